//
// Generated by NVIDIA NVVM Compiler
//
// Compiler Build ID: CL-36424714
// Cuda compilation tools, release 13.0, V13.0.88
// Based on NVVM 20.0.0
//

.version 9.0
.target sm_100
.address_size 64

	// .globl	_Z13heat_equationPdS_di
// _ZZN3cub18CUB_300001_SM_10006detail6reduce28DeviceReduceSingleTileKernelINS2_10policy_hubIdjN4cuda3__47maximumIvEEE10Policy1000EPdSB_jS8_ddNS5_3std3__410__identityEEEvT0_T1_T2_T3_T4_T6_E12temp_storage has been demoted
// _ZZN3cub18CUB_300001_SM_10006detail6reduce18DeviceReduceKernelINS2_10policy_hubIdjN4cuda3__47maximumIvEEE10Policy1000EPdjS8_dNS5_3std3__410__identityEEEvT0_PT3_T1_NS0_13GridEvenShareISI_EET2_T4_E12temp_storage has been demoted
// _ZZN3cub18CUB_300001_SM_10006detail6reduce28DeviceReduceSingleTileKernelINS2_10policy_hubIdjN4cuda3__47maximumIvEEE10Policy1000EPdSB_iS8_ddNS5_3std3__410__identityEEEvT0_T1_T2_T3_T4_T6_E12temp_storage has been demoted
.global .align 1 .b8 _ZN34_INTERNAL_1727e0cd_4_k_cu_d2da85854cuda3std3__45__cpo5beginE[1];
.global .align 1 .b8 _ZN34_INTERNAL_1727e0cd_4_k_cu_d2da85854cuda3std3__45__cpo3endE[1];
.global .align 1 .b8 _ZN34_INTERNAL_1727e0cd_4_k_cu_d2da85854cuda3std3__45__cpo6cbeginE[1];
.global .align 1 .b8 _ZN34_INTERNAL_1727e0cd_4_k_cu_d2da85854cuda3std3__45__cpo4cendE[1];
.global .align 1 .b8 _ZN34_INTERNAL_1727e0cd_4_k_cu_d2da85854cuda3std3__45__cpo6rbeginE[1];
.global .align 1 .b8 _ZN34_INTERNAL_1727e0cd_4_k_cu_d2da85854cuda3std3__45__cpo4rendE[1];
.global .align 1 .b8 _ZN34_INTERNAL_1727e0cd_4_k_cu_d2da85854cuda3std3__45__cpo7crbeginE[1];
.global .align 1 .b8 _ZN34_INTERNAL_1727e0cd_4_k_cu_d2da85854cuda3std3__45__cpo5crendE[1];
.global .align 1 .b8 _ZN34_INTERNAL_1727e0cd_4_k_cu_d2da85854cuda3std3__436_GLOBAL__N__1727e0cd_4_k_cu_d2da85856ignoreE[1];
.global .align 1 .b8 _ZN34_INTERNAL_1727e0cd_4_k_cu_d2da85854cuda3std3__419piecewise_constructE[1];
.global .align 1 .b8 _ZN34_INTERNAL_1727e0cd_4_k_cu_d2da85854cuda3std3__48in_placeE[1];
.global .align 1 .b8 _ZN34_INTERNAL_1727e0cd_4_k_cu_d2da85854cuda3std3__420unreachable_sentinelE[1];
.global .align 1 .b8 _ZN34_INTERNAL_1727e0cd_4_k_cu_d2da85854cuda3std3__47nulloptE[1];
.global .align 1 .b8 _ZN34_INTERNAL_1727e0cd_4_k_cu_d2da85854cuda3std3__48unexpectE[1];
.global .align 1 .b8 _ZN34_INTERNAL_1727e0cd_4_k_cu_d2da85854cuda3std6ranges3__45__cpo4swapE[1];
.global .align 1 .b8 _ZN34_INTERNAL_1727e0cd_4_k_cu_d2da85854cuda3std6ranges3__45__cpo9iter_moveE[1];
.global .align 1 .b8 _ZN34_INTERNAL_1727e0cd_4_k_cu_d2da85854cuda3std6ranges3__45__cpo5beginE[1];
.global .align 1 .b8 _ZN34_INTERNAL_1727e0cd_4_k_cu_d2da85854cuda3std6ranges3__45__cpo3endE[1];
.global .align 1 .b8 _ZN34_INTERNAL_1727e0cd_4_k_cu_d2da85854cuda3std6ranges3__45__cpo6cbeginE[1];
.global .align 1 .b8 _ZN34_INTERNAL_1727e0cd_4_k_cu_d2da85854cuda3std6ranges3__45__cpo4cendE[1];
.global .align 1 .b8 _ZN34_INTERNAL_1727e0cd_4_k_cu_d2da85854cuda3std6ranges3__45__cpo7advanceE[1];
.global .align 1 .b8 _ZN34_INTERNAL_1727e0cd_4_k_cu_d2da85854cuda3std6ranges3__45__cpo9iter_swapE[1];
.global .align 1 .b8 _ZN34_INTERNAL_1727e0cd_4_k_cu_d2da85854cuda3std6ranges3__45__cpo4nextE[1];
.global .align 1 .b8 _ZN34_INTERNAL_1727e0cd_4_k_cu_d2da85854cuda3std6ranges3__45__cpo4prevE[1];
.global .align 1 .b8 _ZN34_INTERNAL_1727e0cd_4_k_cu_d2da85854cuda3std6ranges3__45__cpo4dataE[1];
.global .align 1 .b8 _ZN34_INTERNAL_1727e0cd_4_k_cu_d2da85854cuda3std6ranges3__45__cpo5cdataE[1];
.global .align 1 .b8 _ZN34_INTERNAL_1727e0cd_4_k_cu_d2da85854cuda3std6ranges3__45__cpo4sizeE[1];
.global .align 1 .b8 _ZN34_INTERNAL_1727e0cd_4_k_cu_d2da85854cuda3std6ranges3__45__cpo5ssizeE[1];
.global .align 1 .b8 _ZN34_INTERNAL_1727e0cd_4_k_cu_d2da85854cuda3std6ranges3__45__cpo8distanceE[1];
.global .align 1 .b8 _ZN34_INTERNAL_1727e0cd_4_k_cu_d2da85856thrust24THRUST_300001_SM_1000_NS6system6detail10sequential3seqE[1];
.global .align 1 .b8 _ZN34_INTERNAL_1727e0cd_4_k_cu_d2da85856thrust24THRUST_300001_SM_1000_NS12placeholders2_1E[1];
.global .align 1 .b8 _ZN34_INTERNAL_1727e0cd_4_k_cu_d2da85856thrust24THRUST_300001_SM_1000_NS12placeholders2_2E[1];
.global .align 1 .b8 _ZN34_INTERNAL_1727e0cd_4_k_cu_d2da85856thrust24THRUST_300001_SM_1000_NS12placeholders2_3E[1];
.global .align 1 .b8 _ZN34_INTERNAL_1727e0cd_4_k_cu_d2da85856thrust24THRUST_300001_SM_1000_NS12placeholders2_4E[1];
.global .align 1 .b8 _ZN34_INTERNAL_1727e0cd_4_k_cu_d2da85856thrust24THRUST_300001_SM_1000_NS12placeholders2_5E[1];
.global .align 1 .b8 _ZN34_INTERNAL_1727e0cd_4_k_cu_d2da85856thrust24THRUST_300001_SM_1000_NS12placeholders2_6E[1];
.global .align 1 .b8 _ZN34_INTERNAL_1727e0cd_4_k_cu_d2da85856thrust24THRUST_300001_SM_1000_NS12placeholders2_7E[1];
.global .align 1 .b8 _ZN34_INTERNAL_1727e0cd_4_k_cu_d2da85856thrust24THRUST_300001_SM_1000_NS12placeholders2_8E[1];
.global .align 1 .b8 _ZN34_INTERNAL_1727e0cd_4_k_cu_d2da85856thrust24THRUST_300001_SM_1000_NS12placeholders2_9E[1];
.global .align 1 .b8 _ZN34_INTERNAL_1727e0cd_4_k_cu_d2da85856thrust24THRUST_300001_SM_1000_NS12placeholders3_10E[1];

.visible .entry _Z13heat_equationPdS_di(
	.param .u64 .ptr .align 1 _Z13heat_equationPdS_di_param_0,
	.param .u64 .ptr .align 1 _Z13heat_equationPdS_di_param_1,
	.param .f64 _Z13heat_equationPdS_di_param_2,
	.param .u32 _Z13heat_equationPdS_di_param_3
)
{
	.reg .pred 	%p<4>;
	.reg .b32 	%r<4>;
	.reg .b64 	%rd<19>;
	.reg .b64 	%fd<10>;

	ld.param.u64 	%rd1, [_Z13heat_equationPdS_di_param_0];
	ld.param.u64 	%rd2, [_Z13heat_equationPdS_di_param_1];
	ld.param.f64 	%fd1, [_Z13heat_equationPdS_di_param_2];
	ld.param.u32 	%r3, [_Z13heat_equationPdS_di_param_3];
	mov.u32 	%r1, %ctaid.x;
	setp.eq.s32 	%p1, %r1, 0;
	mov.u32 	%r2, %tid.x;
	setp.eq.s32 	%p2, %r2, 0;
	or.pred  	%p3, %p1, %p2;
	@%p3 bra 	$L__BB0_2;
	cvta.to.global.u64 	%rd3, %rd1;
	cvta.to.global.u64 	%rd4, %rd2;
	cvt.u64.u32 	%rd5, %r2;
	cvt.u64.u32 	%rd6, %r1;
	cvt.s64.s32 	%rd7, %r3;
	mul.lo.s64 	%rd8, %rd7, %rd5;
	add.s64 	%rd9, %rd8, %rd6;
	shl.b64 	%rd10, %rd9, 3;
	add.s64 	%rd11, %rd3, %rd10;
	ld.global.f64 	%fd2, [%rd11+8];
	ld.global.f64 	%fd3, [%rd11+-8];
	add.f64 	%fd4, %fd2, %fd3;
	sub.s64 	%rd12, %rd8, %rd7;
	add.s64 	%rd13, %rd12, %rd6;
	shl.b64 	%rd14, %rd13, 3;
	add.s64 	%rd15, %rd3, %rd14;
	ld.global.f64 	%fd5, [%rd15];
	add.f64 	%fd6, %fd4, %fd5;
	mul.wide.s32 	%rd16, %r3, 8;
	add.s64 	%rd17, %rd11, %rd16;
	ld.global.f64 	%fd7, [%rd17];
	add.f64 	%fd8, %fd6, %fd7;
	mul.f64 	%fd9, %fd1, %fd8;
	add.s64 	%rd18, %rd4, %rd10;
	st.global.f64 	[%rd18], %fd9;
$L__BB0_2:
	ret;

}
	// .globl	_Z9get_errorPdS_S_
.visible .entry _Z9get_errorPdS_S_(
	.param .u64 .ptr .align 1 _Z9get_errorPdS_S__param_0,
	.param .u64 .ptr .align 1 _Z9get_errorPdS_S__param_1,
	.param .u64 .ptr .align 1 _Z9get_errorPdS_S__param_2
)
{
	.reg .pred 	%p<2>;
	.reg .b32 	%r<5>;
	.reg .b64 	%rd<11>;
	.reg .b64 	%fd<5>;

	ld.param.u64 	%rd1, [_Z9get_errorPdS_S__param_0];
	ld.param.u64 	%rd2, [_Z9get_errorPdS_S__param_1];
	ld.param.u64 	%rd3, [_Z9get_errorPdS_S__param_2];
	mov.u32 	%r2, %ctaid.x;
	mov.u32 	%r3, %ntid.x;
	mov.u32 	%r4, %tid.x;
	mad.lo.s32 	%r1, %r2, %r3, %r4;
	setp.eq.s32 	%p1, %r1, 0;
	@%p1 bra 	$L__BB1_2;
	cvta.to.global.u64 	%rd4, %rd2;
	cvta.to.global.u64 	%rd5, %rd1;
	cvta.to.global.u64 	%rd6, %rd3;
	mul.wide.u32 	%rd7, %r1, 8;
	add.s64 	%rd8, %rd4, %rd7;
	ld.global.f64 	%fd1, [%rd8];
	add.s64 	%rd9, %rd5, %rd7;
	ld.global.f64 	%fd2, [%rd9];
	sub.f64 	%fd3, %fd1, %fd2;
	abs.f64 	%fd4, %fd3;
	add.s64 	%rd10, %rd6, %rd7;
	st.global.f64 	[%rd10], %fd4;
$L__BB1_2:
	ret;

}
	// .globl	_ZN3cub18CUB_300001_SM_10006detail11EmptyKernelIvEEvv
.visible .entry _ZN3cub18CUB_300001_SM_10006detail11EmptyKernelIvEEvv()
{


	ret;

}
	// .globl	_ZN3cub18CUB_300001_SM_10006detail6reduce28DeviceReduceSingleTileKernelINS2_10policy_hubIdjN4cuda3__47maximumIvEEE10Policy1000EPdSB_jS8_ddNS5_3std3__410__identityEEEvT0_T1_T2_T3_T4_T6_
.visible .entry _ZN3cub18CUB_300001_SM_10006detail6reduce28DeviceReduceSingleTileKernelINS2_10policy_hubIdjN4cuda3__47maximumIvEEE10Policy1000EPdSB_jS8_ddNS5_3std3__410__identityEEEvT0_T1_T2_T3_T4_T6_(
	.param .u64 .ptr .align 1 _ZN3cub18CUB_300001_SM_10006detail6reduce28DeviceReduceSingleTileKernelINS2_10policy_hubIdjN4cuda3__47maximumIvEEE10Policy1000EPdSB_jS8_ddNS5_3std3__410__identityEEEvT0_T1_T2_T3_T4_T6__param_0,
	.param .u64 .ptr .align 1 _ZN3cub18CUB_300001_SM_10006detail6reduce28DeviceReduceSingleTileKernelINS2_10policy_hubIdjN4cuda3__47maximumIvEEE10Policy1000EPdSB_jS8_ddNS5_3std3__410__identityEEEvT0_T1_T2_T3_T4_T6__param_1,
	.param .u32 _ZN3cub18CUB_300001_SM_10006detail6reduce28DeviceReduceSingleTileKernelINS2_10policy_hubIdjN4cuda3__47maximumIvEEE10Policy1000EPdSB_jS8_ddNS5_3std3__410__identityEEEvT0_T1_T2_T3_T4_T6__param_2,
	.param .align 1 .b8 _ZN3cub18CUB_300001_SM_10006detail6reduce28DeviceReduceSingleTileKernelINS2_10policy_hubIdjN4cuda3__47maximumIvEEE10Policy1000EPdSB_jS8_ddNS5_3std3__410__identityEEEvT0_T1_T2_T3_T4_T6__param_3[1],
	.param .f64 _ZN3cub18CUB_300001_SM_10006detail6reduce28DeviceReduceSingleTileKernelINS2_10policy_hubIdjN4cuda3__47maximumIvEEE10Policy1000EPdSB_jS8_ddNS5_3std3__410__identityEEEvT0_T1_T2_T3_T4_T6__param_4,
	.param .align 1 .b8 _ZN3cub18CUB_300001_SM_10006detail6reduce28DeviceReduceSingleTileKernelINS2_10policy_hubIdjN4cuda3__47maximumIvEEE10Policy1000EPdSB_jS8_ddNS5_3std3__410__identityEEEvT0_T1_T2_T3_T4_T6__param_5[1]
)
.maxntid 256
.minnctapersm 1
{
	.reg .pred 	%p<220>;
	.reg .b32 	%r<482>;
	.reg .b64 	%rd<205>;
	.reg .b64 	%fd<381>;
	// demoted variable
	.shared .align 8 .b8 _ZZN3cub18CUB_300001_SM_10006detail6reduce28DeviceReduceSingleTileKernelINS2_10policy_hubIdjN4cuda3__47maximumIvEEE10Policy1000EPdSB_jS8_ddNS5_3std3__410__identityEEEvT0_T1_T2_T3_T4_T6_E12temp_storage[80];
	ld.param.u64 	%rd16, [_ZN3cub18CUB_300001_SM_10006detail6reduce28DeviceReduceSingleTileKernelINS2_10policy_hubIdjN4cuda3__47maximumIvEEE10Policy1000EPdSB_jS8_ddNS5_3std3__410__identityEEEvT0_T1_T2_T3_T4_T6__param_0];
	ld.param.u64 	%rd17, [_ZN3cub18CUB_300001_SM_10006detail6reduce28DeviceReduceSingleTileKernelINS2_10policy_hubIdjN4cuda3__47maximumIvEEE10Policy1000EPdSB_jS8_ddNS5_3std3__410__identityEEEvT0_T1_T2_T3_T4_T6__param_1];
	ld.param.u32 	%r69, [_ZN3cub18CUB_300001_SM_10006detail6reduce28DeviceReduceSingleTileKernelINS2_10policy_hubIdjN4cuda3__47maximumIvEEE10Policy1000EPdSB_jS8_ddNS5_3std3__410__identityEEEvT0_T1_T2_T3_T4_T6__param_2];
	ld.param.f64 	%fd58, [_ZN3cub18CUB_300001_SM_10006detail6reduce28DeviceReduceSingleTileKernelINS2_10policy_hubIdjN4cuda3__47maximumIvEEE10Policy1000EPdSB_jS8_ddNS5_3std3__410__identityEEEvT0_T1_T2_T3_T4_T6__param_4];
	cvta.to.global.u64 	%rd1, %rd17;
	setp.ne.s32 	%p1, %r69, 0;
	@%p1 bra 	$L__BB3_3;
	mov.u32 	%r455, %tid.x;
	setp.ne.s32 	%p219, %r455, 0;
	@%p219 bra 	$L__BB3_76;
	st.global.f64 	[%rd1], %fd58;
	bra.uni 	$L__BB3_76;
$L__BB3_3:
	and.b64  	%rd18, %rd16, 31;
	setp.ne.s64 	%p2, %rd18, 0;
	@%p2 bra 	$L__BB3_39;
	setp.gt.u32 	%p110, %r69, 2047;
	@%p110 bra 	$L__BB3_23;
	mov.u32 	%r1, %tid.x;
	setp.ge.u32 	%p159, %r1, %r69;
	mov.f64 	%fd359, 0d0000000000000000;
	mov.u32 	%r459, %r1;
	@%p159 bra 	$L__BB3_7;
	mul.wide.u32 	%rd168, %r1, 8;
	add.s64 	%rd167, %rd16, %rd168;
	// begin inline asm
	ld.global.nc.u64 %rd166, [%rd167];
	// end inline asm
	mov.b64 	%fd359, %rd166;
	add.s32 	%r459, %r1, 256;
$L__BB3_7:
	setp.ge.u32 	%p160, %r459, %r69;
	@%p160 bra 	$L__BB3_14;
	not.b32 	%r331, %r459;
	add.s32 	%r4, %r69, %r331;
	and.b32  	%r332, %r4, 768;
	setp.eq.s32 	%p161, %r332, 768;
	@%p161 bra 	$L__BB3_11;
	mul.wide.u32 	%rd169, %r459, 8;
	add.s64 	%rd201, %rd16, %rd169;
	shr.u32 	%r333, %r4, 8;
	add.s32 	%r334, %r333, 1;
	and.b32  	%r335, %r334, 3;
	neg.s32 	%r457, %r335;
$L__BB3_10:
	.pragma "nounroll";
	// begin inline asm
	ld.global.nc.u64 %rd170, [%rd201];
	// end inline asm
	mov.b64 	%fd272, %rd170;
	setp.lt.f64 	%p162, %fd359, %fd272;
	selp.f64 	%fd359, %fd272, %fd359, %p162;
	add.s32 	%r459, %r459, 256;
	add.s64 	%rd201, %rd201, 2048;
	add.s32 	%r457, %r457, 1;
	setp.ne.s32 	%p163, %r457, 0;
	@%p163 bra 	$L__BB3_10;
$L__BB3_11:
	setp.lt.u32 	%p164, %r4, 768;
	@%p164 bra 	$L__BB3_14;
	mul.wide.u32 	%rd172, %r459, 8;
	add.s64 	%rd202, %rd16, %rd172;
$L__BB3_13:
	// begin inline asm
	ld.global.nc.u64 %rd173, [%rd202];
	// end inline asm
	mov.b64 	%fd273, %rd173;
	setp.lt.f64 	%p165, %fd359, %fd273;
	selp.f64 	%fd274, %fd273, %fd359, %p165;
	add.s64 	%rd176, %rd202, 2048;
	// begin inline asm
	ld.global.nc.u64 %rd175, [%rd176];
	// end inline asm
	mov.b64 	%fd275, %rd175;
	setp.lt.f64 	%p166, %fd274, %fd275;
	selp.f64 	%fd276, %fd275, %fd274, %p166;
	add.s64 	%rd178, %rd202, 4096;
	// begin inline asm
	ld.global.nc.u64 %rd177, [%rd178];
	// end inline asm
	mov.b64 	%fd277, %rd177;
	setp.lt.f64 	%p167, %fd276, %fd277;
	selp.f64 	%fd278, %fd277, %fd276, %p167;
	add.s64 	%rd180, %rd202, 6144;
	// begin inline asm
	ld.global.nc.u64 %rd179, [%rd180];
	// end inline asm
	mov.b64 	%fd279, %rd179;
	setp.lt.f64 	%p168, %fd278, %fd279;
	selp.f64 	%fd359, %fd279, %fd278, %p168;
	add.s32 	%r459, %r459, 1024;
	add.s64 	%rd202, %rd202, 8192;
	setp.lt.s32 	%p169, %r459, %r69;
	@%p169 bra 	$L__BB3_13;
$L__BB3_14:
	setp.lt.u32 	%p170, %r69, 256;
	@%p170 bra 	$L__BB3_19;
	// begin inline asm
	mov.u32 %r399, %laneid;
	// end inline asm
	mov.b64 	%rd191, %fd359;
	mov.b64 	{%r401, %r406}, %rd191;
	mov.b32 	%r407, 1;
	mov.b32 	%r448, 31;
	mov.b32 	%r449, -1;
	// begin inline asm
	shfl.sync.down.b32 %r400, %r401, %r407, %r448, %r449;
	// end inline asm
	// begin inline asm
	shfl.sync.down.b32 %r405, %r406, %r407, %r448, %r449;
	// end inline asm
	mov.b64 	%rd192, {%r400, %r405};
	mov.b64 	%fd327, %rd192;
	setp.gt.s32 	%p198, %r399, 30;
	setp.lt.f64 	%p199, %fd359, %fd327;
	selp.f64 	%fd328, %fd327, %fd359, %p199;
	selp.f64 	%fd329, %fd359, %fd328, %p198;
	mov.b64 	%rd193, %fd329;
	mov.b64 	{%r411, %r416}, %rd193;
	mov.b32 	%r417, 2;
	// begin inline asm
	shfl.sync.down.b32 %r410, %r411, %r417, %r448, %r449;
	// end inline asm
	// begin inline asm
	shfl.sync.down.b32 %r415, %r416, %r417, %r448, %r449;
	// end inline asm
	mov.b64 	%rd194, {%r410, %r415};
	mov.b64 	%fd330, %rd194;
	setp.gt.s32 	%p200, %r399, 29;
	setp.lt.f64 	%p201, %fd329, %fd330;
	selp.f64 	%fd331, %fd330, %fd329, %p201;
	selp.f64 	%fd332, %fd329, %fd331, %p200;
	mov.b64 	%rd195, %fd332;
	mov.b64 	{%r421, %r426}, %rd195;
	mov.b32 	%r427, 4;
	// begin inline asm
	shfl.sync.down.b32 %r420, %r421, %r427, %r448, %r449;
	// end inline asm
	// begin inline asm
	shfl.sync.down.b32 %r425, %r426, %r427, %r448, %r449;
	// end inline asm
	mov.b64 	%rd196, {%r420, %r425};
	mov.b64 	%fd333, %rd196;
	setp.gt.s32 	%p202, %r399, 27;
	setp.lt.f64 	%p203, %fd332, %fd333;
	selp.f64 	%fd334, %fd333, %fd332, %p203;
	selp.f64 	%fd335, %fd332, %fd334, %p202;
	mov.b64 	%rd197, %fd335;
	mov.b64 	{%r431, %r436}, %rd197;
	mov.b32 	%r437, 8;
	// begin inline asm
	shfl.sync.down.b32 %r430, %r431, %r437, %r448, %r449;
	// end inline asm
	// begin inline asm
	shfl.sync.down.b32 %r435, %r436, %r437, %r448, %r449;
	// end inline asm
	mov.b64 	%rd198, {%r430, %r435};
	mov.b64 	%fd336, %rd198;
	setp.gt.s32 	%p204, %r399, 23;
	setp.lt.f64 	%p205, %fd335, %fd336;
	selp.f64 	%fd337, %fd336, %fd335, %p205;
	selp.f64 	%fd338, %fd335, %fd337, %p204;
	mov.b64 	%rd199, %fd338;
	mov.b64 	{%r441, %r446}, %rd199;
	mov.b32 	%r447, 16;
	// begin inline asm
	shfl.sync.down.b32 %r440, %r441, %r447, %r448, %r449;
	// end inline asm
	// begin inline asm
	shfl.sync.down.b32 %r445, %r446, %r447, %r448, %r449;
	// end inline asm
	mov.b64 	%rd200, {%r440, %r445};
	mov.b64 	%fd339, %rd200;
	setp.gt.s32 	%p206, %r399, 15;
	setp.lt.f64 	%p207, %fd338, %fd339;
	selp.f64 	%fd10, %fd339, %fd338, %p207;
	selp.f64 	%fd380, %fd338, %fd10, %p206;
	setp.ne.s32 	%p208, %r399, 0;
	@%p208 bra 	$L__BB3_17;
	shr.u32 	%r450, %r1, 2;
	and.b32  	%r451, %r450, 248;
	mov.u32 	%r452, _ZZN3cub18CUB_300001_SM_10006detail6reduce28DeviceReduceSingleTileKernelINS2_10policy_hubIdjN4cuda3__47maximumIvEEE10Policy1000EPdSB_jS8_ddNS5_3std3__410__identityEEEvT0_T1_T2_T3_T4_T6_E12temp_storage;
	add.s32 	%r453, %r452, %r451;
	st.shared.f64 	[%r453+8], %fd10;
$L__BB3_17:
	bar.sync 	0;
	setp.ne.s32 	%p209, %r1, 0;
	@%p209 bra 	$L__BB3_74;
	ld.shared.f64 	%fd340, [_ZZN3cub18CUB_300001_SM_10006detail6reduce28DeviceReduceSingleTileKernelINS2_10policy_hubIdjN4cuda3__47maximumIvEEE10Policy1000EPdSB_jS8_ddNS5_3std3__410__identityEEEvT0_T1_T2_T3_T4_T6_E12temp_storage+16];
	setp.lt.f64 	%p210, %fd380, %fd340;
	selp.f64 	%fd341, %fd340, %fd380, %p210;
	ld.shared.f64 	%fd342, [_ZZN3cub18CUB_300001_SM_10006detail6reduce28DeviceReduceSingleTileKernelINS2_10policy_hubIdjN4cuda3__47maximumIvEEE10Policy1000EPdSB_jS8_ddNS5_3std3__410__identityEEEvT0_T1_T2_T3_T4_T6_E12temp_storage+24];
	setp.lt.f64 	%p211, %fd341, %fd342;
	selp.f64 	%fd343, %fd342, %fd341, %p211;
	ld.shared.f64 	%fd344, [_ZZN3cub18CUB_300001_SM_10006detail6reduce28DeviceReduceSingleTileKernelINS2_10policy_hubIdjN4cuda3__47maximumIvEEE10Policy1000EPdSB_jS8_ddNS5_3std3__410__identityEEEvT0_T1_T2_T3_T4_T6_E12temp_storage+32];
	setp.lt.f64 	%p212, %fd343, %fd344;
	selp.f64 	%fd345, %fd344, %fd343, %p212;
	ld.shared.f64 	%fd346, [_ZZN3cub18CUB_300001_SM_10006detail6reduce28DeviceReduceSingleTileKernelINS2_10policy_hubIdjN4cuda3__47maximumIvEEE10Policy1000EPdSB_jS8_ddNS5_3std3__410__identityEEEvT0_T1_T2_T3_T4_T6_E12temp_storage+40];
	setp.lt.f64 	%p213, %fd345, %fd346;
	selp.f64 	%fd347, %fd346, %fd345, %p213;
	ld.shared.f64 	%fd348, [_ZZN3cub18CUB_300001_SM_10006detail6reduce28DeviceReduceSingleTileKernelINS2_10policy_hubIdjN4cuda3__47maximumIvEEE10Policy1000EPdSB_jS8_ddNS5_3std3__410__identityEEEvT0_T1_T2_T3_T4_T6_E12temp_storage+48];
	setp.lt.f64 	%p214, %fd347, %fd348;
	selp.f64 	%fd349, %fd348, %fd347, %p214;
	ld.shared.f64 	%fd350, [_ZZN3cub18CUB_300001_SM_10006detail6reduce28DeviceReduceSingleTileKernelINS2_10policy_hubIdjN4cuda3__47maximumIvEEE10Policy1000EPdSB_jS8_ddNS5_3std3__410__identityEEEvT0_T1_T2_T3_T4_T6_E12temp_storage+56];
	setp.lt.f64 	%p215, %fd349, %fd350;
	selp.f64 	%fd351, %fd350, %fd349, %p215;
	ld.shared.f64 	%fd352, [_ZZN3cub18CUB_300001_SM_10006detail6reduce28DeviceReduceSingleTileKernelINS2_10policy_hubIdjN4cuda3__47maximumIvEEE10Policy1000EPdSB_jS8_ddNS5_3std3__410__identityEEEvT0_T1_T2_T3_T4_T6_E12temp_storage+64];
	setp.lt.f64 	%p216, %fd351, %fd352;
	selp.f64 	%fd380, %fd352, %fd351, %p216;
	bra.uni 	$L__BB3_74;
$L__BB3_19:
	// begin inline asm
	mov.u32 %r336, %laneid;
	// end inline asm
	and.b32  	%r387, %r1, 992;
	add.s32 	%r388, %r387, 32;
	setp.gt.u32 	%p171, %r388, %r69;
	not.b32 	%r389, %r387;
	add.s32 	%r390, %r69, %r389;
	selp.b32 	%r385, %r390, 31, %p171;
	mov.b64 	%rd181, %fd359;
	mov.b64 	{%r338, %r343}, %rd181;
	mov.b32 	%r344, 1;
	mov.b32 	%r386, -1;
	// begin inline asm
	shfl.sync.down.b32 %r337, %r338, %r344, %r385, %r386;
	// end inline asm
	// begin inline asm
	shfl.sync.down.b32 %r342, %r343, %r344, %r385, %r386;
	// end inline asm
	mov.b64 	%rd182, {%r337, %r342};
	mov.b64 	%fd280, %rd182;
	setp.lt.s32 	%p172, %r336, %r385;
	setp.lt.f64 	%p173, %fd359, %fd280;
	selp.f64 	%fd281, %fd280, %fd359, %p173;
	selp.f64 	%fd282, %fd281, %fd359, %p172;
	mov.b64 	%rd183, %fd282;
	mov.b64 	{%r348, %r353}, %rd183;
	mov.b32 	%r354, 2;
	// begin inline asm
	shfl.sync.down.b32 %r347, %r348, %r354, %r385, %r386;
	// end inline asm
	// begin inline asm
	shfl.sync.down.b32 %r352, %r353, %r354, %r385, %r386;
	// end inline asm
	mov.b64 	%rd184, {%r347, %r352};
	mov.b64 	%fd283, %rd184;
	add.s32 	%r391, %r336, 2;
	setp.gt.s32 	%p174, %r391, %r385;
	setp.lt.f64 	%p175, %fd282, %fd283;
	selp.f64 	%fd284, %fd283, %fd282, %p175;
	selp.f64 	%fd285, %fd282, %fd284, %p174;
	mov.b64 	%rd185, %fd285;
	mov.b64 	{%r358, %r363}, %rd185;
	mov.b32 	%r364, 4;
	// begin inline asm
	shfl.sync.down.b32 %r357, %r358, %r364, %r385, %r386;
	// end inline asm
	// begin inline asm
	shfl.sync.down.b32 %r362, %r363, %r364, %r385, %r386;
	// end inline asm
	mov.b64 	%rd186, {%r357, %r362};
	mov.b64 	%fd286, %rd186;
	add.s32 	%r392, %r336, 4;
	setp.gt.s32 	%p176, %r392, %r385;
	setp.lt.f64 	%p177, %fd285, %fd286;
	selp.f64 	%fd287, %fd286, %fd285, %p177;
	selp.f64 	%fd288, %fd285, %fd287, %p176;
	mov.b64 	%rd187, %fd288;
	mov.b64 	{%r368, %r373}, %rd187;
	mov.b32 	%r374, 8;
	// begin inline asm
	shfl.sync.down.b32 %r367, %r368, %r374, %r385, %r386;
	// end inline asm
	// begin inline asm
	shfl.sync.down.b32 %r372, %r373, %r374, %r385, %r386;
	// end inline asm
	mov.b64 	%rd188, {%r367, %r372};
	mov.b64 	%fd289, %rd188;
	add.s32 	%r393, %r336, 8;
	setp.gt.s32 	%p178, %r393, %r385;
	setp.lt.f64 	%p179, %fd288, %fd289;
	selp.f64 	%fd290, %fd289, %fd288, %p179;
	selp.f64 	%fd291, %fd288, %fd290, %p178;
	mov.b64 	%rd189, %fd291;
	mov.b64 	{%r378, %r383}, %rd189;
	mov.b32 	%r384, 16;
	// begin inline asm
	shfl.sync.down.b32 %r377, %r378, %r384, %r385, %r386;
	// end inline asm
	// begin inline asm
	shfl.sync.down.b32 %r382, %r383, %r384, %r385, %r386;
	// end inline asm
	mov.b64 	%rd190, {%r377, %r382};
	mov.b64 	%fd292, %rd190;
	add.s32 	%r394, %r336, 16;
	setp.gt.s32 	%p180, %r394, %r385;
	setp.lt.f64 	%p181, %fd291, %fd292;
	selp.f64 	%fd293, %fd292, %fd291, %p181;
	selp.f64 	%fd380, %fd291, %fd293, %p180;
	setp.ne.s32 	%p182, %r336, 0;
	@%p182 bra 	$L__BB3_21;
	shr.u32 	%r395, %r1, 2;
	and.b32  	%r396, %r395, 248;
	mov.u32 	%r397, _ZZN3cub18CUB_300001_SM_10006detail6reduce28DeviceReduceSingleTileKernelINS2_10policy_hubIdjN4cuda3__47maximumIvEEE10Policy1000EPdSB_jS8_ddNS5_3std3__410__identityEEEvT0_T1_T2_T3_T4_T6_E12temp_storage;
	add.s32 	%r398, %r397, %r396;
	st.shared.f64 	[%r398+8], %fd380;
$L__BB3_21:
	bar.sync 	0;
	setp.ne.s32 	%p183, %r1, 0;
	@%p183 bra 	$L__BB3_74;
	setp.gt.u32 	%p184, %r69, 32;
	ld.shared.f64 	%fd294, [_ZZN3cub18CUB_300001_SM_10006detail6reduce28DeviceReduceSingleTileKernelINS2_10policy_hubIdjN4cuda3__47maximumIvEEE10Policy1000EPdSB_jS8_ddNS5_3std3__410__identityEEEvT0_T1_T2_T3_T4_T6_E12temp_storage+16];
	setp.lt.f64 	%p185, %fd380, %fd294;
	selp.f64 	%fd296, %fd294, %fd380, %p185;
	selp.f64 	%fd297, %fd296, %fd380, %p184;
	setp.gt.u32 	%p186, %r69, 64;
	ld.shared.f64 	%fd299, [_ZZN3cub18CUB_300001_SM_10006detail6reduce28DeviceReduceSingleTileKernelINS2_10policy_hubIdjN4cuda3__47maximumIvEEE10Policy1000EPdSB_jS8_ddNS5_3std3__410__identityEEEvT0_T1_T2_T3_T4_T6_E12temp_storage+24];
	setp.lt.f64 	%p187, %fd297, %fd299;
	selp.f64 	%fd301, %fd299, %fd297, %p187;
	selp.f64 	%fd302, %fd301, %fd297, %p186;
	setp.gt.u32 	%p188, %r69, 96;
	ld.shared.f64 	%fd304, [_ZZN3cub18CUB_300001_SM_10006detail6reduce28DeviceReduceSingleTileKernelINS2_10policy_hubIdjN4cuda3__47maximumIvEEE10Policy1000EPdSB_jS8_ddNS5_3std3__410__identityEEEvT0_T1_T2_T3_T4_T6_E12temp_storage+32];
	setp.lt.f64 	%p189, %fd302, %fd304;
	selp.f64 	%fd306, %fd304, %fd302, %p189;
	selp.f64 	%fd307, %fd306, %fd302, %p188;
	setp.gt.u32 	%p190, %r69, 128;
	ld.shared.f64 	%fd309, [_ZZN3cub18CUB_300001_SM_10006detail6reduce28DeviceReduceSingleTileKernelINS2_10policy_hubIdjN4cuda3__47maximumIvEEE10Policy1000EPdSB_jS8_ddNS5_3std3__410__identityEEEvT0_T1_T2_T3_T4_T6_E12temp_storage+40];
	setp.lt.f64 	%p191, %fd307, %fd309;
	selp.f64 	%fd311, %fd309, %fd307, %p191;
	selp.f64 	%fd312, %fd311, %fd307, %p190;
	setp.gt.u32 	%p192, %r69, 160;
	ld.shared.f64 	%fd314, [_ZZN3cub18CUB_300001_SM_10006detail6reduce28DeviceReduceSingleTileKernelINS2_10policy_hubIdjN4cuda3__47maximumIvEEE10Policy1000EPdSB_jS8_ddNS5_3std3__410__identityEEEvT0_T1_T2_T3_T4_T6_E12temp_storage+48];
	setp.lt.f64 	%p193, %fd312, %fd314;
	selp.f64 	%fd316, %fd314, %fd312, %p193;
	selp.f64 	%fd317, %fd316, %fd312, %p192;
	setp.gt.u32 	%p194, %r69, 192;
	ld.shared.f64 	%fd319, [_ZZN3cub18CUB_300001_SM_10006detail6reduce28DeviceReduceSingleTileKernelINS2_10policy_hubIdjN4cuda3__47maximumIvEEE10Policy1000EPdSB_jS8_ddNS5_3std3__410__identityEEEvT0_T1_T2_T3_T4_T6_E12temp_storage+56];
	setp.lt.f64 	%p195, %fd317, %fd319;
	selp.f64 	%fd321, %fd319, %fd317, %p195;
	selp.f64 	%fd322, %fd321, %fd317, %p194;
	setp.gt.u32 	%p196, %r69, 224;
	ld.shared.f64 	%fd324, [_ZZN3cub18CUB_300001_SM_10006detail6reduce28DeviceReduceSingleTileKernelINS2_10policy_hubIdjN4cuda3__47maximumIvEEE10Policy1000EPdSB_jS8_ddNS5_3std3__410__identityEEEvT0_T1_T2_T3_T4_T6_E12temp_storage+64];
	setp.lt.f64 	%p197, %fd322, %fd324;
	selp.f64 	%fd326, %fd324, %fd322, %p197;
	selp.f64 	%fd380, %fd326, %fd322, %p196;
	bra.uni 	$L__BB3_74;
$L__BB3_23:
	mov.u32 	%r13, %tid.x;
	shl.b32 	%r263, %r13, 2;
	mul.wide.u32 	%rd127, %r263, 8;
	add.s64 	%rd117, %rd16, %rd127;
	// begin inline asm
	ld.global.nc.v2.u64 {%rd115, %rd116}, [%rd117];
	// end inline asm
	add.s64 	%rd120, %rd117, 16;
	// begin inline asm
	ld.global.nc.v2.u64 {%rd118, %rd119}, [%rd120];
	// end inline asm
	mov.b64 	%fd206, %rd115;
	mov.b64 	%fd207, %rd116;
	mov.b64 	%fd208, %rd118;
	mov.b64 	%fd209, %rd119;
	add.s64 	%rd123, %rd117, 8192;
	// begin inline asm
	ld.global.nc.v2.u64 {%rd121, %rd122}, [%rd123];
	// end inline asm
	add.s64 	%rd126, %rd117, 8208;
	// begin inline asm
	ld.global.nc.v2.u64 {%rd124, %rd125}, [%rd126];
	// end inline asm
	mov.b64 	%fd210, %rd121;
	mov.b64 	%fd211, %rd122;
	mov.b64 	%fd212, %rd124;
	mov.b64 	%fd213, %rd125;
	setp.lt.f64 	%p111, %fd206, %fd207;
	selp.f64 	%fd214, %fd207, %fd206, %p111;
	setp.lt.f64 	%p112, %fd214, %fd208;
	selp.f64 	%fd215, %fd208, %fd214, %p112;
	setp.lt.f64 	%p113, %fd215, %fd209;
	selp.f64 	%fd216, %fd209, %fd215, %p113;
	setp.lt.f64 	%p114, %fd216, %fd210;
	selp.f64 	%fd217, %fd210, %fd216, %p114;
	setp.lt.f64 	%p115, %fd217, %fd211;
	selp.f64 	%fd218, %fd211, %fd217, %p115;
	setp.lt.f64 	%p116, %fd218, %fd212;
	selp.f64 	%fd219, %fd212, %fd218, %p116;
	setp.lt.f64 	%p117, %fd219, %fd213;
	selp.f64 	%fd366, %fd213, %fd219, %p117;
	add.s32 	%r14, %r69, -2048;
	setp.lt.u32 	%p118, %r14, 2048;
	mov.b32 	%r462, 2048;
	@%p118 bra 	$L__BB3_27;
	mov.b32 	%r462, 2048;
$L__BB3_25:
	mul.wide.u32 	%rd140, %r462, 8;
	add.s64 	%rd130, %rd117, %rd140;
	// begin inline asm
	ld.global.nc.v2.u64 {%rd128, %rd129}, [%rd130];
	// end inline asm
	add.s64 	%rd133, %rd130, 16;
	// begin inline asm
	ld.global.nc.v2.u64 {%rd131, %rd132}, [%rd133];
	// end inline asm
	mov.b64 	%fd220, %rd128;
	mov.b64 	%fd221, %rd129;
	mov.b64 	%fd222, %rd131;
	mov.b64 	%fd223, %rd132;
	add.s64 	%rd136, %rd130, 8192;
	// begin inline asm
	ld.global.nc.v2.u64 {%rd134, %rd135}, [%rd136];
	// end inline asm
	add.s64 	%rd139, %rd130, 8208;
	// begin inline asm
	ld.global.nc.v2.u64 {%rd137, %rd138}, [%rd139];
	// end inline asm
	mov.b64 	%fd224, %rd134;
	mov.b64 	%fd225, %rd135;
	mov.b64 	%fd226, %rd137;
	mov.b64 	%fd227, %rd138;
	setp.lt.f64 	%p119, %fd366, %fd220;
	selp.f64 	%fd228, %fd220, %fd366, %p119;
	setp.lt.f64 	%p120, %fd228, %fd221;
	selp.f64 	%fd229, %fd221, %fd228, %p120;
	setp.lt.f64 	%p121, %fd229, %fd222;
	selp.f64 	%fd230, %fd222, %fd229, %p121;
	setp.lt.f64 	%p122, %fd230, %fd223;
	selp.f64 	%fd231, %fd223, %fd230, %p122;
	setp.lt.f64 	%p123, %fd231, %fd224;
	selp.f64 	%fd232, %fd224, %fd231, %p123;
	setp.lt.f64 	%p124, %fd232, %fd225;
	selp.f64 	%fd233, %fd225, %fd232, %p124;
	setp.lt.f64 	%p125, %fd233, %fd226;
	selp.f64 	%fd234, %fd226, %fd233, %p125;
	setp.lt.f64 	%p126, %fd234, %fd227;
	selp.f64 	%fd366, %fd227, %fd234, %p126;
	sub.s32 	%r265, %r69, %r462;
	setp.lt.u32 	%p127, %r265, 2048;
	@%p127 bra 	$L__BB3_35;
	add.s32 	%r462, %r462, 2048;
	setp.le.u32 	%p128, %r462, %r14;
	@%p128 bra 	$L__BB3_25;
$L__BB3_27:
	setp.le.u32 	%p129, %r69, %r462;
	@%p129 bra 	$L__BB3_35;
	sub.s32 	%r18, %r69, %r462;
	setp.ge.s32 	%p130, %r13, %r18;
	@%p130 bra 	$L__BB3_35;
	not.b32 	%r266, %r13;
	add.s32 	%r267, %r69, %r266;
	sub.s32 	%r19, %r267, %r462;
	and.b32  	%r268, %r19, 768;
	setp.eq.s32 	%p131, %r268, 768;
	mov.u32 	%r466, %r13;
	@%p131 bra 	$L__BB3_32;
	add.s32 	%r464, %r13, %r462;
	shr.u32 	%r269, %r19, 8;
	add.s32 	%r270, %r269, 1;
	and.b32  	%r271, %r270, 3;
	neg.s32 	%r463, %r271;
	mov.u32 	%r466, %r13;
$L__BB3_31:
	.pragma "nounroll";
	mul.wide.u32 	%rd143, %r464, 8;
	add.s64 	%rd142, %rd16, %rd143;
	// begin inline asm
	ld.global.nc.u64 %rd141, [%rd142];
	// end inline asm
	mov.b64 	%fd236, %rd141;
	setp.lt.f64 	%p132, %fd366, %fd236;
	selp.f64 	%fd366, %fd236, %fd366, %p132;
	add.s32 	%r466, %r466, 256;
	add.s32 	%r464, %r464, 256;
	add.s32 	%r463, %r463, 1;
	setp.ne.s32 	%p133, %r463, 0;
	@%p133 bra 	$L__BB3_31;
$L__BB3_32:
	setp.lt.u32 	%p134, %r19, 768;
	@%p134 bra 	$L__BB3_35;
	add.s32 	%r468, %r466, 512;
	add.s32 	%r467, %r466, %r462;
$L__BB3_34:
	mul.wide.u32 	%rd152, %r467, 8;
	add.s64 	%rd145, %rd16, %rd152;
	// begin inline asm
	ld.global.nc.u64 %rd144, [%rd145];
	// end inline asm
	mov.b64 	%fd237, %rd144;
	setp.lt.f64 	%p135, %fd366, %fd237;
	selp.f64 	%fd238, %fd237, %fd366, %p135;
	add.s32 	%r272, %r467, 256;
	mul.wide.u32 	%rd153, %r272, 8;
	add.s64 	%rd147, %rd16, %rd153;
	// begin inline asm
	ld.global.nc.u64 %rd146, [%rd147];
	// end inline asm
	mov.b64 	%fd239, %rd146;
	setp.lt.f64 	%p136, %fd238, %fd239;
	selp.f64 	%fd240, %fd239, %fd238, %p136;
	add.s32 	%r273, %r467, 512;
	mul.wide.u32 	%rd154, %r273, 8;
	add.s64 	%rd149, %rd16, %rd154;
	// begin inline asm
	ld.global.nc.u64 %rd148, [%rd149];
	// end inline asm
	mov.b64 	%fd241, %rd148;
	setp.lt.f64 	%p137, %fd240, %fd241;
	selp.f64 	%fd242, %fd241, %fd240, %p137;
	add.s32 	%r274, %r467, 768;
	mul.wide.u32 	%rd155, %r274, 8;
	add.s64 	%rd151, %rd16, %rd155;
	// begin inline asm
	ld.global.nc.u64 %rd150, [%rd151];
	// end inline asm
	mov.b64 	%fd243, %rd150;
	setp.lt.f64 	%p138, %fd242, %fd243;
	selp.f64 	%fd366, %fd243, %fd242, %p138;
	add.s32 	%r33, %r468, 1024;
	add.s32 	%r275, %r468, 512;
	add.s32 	%r467, %r467, 1024;
	setp.lt.s32 	%p139, %r275, %r18;
	mov.u32 	%r468, %r33;
	@%p139 bra 	$L__BB3_34;
$L__BB3_35:
	// begin inline asm
	mov.u32 %r276, %laneid;
	// end inline asm
	mov.b64 	%rd156, %fd366;
	mov.b64 	{%r278, %r283}, %rd156;
	mov.b32 	%r284, 1;
	mov.b32 	%r325, 31;
	mov.b32 	%r326, -1;
	// begin inline asm
	shfl.sync.down.b32 %r277, %r278, %r284, %r325, %r326;
	// end inline asm
	// begin inline asm
	shfl.sync.down.b32 %r282, %r283, %r284, %r325, %r326;
	// end inline asm
	mov.b64 	%rd157, {%r277, %r282};
	mov.b64 	%fd244, %rd157;
	setp.gt.s32 	%p140, %r276, 30;
	setp.lt.f64 	%p141, %fd366, %fd244;
	selp.f64 	%fd245, %fd244, %fd366, %p141;
	selp.f64 	%fd246, %fd366, %fd245, %p140;
	mov.b64 	%rd158, %fd246;
	mov.b64 	{%r288, %r293}, %rd158;
	mov.b32 	%r294, 2;
	// begin inline asm
	shfl.sync.down.b32 %r287, %r288, %r294, %r325, %r326;
	// end inline asm
	// begin inline asm
	shfl.sync.down.b32 %r292, %r293, %r294, %r325, %r326;
	// end inline asm
	mov.b64 	%rd159, {%r287, %r292};
	mov.b64 	%fd247, %rd159;
	setp.gt.s32 	%p142, %r276, 29;
	setp.lt.f64 	%p143, %fd246, %fd247;
	selp.f64 	%fd248, %fd247, %fd246, %p143;
	selp.f64 	%fd249, %fd246, %fd248, %p142;
	mov.b64 	%rd160, %fd249;
	mov.b64 	{%r298, %r303}, %rd160;
	mov.b32 	%r304, 4;
	// begin inline asm
	shfl.sync.down.b32 %r297, %r298, %r304, %r325, %r326;
	// end inline asm
	// begin inline asm
	shfl.sync.down.b32 %r302, %r303, %r304, %r325, %r326;
	// end inline asm
	mov.b64 	%rd161, {%r297, %r302};
	mov.b64 	%fd250, %rd161;
	setp.gt.s32 	%p144, %r276, 27;
	setp.lt.f64 	%p145, %fd249, %fd250;
	selp.f64 	%fd251, %fd250, %fd249, %p145;
	selp.f64 	%fd252, %fd249, %fd251, %p144;
	mov.b64 	%rd162, %fd252;
	mov.b64 	{%r308, %r313}, %rd162;
	mov.b32 	%r314, 8;
	// begin inline asm
	shfl.sync.down.b32 %r307, %r308, %r314, %r325, %r326;
	// end inline asm
	// begin inline asm
	shfl.sync.down.b32 %r312, %r313, %r314, %r325, %r326;
	// end inline asm
	mov.b64 	%rd163, {%r307, %r312};
	mov.b64 	%fd253, %rd163;
	setp.gt.s32 	%p146, %r276, 23;
	setp.lt.f64 	%p147, %fd252, %fd253;
	selp.f64 	%fd254, %fd253, %fd252, %p147;
	selp.f64 	%fd255, %fd252, %fd254, %p146;
	mov.b64 	%rd164, %fd255;
	mov.b64 	{%r318, %r323}, %rd164;
	mov.b32 	%r324, 16;
	// begin inline asm
	shfl.sync.down.b32 %r317, %r318, %r324, %r325, %r326;
	// end inline asm
	// begin inline asm
	shfl.sync.down.b32 %r322, %r323, %r324, %r325, %r326;
	// end inline asm
	mov.b64 	%rd165, {%r317, %r322};
	mov.b64 	%fd256, %rd165;
	setp.gt.s32 	%p148, %r276, 15;
	setp.lt.f64 	%p149, %fd255, %fd256;
	selp.f64 	%fd26, %fd256, %fd255, %p149;
	selp.f64 	%fd380, %fd255, %fd26, %p148;
	setp.ne.s32 	%p150, %r276, 0;
	@%p150 bra 	$L__BB3_37;
	shr.u32 	%r327, %r13, 2;
	and.b32  	%r328, %r327, 248;
	mov.u32 	%r329, _ZZN3cub18CUB_300001_SM_10006detail6reduce28DeviceReduceSingleTileKernelINS2_10policy_hubIdjN4cuda3__47maximumIvEEE10Policy1000EPdSB_jS8_ddNS5_3std3__410__identityEEEvT0_T1_T2_T3_T4_T6_E12temp_storage;
	add.s32 	%r330, %r329, %r328;
	st.shared.f64 	[%r330+8], %fd26;
$L__BB3_37:
	bar.sync 	0;
	setp.ne.s32 	%p151, %r13, 0;
	@%p151 bra 	$L__BB3_74;
	ld.shared.f64 	%fd257, [_ZZN3cub18CUB_300001_SM_10006detail6reduce28DeviceReduceSingleTileKernelINS2_10policy_hubIdjN4cuda3__47maximumIvEEE10Policy1000EPdSB_jS8_ddNS5_3std3__410__identityEEEvT0_T1_T2_T3_T4_T6_E12temp_storage+16];
	setp.lt.f64 	%p152, %fd380, %fd257;
	selp.f64 	%fd258, %fd257, %fd380, %p152;
	ld.shared.f64 	%fd259, [_ZZN3cub18CUB_300001_SM_10006detail6reduce28DeviceReduceSingleTileKernelINS2_10policy_hubIdjN4cuda3__47maximumIvEEE10Policy1000EPdSB_jS8_ddNS5_3std3__410__identityEEEvT0_T1_T2_T3_T4_T6_E12temp_storage+24];
	setp.lt.f64 	%p153, %fd258, %fd259;
	selp.f64 	%fd260, %fd259, %fd258, %p153;
	ld.shared.f64 	%fd261, [_ZZN3cub18CUB_300001_SM_10006detail6reduce28DeviceReduceSingleTileKernelINS2_10policy_hubIdjN4cuda3__47maximumIvEEE10Policy1000EPdSB_jS8_ddNS5_3std3__410__identityEEEvT0_T1_T2_T3_T4_T6_E12temp_storage+32];
	setp.lt.f64 	%p154, %fd260, %fd261;
	selp.f64 	%fd262, %fd261, %fd260, %p154;
	ld.shared.f64 	%fd263, [_ZZN3cub18CUB_300001_SM_10006detail6reduce28DeviceReduceSingleTileKernelINS2_10policy_hubIdjN4cuda3__47maximumIvEEE10Policy1000EPdSB_jS8_ddNS5_3std3__410__identityEEEvT0_T1_T2_T3_T4_T6_E12temp_storage+40];
	setp.lt.f64 	%p155, %fd262, %fd263;
	selp.f64 	%fd264, %fd263, %fd262, %p155;
	ld.shared.f64 	%fd265, [_ZZN3cub18CUB_300001_SM_10006detail6reduce28DeviceReduceSingleTileKernelINS2_10policy_hubIdjN4cuda3__47maximumIvEEE10Policy1000EPdSB_jS8_ddNS5_3std3__410__identityEEEvT0_T1_T2_T3_T4_T6_E12temp_storage+48];
	setp.lt.f64 	%p156, %fd264, %fd265;
	selp.f64 	%fd266, %fd265, %fd264, %p156;
	ld.shared.f64 	%fd267, [_ZZN3cub18CUB_300001_SM_10006detail6reduce28DeviceReduceSingleTileKernelINS2_10policy_hubIdjN4cuda3__47maximumIvEEE10Policy1000EPdSB_jS8_ddNS5_3std3__410__identityEEEvT0_T1_T2_T3_T4_T6_E12temp_storage+56];
	setp.lt.f64 	%p157, %fd266, %fd267;
	selp.f64 	%fd268, %fd267, %fd266, %p157;
	ld.shared.f64 	%fd269, [_ZZN3cub18CUB_300001_SM_10006detail6reduce28DeviceReduceSingleTileKernelINS2_10policy_hubIdjN4cuda3__47maximumIvEEE10Policy1000EPdSB_jS8_ddNS5_3std3__410__identityEEEvT0_T1_T2_T3_T4_T6_E12temp_storage+64];
	setp.lt.f64 	%p158, %fd268, %fd269;
	selp.f64 	%fd380, %fd269, %fd268, %p158;
	bra.uni 	$L__BB3_74;
$L__BB3_39:
	setp.gt.u32 	%p3, %r69, 2047;
	@%p3 bra 	$L__BB3_58;
	mov.u32 	%r35, %tid.x;
	setp.ge.u32 	%p52, %r35, %r69;
	mov.f64 	%fd372, 0d0000000000000000;
	mov.u32 	%r472, %r35;
	@%p52 bra 	$L__BB3_42;
	mul.wide.u32 	%rd82, %r35, 8;
	add.s64 	%rd81, %rd16, %rd82;
	// begin inline asm
	ld.global.nc.u64 %rd80, [%rd81];
	// end inline asm
	mov.b64 	%fd372, %rd80;
	add.s32 	%r472, %r35, 256;
$L__BB3_42:
	setp.ge.u32 	%p53, %r472, %r69;
	@%p53 bra 	$L__BB3_49;
	not.b32 	%r139, %r472;
	add.s32 	%r38, %r69, %r139;
	and.b32  	%r140, %r38, 768;
	setp.eq.s32 	%p54, %r140, 768;
	@%p54 bra 	$L__BB3_46;
	mul.wide.u32 	%rd83, %r472, 8;
	add.s64 	%rd203, %rd16, %rd83;
	shr.u32 	%r141, %r38, 8;
	add.s32 	%r142, %r141, 1;
	and.b32  	%r143, %r142, 3;
	neg.s32 	%r470, %r143;
$L__BB3_45:
	.pragma "nounroll";
	// begin inline asm
	ld.global.nc.u64 %rd84, [%rd203];
	// end inline asm
	mov.b64 	%fd125, %rd84;
	setp.lt.f64 	%p55, %fd372, %fd125;
	selp.f64 	%fd372, %fd125, %fd372, %p55;
	add.s32 	%r472, %r472, 256;
	add.s64 	%rd203, %rd203, 2048;
	add.s32 	%r470, %r470, 1;
	setp.ne.s32 	%p56, %r470, 0;
	@%p56 bra 	$L__BB3_45;
$L__BB3_46:
	setp.lt.u32 	%p57, %r38, 768;
	@%p57 bra 	$L__BB3_49;
	mul.wide.u32 	%rd86, %r472, 8;
	add.s64 	%rd204, %rd16, %rd86;
$L__BB3_48:
	// begin inline asm
	ld.global.nc.u64 %rd87, [%rd204];
	// end inline asm
	mov.b64 	%fd126, %rd87;
	setp.lt.f64 	%p58, %fd372, %fd126;
	selp.f64 	%fd127, %fd126, %fd372, %p58;
	add.s64 	%rd90, %rd204, 2048;
	// begin inline asm
	ld.global.nc.u64 %rd89, [%rd90];
	// end inline asm
	mov.b64 	%fd128, %rd89;
	setp.lt.f64 	%p59, %fd127, %fd128;
	selp.f64 	%fd129, %fd128, %fd127, %p59;
	add.s64 	%rd92, %rd204, 4096;
	// begin inline asm
	ld.global.nc.u64 %rd91, [%rd92];
	// end inline asm
	mov.b64 	%fd130, %rd91;
	setp.lt.f64 	%p60, %fd129, %fd130;
	selp.f64 	%fd131, %fd130, %fd129, %p60;
	add.s64 	%rd94, %rd204, 6144;
	// begin inline asm
	ld.global.nc.u64 %rd93, [%rd94];
	// end inline asm
	mov.b64 	%fd132, %rd93;
	setp.lt.f64 	%p61, %fd131, %fd132;
	selp.f64 	%fd372, %fd132, %fd131, %p61;
	add.s32 	%r472, %r472, 1024;
	add.s64 	%rd204, %rd204, 8192;
	setp.lt.s32 	%p62, %r472, %r69;
	@%p62 bra 	$L__BB3_48;
$L__BB3_49:
	setp.lt.u32 	%p63, %r69, 256;
	@%p63 bra 	$L__BB3_54;
	// begin inline asm
	mov.u32 %r207, %laneid;
	// end inline asm
	mov.b64 	%rd105, %fd372;
	mov.b64 	{%r209, %r214}, %rd105;
	mov.b32 	%r215, 1;
	mov.b32 	%r256, 31;
	mov.b32 	%r257, -1;
	// begin inline asm
	shfl.sync.down.b32 %r208, %r209, %r215, %r256, %r257;
	// end inline asm
	// begin inline asm
	shfl.sync.down.b32 %r213, %r214, %r215, %r256, %r257;
	// end inline asm
	mov.b64 	%rd106, {%r208, %r213};
	mov.b64 	%fd180, %rd106;
	setp.gt.s32 	%p91, %r207, 30;
	setp.lt.f64 	%p92, %fd372, %fd180;
	selp.f64 	%fd181, %fd180, %fd372, %p92;
	selp.f64 	%fd182, %fd372, %fd181, %p91;
	mov.b64 	%rd107, %fd182;
	mov.b64 	{%r219, %r224}, %rd107;
	mov.b32 	%r225, 2;
	// begin inline asm
	shfl.sync.down.b32 %r218, %r219, %r225, %r256, %r257;
	// end inline asm
	// begin inline asm
	shfl.sync.down.b32 %r223, %r224, %r225, %r256, %r257;
	// end inline asm
	mov.b64 	%rd108, {%r218, %r223};
	mov.b64 	%fd183, %rd108;
	setp.gt.s32 	%p93, %r207, 29;
	setp.lt.f64 	%p94, %fd182, %fd183;
	selp.f64 	%fd184, %fd183, %fd182, %p94;
	selp.f64 	%fd185, %fd182, %fd184, %p93;
	mov.b64 	%rd109, %fd185;
	mov.b64 	{%r229, %r234}, %rd109;
	mov.b32 	%r235, 4;
	// begin inline asm
	shfl.sync.down.b32 %r228, %r229, %r235, %r256, %r257;
	// end inline asm
	// begin inline asm
	shfl.sync.down.b32 %r233, %r234, %r235, %r256, %r257;
	// end inline asm
	mov.b64 	%rd110, {%r228, %r233};
	mov.b64 	%fd186, %rd110;
	setp.gt.s32 	%p95, %r207, 27;
	setp.lt.f64 	%p96, %fd185, %fd186;
	selp.f64 	%fd187, %fd186, %fd185, %p96;
	selp.f64 	%fd188, %fd185, %fd187, %p95;
	mov.b64 	%rd111, %fd188;
	mov.b64 	{%r239, %r244}, %rd111;
	mov.b32 	%r245, 8;
	// begin inline asm
	shfl.sync.down.b32 %r238, %r239, %r245, %r256, %r257;
	// end inline asm
	// begin inline asm
	shfl.sync.down.b32 %r243, %r244, %r245, %r256, %r257;
	// end inline asm
	mov.b64 	%rd112, {%r238, %r243};
	mov.b64 	%fd189, %rd112;
	setp.gt.s32 	%p97, %r207, 23;
	setp.lt.f64 	%p98, %fd188, %fd189;
	selp.f64 	%fd190, %fd189, %fd188, %p98;
	selp.f64 	%fd191, %fd188, %fd190, %p97;
	mov.b64 	%rd113, %fd191;
	mov.b64 	{%r249, %r254}, %rd113;
	mov.b32 	%r255, 16;
	// begin inline asm
	shfl.sync.down.b32 %r248, %r249, %r255, %r256, %r257;
	// end inline asm
	// begin inline asm
	shfl.sync.down.b32 %r253, %r254, %r255, %r256, %r257;
	// end inline asm
	mov.b64 	%rd114, {%r248, %r253};
	mov.b64 	%fd192, %rd114;
	setp.gt.s32 	%p99, %r207, 15;
	setp.lt.f64 	%p100, %fd191, %fd192;
	selp.f64 	%fd38, %fd192, %fd191, %p100;
	selp.f64 	%fd380, %fd191, %fd38, %p99;
	setp.ne.s32 	%p101, %r207, 0;
	@%p101 bra 	$L__BB3_52;
	shr.u32 	%r258, %r35, 2;
	and.b32  	%r259, %r258, 248;
	mov.u32 	%r260, _ZZN3cub18CUB_300001_SM_10006detail6reduce28DeviceReduceSingleTileKernelINS2_10policy_hubIdjN4cuda3__47maximumIvEEE10Policy1000EPdSB_jS8_ddNS5_3std3__410__identityEEEvT0_T1_T2_T3_T4_T6_E12temp_storage;
	add.s32 	%r261, %r260, %r259;
	st.shared.f64 	[%r261+8], %fd38;
$L__BB3_52:
	bar.sync 	0;
	setp.ne.s32 	%p102, %r35, 0;
	@%p102 bra 	$L__BB3_74;
	ld.shared.f64 	%fd193, [_ZZN3cub18CUB_300001_SM_10006detail6reduce28DeviceReduceSingleTileKernelINS2_10policy_hubIdjN4cuda3__47maximumIvEEE10Policy1000EPdSB_jS8_ddNS5_3std3__410__identityEEEvT0_T1_T2_T3_T4_T6_E12temp_storage+16];
	setp.lt.f64 	%p103, %fd380, %fd193;
	selp.f64 	%fd194, %fd193, %fd380, %p103;
	ld.shared.f64 	%fd195, [_ZZN3cub18CUB_300001_SM_10006detail6reduce28DeviceReduceSingleTileKernelINS2_10policy_hubIdjN4cuda3__47maximumIvEEE10Policy1000EPdSB_jS8_ddNS5_3std3__410__identityEEEvT0_T1_T2_T3_T4_T6_E12temp_storage+24];
	setp.lt.f64 	%p104, %fd194, %fd195;
	selp.f64 	%fd196, %fd195, %fd194, %p104;
	ld.shared.f64 	%fd197, [_ZZN3cub18CUB_300001_SM_10006detail6reduce28DeviceReduceSingleTileKernelINS2_10policy_hubIdjN4cuda3__47maximumIvEEE10Policy1000EPdSB_jS8_ddNS5_3std3__410__identityEEEvT0_T1_T2_T3_T4_T6_E12temp_storage+32];
	setp.lt.f64 	%p105, %fd196, %fd197;
	selp.f64 	%fd198, %fd197, %fd196, %p105;
	ld.shared.f64 	%fd199, [_ZZN3cub18CUB_300001_SM_10006detail6reduce28DeviceReduceSingleTileKernelINS2_10policy_hubIdjN4cuda3__47maximumIvEEE10Policy1000EPdSB_jS8_ddNS5_3std3__410__identityEEEvT0_T1_T2_T3_T4_T6_E12temp_storage+40];
	setp.lt.f64 	%p106, %fd198, %fd199;
	selp.f64 	%fd200, %fd199, %fd198, %p106;
	ld.shared.f64 	%fd201, [_ZZN3cub18CUB_300001_SM_10006detail6reduce28DeviceReduceSingleTileKernelINS2_10policy_hubIdjN4cuda3__47maximumIvEEE10Policy1000EPdSB_jS8_ddNS5_3std3__410__identityEEEvT0_T1_T2_T3_T4_T6_E12temp_storage+48];
	setp.lt.f64 	%p107, %fd200, %fd201;
	selp.f64 	%fd202, %fd201, %fd200, %p107;
	ld.shared.f64 	%fd203, [_ZZN3cub18CUB_300001_SM_10006detail6reduce28DeviceReduceSingleTileKernelINS2_10policy_hubIdjN4cuda3__47maximumIvEEE10Policy1000EPdSB_jS8_ddNS5_3std3__410__identityEEEvT0_T1_T2_T3_T4_T6_E12temp_storage+56];
	setp.lt.f64 	%p108, %fd202, %fd203;
	selp.f64 	%fd204, %fd203, %fd202, %p108;
	ld.shared.f64 	%fd205, [_ZZN3cub18CUB_300001_SM_10006detail6reduce28DeviceReduceSingleTileKernelINS2_10policy_hubIdjN4cuda3__47maximumIvEEE10Policy1000EPdSB_jS8_ddNS5_3std3__410__identityEEEvT0_T1_T2_T3_T4_T6_E12temp_storage+64];
	setp.lt.f64 	%p109, %fd204, %fd205;
	selp.f64 	%fd380, %fd205, %fd204, %p109;
	bra.uni 	$L__BB3_74;
$L__BB3_54:
	// begin inline asm
	mov.u32 %r144, %laneid;
	// end inline asm
	and.b32  	%r195, %r35, 992;
	add.s32 	%r196, %r195, 32;
	setp.gt.u32 	%p64, %r196, %r69;
	not.b32 	%r197, %r195;
	add.s32 	%r198, %r69, %r197;
	selp.b32 	%r193, %r198, 31, %p64;
	mov.b64 	%rd95, %fd372;
	mov.b64 	{%r146, %r151}, %rd95;
	mov.b32 	%r152, 1;
	mov.b32 	%r194, -1;
	// begin inline asm
	shfl.sync.down.b32 %r145, %r146, %r152, %r193, %r194;
	// end inline asm
	// begin inline asm
	shfl.sync.down.b32 %r150, %r151, %r152, %r193, %r194;
	// end inline asm
	mov.b64 	%rd96, {%r145, %r150};
	mov.b64 	%fd133, %rd96;
	setp.lt.s32 	%p65, %r144, %r193;
	setp.lt.f64 	%p66, %fd372, %fd133;
	selp.f64 	%fd134, %fd133, %fd372, %p66;
	selp.f64 	%fd135, %fd134, %fd372, %p65;
	mov.b64 	%rd97, %fd135;
	mov.b64 	{%r156, %r161}, %rd97;
	mov.b32 	%r162, 2;
	// begin inline asm
	shfl.sync.down.b32 %r155, %r156, %r162, %r193, %r194;
	// end inline asm
	// begin inline asm
	shfl.sync.down.b32 %r160, %r161, %r162, %r193, %r194;
	// end inline asm
	mov.b64 	%rd98, {%r155, %r160};
	mov.b64 	%fd136, %rd98;
	add.s32 	%r199, %r144, 2;
	setp.gt.s32 	%p67, %r199, %r193;
	setp.lt.f64 	%p68, %fd135, %fd136;
	selp.f64 	%fd137, %fd136, %fd135, %p68;
	selp.f64 	%fd138, %fd135, %fd137, %p67;
	mov.b64 	%rd99, %fd138;
	mov.b64 	{%r166, %r171}, %rd99;
	mov.b32 	%r172, 4;
	// begin inline asm
	shfl.sync.down.b32 %r165, %r166, %r172, %r193, %r194;
	// end inline asm
	// begin inline asm
	shfl.sync.down.b32 %r170, %r171, %r172, %r193, %r194;
	// end inline asm
	mov.b64 	%rd100, {%r165, %r170};
	mov.b64 	%fd139, %rd100;
	add.s32 	%r200, %r144, 4;
	setp.gt.s32 	%p69, %r200, %r193;
	setp.lt.f64 	%p70, %fd138, %fd139;
	selp.f64 	%fd140, %fd139, %fd138, %p70;
	selp.f64 	%fd141, %fd138, %fd140, %p69;
	mov.b64 	%rd101, %fd141;
	mov.b64 	{%r176, %r181}, %rd101;
	mov.b32 	%r182, 8;
	// begin inline asm
	shfl.sync.down.b32 %r175, %r176, %r182, %r193, %r194;
	// end inline asm
	// begin inline asm
	shfl.sync.down.b32 %r180, %r181, %r182, %r193, %r194;
	// end inline asm
	mov.b64 	%rd102, {%r175, %r180};
	mov.b64 	%fd142, %rd102;
	add.s32 	%r201, %r144, 8;
	setp.gt.s32 	%p71, %r201, %r193;
	setp.lt.f64 	%p72, %fd141, %fd142;
	selp.f64 	%fd143, %fd142, %fd141, %p72;
	selp.f64 	%fd144, %fd141, %fd143, %p71;
	mov.b64 	%rd103, %fd144;
	mov.b64 	{%r186, %r191}, %rd103;
	mov.b32 	%r192, 16;
	// begin inline asm
	shfl.sync.down.b32 %r185, %r186, %r192, %r193, %r194;
	// end inline asm
	// begin inline asm
	shfl.sync.down.b32 %r190, %r191, %r192, %r193, %r194;
	// end inline asm
	mov.b64 	%rd104, {%r185, %r190};
	mov.b64 	%fd145, %rd104;
	add.s32 	%r202, %r144, 16;
	setp.gt.s32 	%p73, %r202, %r193;
	setp.lt.f64 	%p74, %fd144, %fd145;
	selp.f64 	%fd146, %fd145, %fd144, %p74;
	selp.f64 	%fd380, %fd144, %fd146, %p73;
	setp.ne.s32 	%p75, %r144, 0;
	@%p75 bra 	$L__BB3_56;
	shr.u32 	%r203, %r35, 2;
	and.b32  	%r204, %r203, 248;
	mov.u32 	%r205, _ZZN3cub18CUB_300001_SM_10006detail6reduce28DeviceReduceSingleTileKernelINS2_10policy_hubIdjN4cuda3__47maximumIvEEE10Policy1000EPdSB_jS8_ddNS5_3std3__410__identityEEEvT0_T1_T2_T3_T4_T6_E12temp_storage;
	add.s32 	%r206, %r205, %r204;
	st.shared.f64 	[%r206+8], %fd380;
$L__BB3_56:
	bar.sync 	0;
	setp.ne.s32 	%p76, %r35, 0;
	@%p76 bra 	$L__BB3_74;
	setp.gt.u32 	%p77, %r69, 32;
	ld.shared.f64 	%fd147, [_ZZN3cub18CUB_300001_SM_10006detail6reduce28DeviceReduceSingleTileKernelINS2_10policy_hubIdjN4cuda3__47maximumIvEEE10Policy1000EPdSB_jS8_ddNS5_3std3__410__identityEEEvT0_T1_T2_T3_T4_T6_E12temp_storage+16];
	setp.lt.f64 	%p78, %fd380, %fd147;
	selp.f64 	%fd149, %fd147, %fd380, %p78;
	selp.f64 	%fd150, %fd149, %fd380, %p77;
	setp.gt.u32 	%p79, %r69, 64;
	ld.shared.f64 	%fd152, [_ZZN3cub18CUB_300001_SM_10006detail6reduce28DeviceReduceSingleTileKernelINS2_10policy_hubIdjN4cuda3__47maximumIvEEE10Policy1000EPdSB_jS8_ddNS5_3std3__410__identityEEEvT0_T1_T2_T3_T4_T6_E12temp_storage+24];
	setp.lt.f64 	%p80, %fd150, %fd152;
	selp.f64 	%fd154, %fd152, %fd150, %p80;
	selp.f64 	%fd155, %fd154, %fd150, %p79;
	setp.gt.u32 	%p81, %r69, 96;
	ld.shared.f64 	%fd157, [_ZZN3cub18CUB_300001_SM_10006detail6reduce28DeviceReduceSingleTileKernelINS2_10policy_hubIdjN4cuda3__47maximumIvEEE10Policy1000EPdSB_jS8_ddNS5_3std3__410__identityEEEvT0_T1_T2_T3_T4_T6_E12temp_storage+32];
	setp.lt.f64 	%p82, %fd155, %fd157;
	selp.f64 	%fd159, %fd157, %fd155, %p82;
	selp.f64 	%fd160, %fd159, %fd155, %p81;
	setp.gt.u32 	%p83, %r69, 128;
	ld.shared.f64 	%fd162, [_ZZN3cub18CUB_300001_SM_10006detail6reduce28DeviceReduceSingleTileKernelINS2_10policy_hubIdjN4cuda3__47maximumIvEEE10Policy1000EPdSB_jS8_ddNS5_3std3__410__identityEEEvT0_T1_T2_T3_T4_T6_E12temp_storage+40];
	setp.lt.f64 	%p84, %fd160, %fd162;
	selp.f64 	%fd164, %fd162, %fd160, %p84;
	selp.f64 	%fd165, %fd164, %fd160, %p83;
	setp.gt.u32 	%p85, %r69, 160;
	ld.shared.f64 	%fd167, [_ZZN3cub18CUB_300001_SM_10006detail6reduce28DeviceReduceSingleTileKernelINS2_10policy_hubIdjN4cuda3__47maximumIvEEE10Policy1000EPdSB_jS8_ddNS5_3std3__410__identityEEEvT0_T1_T2_T3_T4_T6_E12temp_storage+48];
	setp.lt.f64 	%p86, %fd165, %fd167;
	selp.f64 	%fd169, %fd167, %fd165, %p86;
	selp.f64 	%fd170, %fd169, %fd165, %p85;
	setp.gt.u32 	%p87, %r69, 192;
	ld.shared.f64 	%fd172, [_ZZN3cub18CUB_300001_SM_10006detail6reduce28DeviceReduceSingleTileKernelINS2_10policy_hubIdjN4cuda3__47maximumIvEEE10Policy1000EPdSB_jS8_ddNS5_3std3__410__identityEEEvT0_T1_T2_T3_T4_T6_E12temp_storage+56];
	setp.lt.f64 	%p88, %fd170, %fd172;
	selp.f64 	%fd174, %fd172, %fd170, %p88;
	selp.f64 	%fd175, %fd174, %fd170, %p87;
	setp.gt.u32 	%p89, %r69, 224;
	ld.shared.f64 	%fd177, [_ZZN3cub18CUB_300001_SM_10006detail6reduce28DeviceReduceSingleTileKernelINS2_10policy_hubIdjN4cuda3__47maximumIvEEE10Policy1000EPdSB_jS8_ddNS5_3std3__410__identityEEEvT0_T1_T2_T3_T4_T6_E12temp_storage+64];
	setp.lt.f64 	%p90, %fd175, %fd177;
	selp.f64 	%fd179, %fd177, %fd175, %p90;
	selp.f64 	%fd380, %fd179, %fd175, %p89;
	bra.uni 	$L__BB3_74;
$L__BB3_58:
	mov.u32 	%r47, %tid.x;
	mul.wide.u32 	%rd35, %r47, 8;
	add.s64 	%rd20, %rd16, %rd35;
	// begin inline asm
	ld.global.nc.u64 %rd19, [%rd20];
	// end inline asm
	mov.b64 	%fd59, %rd19;
	add.s64 	%rd22, %rd20, 2048;
	// begin inline asm
	ld.global.nc.u64 %rd21, [%rd22];
	// end inline asm
	mov.b64 	%fd60, %rd21;
	add.s64 	%rd24, %rd20, 4096;
	// begin inline asm
	ld.global.nc.u64 %rd23, [%rd24];
	// end inline asm
	mov.b64 	%fd61, %rd23;
	add.s64 	%rd26, %rd20, 6144;
	// begin inline asm
	ld.global.nc.u64 %rd25, [%rd26];
	// end inline asm
	mov.b64 	%fd62, %rd25;
	add.s64 	%rd28, %rd20, 8192;
	// begin inline asm
	ld.global.nc.u64 %rd27, [%rd28];
	// end inline asm
	mov.b64 	%fd63, %rd27;
	add.s64 	%rd30, %rd20, 10240;
	// begin inline asm
	ld.global.nc.u64 %rd29, [%rd30];
	// end inline asm
	mov.b64 	%fd64, %rd29;
	add.s64 	%rd32, %rd20, 12288;
	// begin inline asm
	ld.global.nc.u64 %rd31, [%rd32];
	// end inline asm
	mov.b64 	%fd65, %rd31;
	add.s64 	%rd34, %rd20, 14336;
	// begin inline asm
	ld.global.nc.u64 %rd33, [%rd34];
	// end inline asm
	mov.b64 	%fd66, %rd33;
	setp.lt.f64 	%p4, %fd59, %fd60;
	selp.f64 	%fd67, %fd60, %fd59, %p4;
	setp.lt.f64 	%p5, %fd67, %fd61;
	selp.f64 	%fd68, %fd61, %fd67, %p5;
	setp.lt.f64 	%p6, %fd68, %fd62;
	selp.f64 	%fd69, %fd62, %fd68, %p6;
	setp.lt.f64 	%p7, %fd69, %fd63;
	selp.f64 	%fd70, %fd63, %fd69, %p7;
	setp.lt.f64 	%p8, %fd70, %fd64;
	selp.f64 	%fd71, %fd64, %fd70, %p8;
	setp.lt.f64 	%p9, %fd71, %fd65;
	selp.f64 	%fd72, %fd65, %fd71, %p9;
	setp.lt.f64 	%p10, %fd72, %fd66;
	selp.f64 	%fd379, %fd66, %fd72, %p10;
	add.s32 	%r48, %r69, -2048;
	setp.lt.u32 	%p11, %r48, 2048;
	mov.b32 	%r475, 2048;
	@%p11 bra 	$L__BB3_62;
	mov.b32 	%r475, 2048;
$L__BB3_60:
	add.s32 	%r72, %r47, %r475;
	mul.wide.u32 	%rd52, %r72, 8;
	add.s64 	%rd37, %rd16, %rd52;
	// begin inline asm
	ld.global.nc.u64 %rd36, [%rd37];
	// end inline asm
	mov.b64 	%fd73, %rd36;
	mul.wide.u32 	%rd53, %r475, 8;
	add.s64 	%rd54, %rd20, %rd53;
	add.s64 	%rd39, %rd54, 2048;
	// begin inline asm
	ld.global.nc.u64 %rd38, [%rd39];
	// end inline asm
	mov.b64 	%fd74, %rd38;
	add.s64 	%rd41, %rd54, 4096;
	// begin inline asm
	ld.global.nc.u64 %rd40, [%rd41];
	// end inline asm
	mov.b64 	%fd75, %rd40;
	add.s64 	%rd43, %rd54, 6144;
	// begin inline asm
	ld.global.nc.u64 %rd42, [%rd43];
	// end inline asm
	mov.b64 	%fd76, %rd42;
	add.s64 	%rd45, %rd54, 8192;
	// begin inline asm
	ld.global.nc.u64 %rd44, [%rd45];
	// end inline asm
	mov.b64 	%fd77, %rd44;
	add.s64 	%rd47, %rd54, 10240;
	// begin inline asm
	ld.global.nc.u64 %rd46, [%rd47];
	// end inline asm
	mov.b64 	%fd78, %rd46;
	add.s64 	%rd49, %rd54, 12288;
	// begin inline asm
	ld.global.nc.u64 %rd48, [%rd49];
	// end inline asm
	mov.b64 	%fd79, %rd48;
	add.s64 	%rd51, %rd54, 14336;
	// begin inline asm
	ld.global.nc.u64 %rd50, [%rd51];
	// end inline asm
	mov.b64 	%fd80, %rd50;
	setp.lt.f64 	%p12, %fd379, %fd73;
	selp.f64 	%fd81, %fd73, %fd379, %p12;
	setp.lt.f64 	%p13, %fd81, %fd74;
	selp.f64 	%fd82, %fd74, %fd81, %p13;
	setp.lt.f64 	%p14, %fd82, %fd75;
	selp.f64 	%fd83, %fd75, %fd82, %p14;
	setp.lt.f64 	%p15, %fd83, %fd76;
	selp.f64 	%fd84, %fd76, %fd83, %p15;
	setp.lt.f64 	%p16, %fd84, %fd77;
	selp.f64 	%fd85, %fd77, %fd84, %p16;
	setp.lt.f64 	%p17, %fd85, %fd78;
	selp.f64 	%fd86, %fd78, %fd85, %p17;
	setp.lt.f64 	%p18, %fd86, %fd79;
	selp.f64 	%fd87, %fd79, %fd86, %p18;
	setp.lt.f64 	%p19, %fd87, %fd80;
	selp.f64 	%fd379, %fd80, %fd87, %p19;
	sub.s32 	%r73, %r69, %r475;
	setp.lt.u32 	%p20, %r73, 2048;
	@%p20 bra 	$L__BB3_70;
	add.s32 	%r475, %r475, 2048;
	setp.le.u32 	%p21, %r475, %r48;
	@%p21 bra 	$L__BB3_60;
$L__BB3_62:
	setp.le.u32 	%p22, %r69, %r475;
	@%p22 bra 	$L__BB3_70;
	sub.s32 	%r52, %r69, %r475;
	setp.ge.s32 	%p23, %r47, %r52;
	@%p23 bra 	$L__BB3_70;
	not.b32 	%r74, %r47;
	add.s32 	%r75, %r69, %r74;
	sub.s32 	%r53, %r75, %r475;
	and.b32  	%r76, %r53, 768;
	setp.eq.s32 	%p24, %r76, 768;
	mov.u32 	%r479, %r47;
	@%p24 bra 	$L__BB3_67;
	add.s32 	%r477, %r47, %r475;
	shr.u32 	%r77, %r53, 8;
	add.s32 	%r78, %r77, 1;
	and.b32  	%r79, %r78, 3;
	neg.s32 	%r476, %r79;
	mov.u32 	%r479, %r47;
$L__BB3_66:
	.pragma "nounroll";
	mul.wide.u32 	%rd57, %r477, 8;
	add.s64 	%rd56, %rd16, %rd57;
	// begin inline asm
	ld.global.nc.u64 %rd55, [%rd56];
	// end inline asm
	mov.b64 	%fd89, %rd55;
	setp.lt.f64 	%p25, %fd379, %fd89;
	selp.f64 	%fd379, %fd89, %fd379, %p25;
	add.s32 	%r479, %r479, 256;
	add.s32 	%r477, %r477, 256;
	add.s32 	%r476, %r476, 1;
	setp.ne.s32 	%p26, %r476, 0;
	@%p26 bra 	$L__BB3_66;
$L__BB3_67:
	setp.lt.u32 	%p27, %r53, 768;
	@%p27 bra 	$L__BB3_70;
	add.s32 	%r481, %r479, 512;
	add.s32 	%r480, %r479, %r475;
$L__BB3_69:
	mul.wide.u32 	%rd66, %r480, 8;
	add.s64 	%rd59, %rd16, %rd66;
	// begin inline asm
	ld.global.nc.u64 %rd58, [%rd59];
	// end inline asm
	mov.b64 	%fd90, %rd58;
	setp.lt.f64 	%p28, %fd379, %fd90;
	selp.f64 	%fd91, %fd90, %fd379, %p28;
	add.s32 	%r80, %r480, 256;
	mul.wide.u32 	%rd67, %r80, 8;
	add.s64 	%rd61, %rd16, %rd67;
	// begin inline asm
	ld.global.nc.u64 %rd60, [%rd61];
	// end inline asm
	mov.b64 	%fd92, %rd60;
	setp.lt.f64 	%p29, %fd91, %fd92;
	selp.f64 	%fd93, %fd92, %fd91, %p29;
	add.s32 	%r81, %r480, 512;
	mul.wide.u32 	%rd68, %r81, 8;
	add.s64 	%rd63, %rd16, %rd68;
	// begin inline asm
	ld.global.nc.u64 %rd62, [%rd63];
	// end inline asm
	mov.b64 	%fd94, %rd62;
	setp.lt.f64 	%p30, %fd93, %fd94;
	selp.f64 	%fd95, %fd94, %fd93, %p30;
	add.s32 	%r82, %r480, 768;
	mul.wide.u32 	%rd69, %r82, 8;
	add.s64 	%rd65, %rd16, %rd69;
	// begin inline asm
	ld.global.nc.u64 %rd64, [%rd65];
	// end inline asm
	mov.b64 	%fd96, %rd64;
	setp.lt.f64 	%p31, %fd95, %fd96;
	selp.f64 	%fd379, %fd96, %fd95, %p31;
	add.s32 	%r67, %r481, 1024;
	add.s32 	%r83, %r481, 512;
	add.s32 	%r480, %r480, 1024;
	setp.lt.s32 	%p32, %r83, %r52;
	mov.u32 	%r481, %r67;
	@%p32 bra 	$L__BB3_69;
$L__BB3_70:
	// begin inline asm
	mov.u32 %r84, %laneid;
	// end inline asm
	mov.b64 	%rd70, %fd379;
	mov.b64 	{%r86, %r91}, %rd70;
	mov.b32 	%r92, 1;
	mov.b32 	%r133, 31;
	mov.b32 	%r134, -1;
	// begin inline asm
	shfl.sync.down.b32 %r85, %r86, %r92, %r133, %r134;
	// end inline asm
	// begin inline asm
	shfl.sync.down.b32 %r90, %r91, %r92, %r133, %r134;
	// end inline asm
	mov.b64 	%rd71, {%r85, %r90};
	mov.b64 	%fd97, %rd71;
	setp.gt.s32 	%p33, %r84, 30;
	setp.lt.f64 	%p34, %fd379, %fd97;
	selp.f64 	%fd98, %fd97, %fd379, %p34;
	selp.f64 	%fd99, %fd379, %fd98, %p33;
	mov.b64 	%rd72, %fd99;
	mov.b64 	{%r96, %r101}, %rd72;
	mov.b32 	%r102, 2;
	// begin inline asm
	shfl.sync.down.b32 %r95, %r96, %r102, %r133, %r134;
	// end inline asm
	// begin inline asm
	shfl.sync.down.b32 %r100, %r101, %r102, %r133, %r134;
	// end inline asm
	mov.b64 	%rd73, {%r95, %r100};
	mov.b64 	%fd100, %rd73;
	setp.gt.s32 	%p35, %r84, 29;
	setp.lt.f64 	%p36, %fd99, %fd100;
	selp.f64 	%fd101, %fd100, %fd99, %p36;
	selp.f64 	%fd102, %fd99, %fd101, %p35;
	mov.b64 	%rd74, %fd102;
	mov.b64 	{%r106, %r111}, %rd74;
	mov.b32 	%r112, 4;
	// begin inline asm
	shfl.sync.down.b32 %r105, %r106, %r112, %r133, %r134;
	// end inline asm
	// begin inline asm
	shfl.sync.down.b32 %r110, %r111, %r112, %r133, %r134;
	// end inline asm
	mov.b64 	%rd75, {%r105, %r110};
	mov.b64 	%fd103, %rd75;
	setp.gt.s32 	%p37, %r84, 27;
	setp.lt.f64 	%p38, %fd102, %fd103;
	selp.f64 	%fd104, %fd103, %fd102, %p38;
	selp.f64 	%fd105, %fd102, %fd104, %p37;
	mov.b64 	%rd76, %fd105;
	mov.b64 	{%r116, %r121}, %rd76;
	mov.b32 	%r122, 8;
	// begin inline asm
	shfl.sync.down.b32 %r115, %r116, %r122, %r133, %r134;
	// end inline asm
	// begin inline asm
	shfl.sync.down.b32 %r120, %r121, %r122, %r133, %r134;
	// end inline asm
	mov.b64 	%rd77, {%r115, %r120};
	mov.b64 	%fd106, %rd77;
	setp.gt.s32 	%p39, %r84, 23;
	setp.lt.f64 	%p40, %fd105, %fd106;
	selp.f64 	%fd107, %fd106, %fd105, %p40;
	selp.f64 	%fd108, %fd105, %fd107, %p39;
	mov.b64 	%rd78, %fd108;
	mov.b64 	{%r126, %r131}, %rd78;
	mov.b32 	%r132, 16;
	// begin inline asm
	shfl.sync.down.b32 %r125, %r126, %r132, %r133, %r134;
	// end inline asm
	// begin inline asm
	shfl.sync.down.b32 %r130, %r131, %r132, %r133, %r134;
	// end inline asm
	mov.b64 	%rd79, {%r125, %r130};
	mov.b64 	%fd109, %rd79;
	setp.gt.s32 	%p41, %r84, 15;
	setp.lt.f64 	%p42, %fd108, %fd109;
	selp.f64 	%fd54, %fd109, %fd108, %p42;
	selp.f64 	%fd380, %fd108, %fd54, %p41;
	setp.ne.s32 	%p43, %r84, 0;
	@%p43 bra 	$L__BB3_72;
	shr.u32 	%r135, %r47, 2;
	and.b32  	%r136, %r135, 248;
	mov.u32 	%r137, _ZZN3cub18CUB_300001_SM_10006detail6reduce28DeviceReduceSingleTileKernelINS2_10policy_hubIdjN4cuda3__47maximumIvEEE10Policy1000EPdSB_jS8_ddNS5_3std3__410__identityEEEvT0_T1_T2_T3_T4_T6_E12temp_storage;
	add.s32 	%r138, %r137, %r136;
	st.shared.f64 	[%r138+8], %fd54;
$L__BB3_72:
	bar.sync 	0;
	setp.ne.s32 	%p44, %r47, 0;
	@%p44 bra 	$L__BB3_74;
	ld.shared.f64 	%fd110, [_ZZN3cub18CUB_300001_SM_10006detail6reduce28DeviceReduceSingleTileKernelINS2_10policy_hubIdjN4cuda3__47maximumIvEEE10Policy1000EPdSB_jS8_ddNS5_3std3__410__identityEEEvT0_T1_T2_T3_T4_T6_E12temp_storage+16];
	setp.lt.f64 	%p45, %fd380, %fd110;
	selp.f64 	%fd111, %fd110, %fd380, %p45;
	ld.shared.f64 	%fd112, [_ZZN3cub18CUB_300001_SM_10006detail6reduce28DeviceReduceSingleTileKernelINS2_10policy_hubIdjN4cuda3__47maximumIvEEE10Policy1000EPdSB_jS8_ddNS5_3std3__410__identityEEEvT0_T1_T2_T3_T4_T6_E12temp_storage+24];
	setp.lt.f64 	%p46, %fd111, %fd112;
	selp.f64 	%fd113, %fd112, %fd111, %p46;
	ld.shared.f64 	%fd114, [_ZZN3cub18CUB_300001_SM_10006detail6reduce28DeviceReduceSingleTileKernelINS2_10policy_hubIdjN4cuda3__47maximumIvEEE10Policy1000EPdSB_jS8_ddNS5_3std3__410__identityEEEvT0_T1_T2_T3_T4_T6_E12temp_storage+32];
	setp.lt.f64 	%p47, %fd113, %fd114;
	selp.f64 	%fd115, %fd114, %fd113, %p47;
	ld.shared.f64 	%fd116, [_ZZN3cub18CUB_300001_SM_10006detail6reduce28DeviceReduceSingleTileKernelINS2_10policy_hubIdjN4cuda3__47maximumIvEEE10Policy1000EPdSB_jS8_ddNS5_3std3__410__identityEEEvT0_T1_T2_T3_T4_T6_E12temp_storage+40];
	setp.lt.f64 	%p48, %fd115, %fd116;
	selp.f64 	%fd117, %fd116, %fd115, %p48;
	ld.shared.f64 	%fd118, [_ZZN3cub18CUB_300001_SM_10006detail6reduce28DeviceReduceSingleTileKernelINS2_10policy_hubIdjN4cuda3__47maximumIvEEE10Policy1000EPdSB_jS8_ddNS5_3std3__410__identityEEEvT0_T1_T2_T3_T4_T6_E12temp_storage+48];
	setp.lt.f64 	%p49, %fd117, %fd118;
	selp.f64 	%fd119, %fd118, %fd117, %p49;
	ld.shared.f64 	%fd120, [_ZZN3cub18CUB_300001_SM_10006detail6reduce28DeviceReduceSingleTileKernelINS2_10policy_hubIdjN4cuda3__47maximumIvEEE10Policy1000EPdSB_jS8_ddNS5_3std3__410__identityEEEvT0_T1_T2_T3_T4_T6_E12temp_storage+56];
	setp.lt.f64 	%p50, %fd119, %fd120;
	selp.f64 	%fd121, %fd120, %fd119, %p50;
	ld.shared.f64 	%fd122, [_ZZN3cub18CUB_300001_SM_10006detail6reduce28DeviceReduceSingleTileKernelINS2_10policy_hubIdjN4cuda3__47maximumIvEEE10Policy1000EPdSB_jS8_ddNS5_3std3__410__identityEEEvT0_T1_T2_T3_T4_T6_E12temp_storage+64];
	setp.lt.f64 	%p51, %fd121, %fd122;
	selp.f64 	%fd380, %fd122, %fd121, %p51;
$L__BB3_74:
	mov.u32 	%r454, %tid.x;
	setp.ne.s32 	%p217, %r454, 0;
	@%p217 bra 	$L__BB3_76;
	setp.lt.f64 	%p218, %fd58, %fd380;
	selp.f64 	%fd353, %fd380, %fd58, %p218;
	st.global.f64 	[%rd1], %fd353;
$L__BB3_76:
	ret;

}
	// .globl	_ZN3cub18CUB_300001_SM_10006detail6reduce18DeviceReduceKernelINS2_10policy_hubIdjN4cuda3__47maximumIvEEE10Policy1000EPdjS8_dNS5_3std3__410__identityEEEvT0_PT3_T1_NS0_13GridEvenShareISI_EET2_T4_
.visible .entry _ZN3cub18CUB_300001_SM_10006detail6reduce18DeviceReduceKernelINS2_10policy_hubIdjN4cuda3__47maximumIvEEE10Policy1000EPdjS8_dNS5_3std3__410__identityEEEvT0_PT3_T1_NS0_13GridEvenShareISI_EET2_T4_(
	.param .u64 .ptr .align 1 _ZN3cub18CUB_300001_SM_10006detail6reduce18DeviceReduceKernelINS2_10policy_hubIdjN4cuda3__47maximumIvEEE10Policy1000EPdjS8_dNS5_3std3__410__identityEEEvT0_PT3_T1_NS0_13GridEvenShareISI_EET2_T4__param_0,
	.param .u64 .ptr .align 1 _ZN3cub18CUB_300001_SM_10006detail6reduce18DeviceReduceKernelINS2_10policy_hubIdjN4cuda3__47maximumIvEEE10Policy1000EPdjS8_dNS5_3std3__410__identityEEEvT0_PT3_T1_NS0_13GridEvenShareISI_EET2_T4__param_1,
	.param .u32 _ZN3cub18CUB_300001_SM_10006detail6reduce18DeviceReduceKernelINS2_10policy_hubIdjN4cuda3__47maximumIvEEE10Policy1000EPdjS8_dNS5_3std3__410__identityEEEvT0_PT3_T1_NS0_13GridEvenShareISI_EET2_T4__param_2,
	.param .align 4 .b8 _ZN3cub18CUB_300001_SM_10006detail6reduce18DeviceReduceKernelINS2_10policy_hubIdjN4cuda3__47maximumIvEEE10Policy1000EPdjS8_dNS5_3std3__410__identityEEEvT0_PT3_T1_NS0_13GridEvenShareISI_EET2_T4__param_3[40],
	.param .align 1 .b8 _ZN3cub18CUB_300001_SM_10006detail6reduce18DeviceReduceKernelINS2_10policy_hubIdjN4cuda3__47maximumIvEEE10Policy1000EPdjS8_dNS5_3std3__410__identityEEEvT0_PT3_T1_NS0_13GridEvenShareISI_EET2_T4__param_4[1],
	.param .align 1 .b8 _ZN3cub18CUB_300001_SM_10006detail6reduce18DeviceReduceKernelINS2_10policy_hubIdjN4cuda3__47maximumIvEEE10Policy1000EPdjS8_dNS5_3std3__410__identityEEEvT0_PT3_T1_NS0_13GridEvenShareISI_EET2_T4__param_5[1]
)
.maxntid 256
{
	.reg .pred 	%p<217>;
	.reg .b32 	%r<542>;
	.reg .b64 	%rd<197>;
	.reg .b64 	%fd<375>;
	// demoted variable
	.shared .align 8 .b8 _ZZN3cub18CUB_300001_SM_10006detail6reduce18DeviceReduceKernelINS2_10policy_hubIdjN4cuda3__47maximumIvEEE10Policy1000EPdjS8_dNS5_3std3__410__identityEEEvT0_PT3_T1_NS0_13GridEvenShareISI_EET2_T4_E12temp_storage[80];
	ld.param.u32 	%r1, [_ZN3cub18CUB_300001_SM_10006detail6reduce18DeviceReduceKernelINS2_10policy_hubIdjN4cuda3__47maximumIvEEE10Policy1000EPdjS8_dNS5_3std3__410__identityEEEvT0_PT3_T1_NS0_13GridEvenShareISI_EET2_T4__param_3+20];
	ld.param.u64 	%rd1, [_ZN3cub18CUB_300001_SM_10006detail6reduce18DeviceReduceKernelINS2_10policy_hubIdjN4cuda3__47maximumIvEEE10Policy1000EPdjS8_dNS5_3std3__410__identityEEEvT0_PT3_T1_NS0_13GridEvenShareISI_EET2_T4__param_0];
	ld.param.u32 	%r2, [_ZN3cub18CUB_300001_SM_10006detail6reduce18DeviceReduceKernelINS2_10policy_hubIdjN4cuda3__47maximumIvEEE10Policy1000EPdjS8_dNS5_3std3__410__identityEEEvT0_PT3_T1_NS0_13GridEvenShareISI_EET2_T4__param_3+24];
	mov.u32 	%r3, %ctaid.x;
	shl.b32 	%r4, %r2, 11;
	shl.b32 	%r5, %r3, 11;
	and.b64  	%rd3, %rd1, 31;
	setp.ne.s64 	%p1, %rd3, 0;
	@%p1 bra 	$L__BB4_36;
	sub.s32 	%r6, %r1, %r5;
	setp.gt.u32 	%p109, %r6, 2047;
	@%p109 bra 	$L__BB4_20;
	mov.u32 	%r7, %tid.x;
	setp.ge.u32 	%p158, %r7, %r6;
	mov.f64 	%fd355, 0d0000000000000000;
	mov.u32 	%r512, %r7;
	@%p158 bra 	$L__BB4_4;
	add.s32 	%r378, %r5, %r7;
	mul.wide.u32 	%rd157, %r378, 8;
	add.s64 	%rd156, %rd1, %rd157;
	// begin inline asm
	ld.global.nc.u64 %rd155, [%rd156];
	// end inline asm
	mov.b64 	%fd355, %rd155;
	add.s32 	%r512, %r7, 256;
$L__BB4_4:
	setp.ge.u32 	%p159, %r512, %r6;
	@%p159 bra 	$L__BB4_11;
	not.b32 	%r379, %r512;
	add.s32 	%r10, %r1, %r379;
	and.b32  	%r380, %r10, 768;
	setp.eq.s32 	%p160, %r380, 768;
	@%p160 bra 	$L__BB4_8;
	add.s32 	%r510, %r512, %r5;
	shr.u32 	%r381, %r10, 8;
	add.s32 	%r382, %r381, 1;
	and.b32  	%r383, %r382, 3;
	neg.s32 	%r509, %r383;
$L__BB4_7:
	.pragma "nounroll";
	mul.wide.u32 	%rd160, %r510, 8;
	add.s64 	%rd159, %rd1, %rd160;
	// begin inline asm
	ld.global.nc.u64 %rd158, [%rd159];
	// end inline asm
	mov.b64 	%fd269, %rd158;
	setp.lt.f64 	%p161, %fd355, %fd269;
	selp.f64 	%fd355, %fd269, %fd355, %p161;
	add.s32 	%r512, %r512, 256;
	add.s32 	%r510, %r510, 256;
	add.s32 	%r509, %r509, 1;
	setp.ne.s32 	%p162, %r509, 0;
	@%p162 bra 	$L__BB4_7;
$L__BB4_8:
	sub.s32 	%r384, %r10, %r5;
	setp.lt.u32 	%p163, %r384, 768;
	@%p163 bra 	$L__BB4_11;
	add.s32 	%r514, %r512, 512;
	add.s32 	%r513, %r512, %r5;
$L__BB4_10:
	mul.wide.u32 	%rd169, %r513, 8;
	add.s64 	%rd162, %rd1, %rd169;
	// begin inline asm
	ld.global.nc.u64 %rd161, [%rd162];
	// end inline asm
	mov.b64 	%fd270, %rd161;
	setp.lt.f64 	%p164, %fd355, %fd270;
	selp.f64 	%fd271, %fd270, %fd355, %p164;
	add.s32 	%r385, %r513, 256;
	mul.wide.u32 	%rd170, %r385, 8;
	add.s64 	%rd164, %rd1, %rd170;
	// begin inline asm
	ld.global.nc.u64 %rd163, [%rd164];
	// end inline asm
	mov.b64 	%fd272, %rd163;
	setp.lt.f64 	%p165, %fd271, %fd272;
	selp.f64 	%fd273, %fd272, %fd271, %p165;
	add.s32 	%r386, %r513, 512;
	mul.wide.u32 	%rd171, %r386, 8;
	add.s64 	%rd166, %rd1, %rd171;
	// begin inline asm
	ld.global.nc.u64 %rd165, [%rd166];
	// end inline asm
	mov.b64 	%fd274, %rd165;
	setp.lt.f64 	%p166, %fd273, %fd274;
	selp.f64 	%fd275, %fd274, %fd273, %p166;
	add.s32 	%r387, %r513, 768;
	mul.wide.u32 	%rd172, %r387, 8;
	add.s64 	%rd168, %rd1, %rd172;
	// begin inline asm
	ld.global.nc.u64 %rd167, [%rd168];
	// end inline asm
	mov.b64 	%fd276, %rd167;
	setp.lt.f64 	%p167, %fd275, %fd276;
	selp.f64 	%fd355, %fd276, %fd275, %p167;
	add.s32 	%r24, %r514, 1024;
	add.s32 	%r388, %r514, 512;
	add.s32 	%r513, %r513, 1024;
	setp.lt.s32 	%p168, %r388, %r6;
	mov.u32 	%r514, %r24;
	@%p168 bra 	$L__BB4_10;
$L__BB4_11:
	setp.lt.u32 	%p169, %r6, 256;
	@%p169 bra 	$L__BB4_16;
	// begin inline asm
	mov.u32 %r452, %laneid;
	// end inline asm
	mov.b64 	%rd183, %fd355;
	mov.b64 	{%r454, %r459}, %rd183;
	mov.b32 	%r460, 1;
	mov.b32 	%r501, 31;
	mov.b32 	%r502, -1;
	// begin inline asm
	shfl.sync.down.b32 %r453, %r454, %r460, %r501, %r502;
	// end inline asm
	// begin inline asm
	shfl.sync.down.b32 %r458, %r459, %r460, %r501, %r502;
	// end inline asm
	mov.b64 	%rd184, {%r453, %r458};
	mov.b64 	%fd324, %rd184;
	setp.gt.s32 	%p197, %r452, 30;
	setp.lt.f64 	%p198, %fd355, %fd324;
	selp.f64 	%fd325, %fd324, %fd355, %p198;
	selp.f64 	%fd326, %fd355, %fd325, %p197;
	mov.b64 	%rd185, %fd326;
	mov.b64 	{%r464, %r469}, %rd185;
	mov.b32 	%r470, 2;
	// begin inline asm
	shfl.sync.down.b32 %r463, %r464, %r470, %r501, %r502;
	// end inline asm
	// begin inline asm
	shfl.sync.down.b32 %r468, %r469, %r470, %r501, %r502;
	// end inline asm
	mov.b64 	%rd186, {%r463, %r468};
	mov.b64 	%fd327, %rd186;
	setp.gt.s32 	%p199, %r452, 29;
	setp.lt.f64 	%p200, %fd326, %fd327;
	selp.f64 	%fd328, %fd327, %fd326, %p200;
	selp.f64 	%fd329, %fd326, %fd328, %p199;
	mov.b64 	%rd187, %fd329;
	mov.b64 	{%r474, %r479}, %rd187;
	mov.b32 	%r480, 4;
	// begin inline asm
	shfl.sync.down.b32 %r473, %r474, %r480, %r501, %r502;
	// end inline asm
	// begin inline asm
	shfl.sync.down.b32 %r478, %r479, %r480, %r501, %r502;
	// end inline asm
	mov.b64 	%rd188, {%r473, %r478};
	mov.b64 	%fd330, %rd188;
	setp.gt.s32 	%p201, %r452, 27;
	setp.lt.f64 	%p202, %fd329, %fd330;
	selp.f64 	%fd331, %fd330, %fd329, %p202;
	selp.f64 	%fd332, %fd329, %fd331, %p201;
	mov.b64 	%rd189, %fd332;
	mov.b64 	{%r484, %r489}, %rd189;
	mov.b32 	%r490, 8;
	// begin inline asm
	shfl.sync.down.b32 %r483, %r484, %r490, %r501, %r502;
	// end inline asm
	// begin inline asm
	shfl.sync.down.b32 %r488, %r489, %r490, %r501, %r502;
	// end inline asm
	mov.b64 	%rd190, {%r483, %r488};
	mov.b64 	%fd333, %rd190;
	setp.gt.s32 	%p203, %r452, 23;
	setp.lt.f64 	%p204, %fd332, %fd333;
	selp.f64 	%fd334, %fd333, %fd332, %p204;
	selp.f64 	%fd335, %fd332, %fd334, %p203;
	mov.b64 	%rd191, %fd335;
	mov.b64 	{%r494, %r499}, %rd191;
	mov.b32 	%r500, 16;
	// begin inline asm
	shfl.sync.down.b32 %r493, %r494, %r500, %r501, %r502;
	// end inline asm
	// begin inline asm
	shfl.sync.down.b32 %r498, %r499, %r500, %r501, %r502;
	// end inline asm
	mov.b64 	%rd192, {%r493, %r498};
	mov.b64 	%fd336, %rd192;
	setp.gt.s32 	%p205, %r452, 15;
	setp.lt.f64 	%p206, %fd335, %fd336;
	selp.f64 	%fd10, %fd336, %fd335, %p206;
	selp.f64 	%fd374, %fd335, %fd10, %p205;
	setp.ne.s32 	%p207, %r452, 0;
	@%p207 bra 	$L__BB4_14;
	shr.u32 	%r503, %r7, 2;
	and.b32  	%r504, %r503, 248;
	mov.u32 	%r505, _ZZN3cub18CUB_300001_SM_10006detail6reduce18DeviceReduceKernelINS2_10policy_hubIdjN4cuda3__47maximumIvEEE10Policy1000EPdjS8_dNS5_3std3__410__identityEEEvT0_PT3_T1_NS0_13GridEvenShareISI_EET2_T4_E12temp_storage;
	add.s32 	%r506, %r505, %r504;
	st.shared.f64 	[%r506+8], %fd10;
$L__BB4_14:
	bar.sync 	0;
	setp.ne.s32 	%p208, %r7, 0;
	@%p208 bra 	$L__BB4_71;
	ld.shared.f64 	%fd337, [_ZZN3cub18CUB_300001_SM_10006detail6reduce18DeviceReduceKernelINS2_10policy_hubIdjN4cuda3__47maximumIvEEE10Policy1000EPdjS8_dNS5_3std3__410__identityEEEvT0_PT3_T1_NS0_13GridEvenShareISI_EET2_T4_E12temp_storage+16];
	setp.lt.f64 	%p209, %fd374, %fd337;
	selp.f64 	%fd338, %fd337, %fd374, %p209;
	ld.shared.f64 	%fd339, [_ZZN3cub18CUB_300001_SM_10006detail6reduce18DeviceReduceKernelINS2_10policy_hubIdjN4cuda3__47maximumIvEEE10Policy1000EPdjS8_dNS5_3std3__410__identityEEEvT0_PT3_T1_NS0_13GridEvenShareISI_EET2_T4_E12temp_storage+24];
	setp.lt.f64 	%p210, %fd338, %fd339;
	selp.f64 	%fd340, %fd339, %fd338, %p210;
	ld.shared.f64 	%fd341, [_ZZN3cub18CUB_300001_SM_10006detail6reduce18DeviceReduceKernelINS2_10policy_hubIdjN4cuda3__47maximumIvEEE10Policy1000EPdjS8_dNS5_3std3__410__identityEEEvT0_PT3_T1_NS0_13GridEvenShareISI_EET2_T4_E12temp_storage+32];
	setp.lt.f64 	%p211, %fd340, %fd341;
	selp.f64 	%fd342, %fd341, %fd340, %p211;
	ld.shared.f64 	%fd343, [_ZZN3cub18CUB_300001_SM_10006detail6reduce18DeviceReduceKernelINS2_10policy_hubIdjN4cuda3__47maximumIvEEE10Policy1000EPdjS8_dNS5_3std3__410__identityEEEvT0_PT3_T1_NS0_13GridEvenShareISI_EET2_T4_E12temp_storage+40];
	setp.lt.f64 	%p212, %fd342, %fd343;
	selp.f64 	%fd344, %fd343, %fd342, %p212;
	ld.shared.f64 	%fd345, [_ZZN3cub18CUB_300001_SM_10006detail6reduce18DeviceReduceKernelINS2_10policy_hubIdjN4cuda3__47maximumIvEEE10Policy1000EPdjS8_dNS5_3std3__410__identityEEEvT0_PT3_T1_NS0_13GridEvenShareISI_EET2_T4_E12temp_storage+48];
	setp.lt.f64 	%p213, %fd344, %fd345;
	selp.f64 	%fd346, %fd345, %fd344, %p213;
	ld.shared.f64 	%fd347, [_ZZN3cub18CUB_300001_SM_10006detail6reduce18DeviceReduceKernelINS2_10policy_hubIdjN4cuda3__47maximumIvEEE10Policy1000EPdjS8_dNS5_3std3__410__identityEEEvT0_PT3_T1_NS0_13GridEvenShareISI_EET2_T4_E12temp_storage+56];
	setp.lt.f64 	%p214, %fd346, %fd347;
	selp.f64 	%fd348, %fd347, %fd346, %p214;
	ld.shared.f64 	%fd349, [_ZZN3cub18CUB_300001_SM_10006detail6reduce18DeviceReduceKernelINS2_10policy_hubIdjN4cuda3__47maximumIvEEE10Policy1000EPdjS8_dNS5_3std3__410__identityEEEvT0_PT3_T1_NS0_13GridEvenShareISI_EET2_T4_E12temp_storage+64];
	setp.lt.f64 	%p215, %fd348, %fd349;
	selp.f64 	%fd374, %fd349, %fd348, %p215;
	bra.uni 	$L__BB4_71;
$L__BB4_16:
	// begin inline asm
	mov.u32 %r389, %laneid;
	// end inline asm
	and.b32  	%r440, %r7, 992;
	add.s32 	%r441, %r440, 32;
	setp.gt.u32 	%p170, %r441, %r6;
	not.b32 	%r442, %r440;
	add.s32 	%r443, %r6, %r442;
	selp.b32 	%r438, %r443, 31, %p170;
	mov.b64 	%rd173, %fd355;
	mov.b64 	{%r391, %r396}, %rd173;
	mov.b32 	%r397, 1;
	mov.b32 	%r439, -1;
	// begin inline asm
	shfl.sync.down.b32 %r390, %r391, %r397, %r438, %r439;
	// end inline asm
	// begin inline asm
	shfl.sync.down.b32 %r395, %r396, %r397, %r438, %r439;
	// end inline asm
	mov.b64 	%rd174, {%r390, %r395};
	mov.b64 	%fd277, %rd174;
	setp.lt.s32 	%p171, %r389, %r438;
	setp.lt.f64 	%p172, %fd355, %fd277;
	selp.f64 	%fd278, %fd277, %fd355, %p172;
	selp.f64 	%fd279, %fd278, %fd355, %p171;
	mov.b64 	%rd175, %fd279;
	mov.b64 	{%r401, %r406}, %rd175;
	mov.b32 	%r407, 2;
	// begin inline asm
	shfl.sync.down.b32 %r400, %r401, %r407, %r438, %r439;
	// end inline asm
	// begin inline asm
	shfl.sync.down.b32 %r405, %r406, %r407, %r438, %r439;
	// end inline asm
	mov.b64 	%rd176, {%r400, %r405};
	mov.b64 	%fd280, %rd176;
	add.s32 	%r444, %r389, 2;
	setp.gt.s32 	%p173, %r444, %r438;
	setp.lt.f64 	%p174, %fd279, %fd280;
	selp.f64 	%fd281, %fd280, %fd279, %p174;
	selp.f64 	%fd282, %fd279, %fd281, %p173;
	mov.b64 	%rd177, %fd282;
	mov.b64 	{%r411, %r416}, %rd177;
	mov.b32 	%r417, 4;
	// begin inline asm
	shfl.sync.down.b32 %r410, %r411, %r417, %r438, %r439;
	// end inline asm
	// begin inline asm
	shfl.sync.down.b32 %r415, %r416, %r417, %r438, %r439;
	// end inline asm
	mov.b64 	%rd178, {%r410, %r415};
	mov.b64 	%fd283, %rd178;
	add.s32 	%r445, %r389, 4;
	setp.gt.s32 	%p175, %r445, %r438;
	setp.lt.f64 	%p176, %fd282, %fd283;
	selp.f64 	%fd284, %fd283, %fd282, %p176;
	selp.f64 	%fd285, %fd282, %fd284, %p175;
	mov.b64 	%rd179, %fd285;
	mov.b64 	{%r421, %r426}, %rd179;
	mov.b32 	%r427, 8;
	// begin inline asm
	shfl.sync.down.b32 %r420, %r421, %r427, %r438, %r439;
	// end inline asm
	// begin inline asm
	shfl.sync.down.b32 %r425, %r426, %r427, %r438, %r439;
	// end inline asm
	mov.b64 	%rd180, {%r420, %r425};
	mov.b64 	%fd286, %rd180;
	add.s32 	%r446, %r389, 8;
	setp.gt.s32 	%p177, %r446, %r438;
	setp.lt.f64 	%p178, %fd285, %fd286;
	selp.f64 	%fd287, %fd286, %fd285, %p178;
	selp.f64 	%fd288, %fd285, %fd287, %p177;
	mov.b64 	%rd181, %fd288;
	mov.b64 	{%r431, %r436}, %rd181;
	mov.b32 	%r437, 16;
	// begin inline asm
	shfl.sync.down.b32 %r430, %r431, %r437, %r438, %r439;
	// end inline asm
	// begin inline asm
	shfl.sync.down.b32 %r435, %r436, %r437, %r438, %r439;
	// end inline asm
	mov.b64 	%rd182, {%r430, %r435};
	mov.b64 	%fd289, %rd182;
	add.s32 	%r447, %r389, 16;
	setp.gt.s32 	%p179, %r447, %r438;
	setp.lt.f64 	%p180, %fd288, %fd289;
	selp.f64 	%fd290, %fd289, %fd288, %p180;
	selp.f64 	%fd374, %fd288, %fd290, %p179;
	setp.ne.s32 	%p181, %r389, 0;
	@%p181 bra 	$L__BB4_18;
	shr.u32 	%r448, %r7, 2;
	and.b32  	%r449, %r448, 248;
	mov.u32 	%r450, _ZZN3cub18CUB_300001_SM_10006detail6reduce18DeviceReduceKernelINS2_10policy_hubIdjN4cuda3__47maximumIvEEE10Policy1000EPdjS8_dNS5_3std3__410__identityEEEvT0_PT3_T1_NS0_13GridEvenShareISI_EET2_T4_E12temp_storage;
	add.s32 	%r451, %r450, %r449;
	st.shared.f64 	[%r451+8], %fd374;
$L__BB4_18:
	bar.sync 	0;
	setp.ne.s32 	%p182, %r7, 0;
	@%p182 bra 	$L__BB4_71;
	setp.gt.u32 	%p183, %r6, 32;
	ld.shared.f64 	%fd291, [_ZZN3cub18CUB_300001_SM_10006detail6reduce18DeviceReduceKernelINS2_10policy_hubIdjN4cuda3__47maximumIvEEE10Policy1000EPdjS8_dNS5_3std3__410__identityEEEvT0_PT3_T1_NS0_13GridEvenShareISI_EET2_T4_E12temp_storage+16];
	setp.lt.f64 	%p184, %fd374, %fd291;
	selp.f64 	%fd293, %fd291, %fd374, %p184;
	selp.f64 	%fd294, %fd293, %fd374, %p183;
	setp.gt.u32 	%p185, %r6, 64;
	ld.shared.f64 	%fd296, [_ZZN3cub18CUB_300001_SM_10006detail6reduce18DeviceReduceKernelINS2_10policy_hubIdjN4cuda3__47maximumIvEEE10Policy1000EPdjS8_dNS5_3std3__410__identityEEEvT0_PT3_T1_NS0_13GridEvenShareISI_EET2_T4_E12temp_storage+24];
	setp.lt.f64 	%p186, %fd294, %fd296;
	selp.f64 	%fd298, %fd296, %fd294, %p186;
	selp.f64 	%fd299, %fd298, %fd294, %p185;
	setp.gt.u32 	%p187, %r6, 96;
	ld.shared.f64 	%fd301, [_ZZN3cub18CUB_300001_SM_10006detail6reduce18DeviceReduceKernelINS2_10policy_hubIdjN4cuda3__47maximumIvEEE10Policy1000EPdjS8_dNS5_3std3__410__identityEEEvT0_PT3_T1_NS0_13GridEvenShareISI_EET2_T4_E12temp_storage+32];
	setp.lt.f64 	%p188, %fd299, %fd301;
	selp.f64 	%fd303, %fd301, %fd299, %p188;
	selp.f64 	%fd304, %fd303, %fd299, %p187;
	setp.gt.u32 	%p189, %r6, 128;
	ld.shared.f64 	%fd306, [_ZZN3cub18CUB_300001_SM_10006detail6reduce18DeviceReduceKernelINS2_10policy_hubIdjN4cuda3__47maximumIvEEE10Policy1000EPdjS8_dNS5_3std3__410__identityEEEvT0_PT3_T1_NS0_13GridEvenShareISI_EET2_T4_E12temp_storage+40];
	setp.lt.f64 	%p190, %fd304, %fd306;
	selp.f64 	%fd308, %fd306, %fd304, %p190;
	selp.f64 	%fd309, %fd308, %fd304, %p189;
	setp.gt.u32 	%p191, %r6, 160;
	ld.shared.f64 	%fd311, [_ZZN3cub18CUB_300001_SM_10006detail6reduce18DeviceReduceKernelINS2_10policy_hubIdjN4cuda3__47maximumIvEEE10Policy1000EPdjS8_dNS5_3std3__410__identityEEEvT0_PT3_T1_NS0_13GridEvenShareISI_EET2_T4_E12temp_storage+48];
	setp.lt.f64 	%p192, %fd309, %fd311;
	selp.f64 	%fd313, %fd311, %fd309, %p192;
	selp.f64 	%fd314, %fd313, %fd309, %p191;
	setp.gt.u32 	%p193, %r6, 192;
	ld.shared.f64 	%fd316, [_ZZN3cub18CUB_300001_SM_10006detail6reduce18DeviceReduceKernelINS2_10policy_hubIdjN4cuda3__47maximumIvEEE10Policy1000EPdjS8_dNS5_3std3__410__identityEEEvT0_PT3_T1_NS0_13GridEvenShareISI_EET2_T4_E12temp_storage+56];
	setp.lt.f64 	%p194, %fd314, %fd316;
	selp.f64 	%fd318, %fd316, %fd314, %p194;
	selp.f64 	%fd319, %fd318, %fd314, %p193;
	setp.gt.u32 	%p195, %r6, 224;
	ld.shared.f64 	%fd321, [_ZZN3cub18CUB_300001_SM_10006detail6reduce18DeviceReduceKernelINS2_10policy_hubIdjN4cuda3__47maximumIvEEE10Policy1000EPdjS8_dNS5_3std3__410__identityEEEvT0_PT3_T1_NS0_13GridEvenShareISI_EET2_T4_E12temp_storage+64];
	setp.lt.f64 	%p196, %fd319, %fd321;
	selp.f64 	%fd323, %fd321, %fd319, %p196;
	selp.f64 	%fd374, %fd323, %fd319, %p195;
	bra.uni 	$L__BB4_71;
$L__BB4_20:
	mov.u32 	%r26, %tid.x;
	shl.b32 	%r305, %r26, 2;
	add.s32 	%r306, %r5, %r305;
	mul.wide.u32 	%rd113, %r306, 8;
	add.s64 	%rd103, %rd1, %rd113;
	// begin inline asm
	ld.global.nc.v2.u64 {%rd101, %rd102}, [%rd103];
	// end inline asm
	add.s64 	%rd106, %rd103, 16;
	// begin inline asm
	ld.global.nc.v2.u64 {%rd104, %rd105}, [%rd106];
	// end inline asm
	mov.b64 	%fd203, %rd101;
	mov.b64 	%fd204, %rd102;
	mov.b64 	%fd205, %rd104;
	mov.b64 	%fd206, %rd105;
	add.s64 	%rd109, %rd103, 8192;
	// begin inline asm
	ld.global.nc.v2.u64 {%rd107, %rd108}, [%rd109];
	// end inline asm
	add.s64 	%rd112, %rd103, 8208;
	// begin inline asm
	ld.global.nc.v2.u64 {%rd110, %rd111}, [%rd112];
	// end inline asm
	mov.b64 	%fd207, %rd107;
	mov.b64 	%fd208, %rd108;
	mov.b64 	%fd209, %rd110;
	mov.b64 	%fd210, %rd111;
	setp.lt.f64 	%p110, %fd203, %fd204;
	selp.f64 	%fd211, %fd204, %fd203, %p110;
	setp.lt.f64 	%p111, %fd211, %fd205;
	selp.f64 	%fd212, %fd205, %fd211, %p111;
	setp.lt.f64 	%p112, %fd212, %fd206;
	selp.f64 	%fd213, %fd206, %fd212, %p112;
	setp.lt.f64 	%p113, %fd213, %fd207;
	selp.f64 	%fd214, %fd207, %fd213, %p113;
	setp.lt.f64 	%p114, %fd214, %fd208;
	selp.f64 	%fd215, %fd208, %fd214, %p114;
	setp.lt.f64 	%p115, %fd215, %fd209;
	selp.f64 	%fd216, %fd209, %fd215, %p115;
	setp.lt.f64 	%p116, %fd216, %fd210;
	selp.f64 	%fd361, %fd210, %fd216, %p116;
	setp.lt.u32 	%p117, %r6, %r4;
	@%p117 bra 	$L__BB4_32;
	add.s32 	%r27, %r4, %r5;
	add.s32 	%r516, %r27, 256;
	add.s32 	%r515, %r27, %r26;
	mov.b32 	%r517, 0;
$L__BB4_22:
	add.s32 	%r5, %r5, %r4;
	add.s32 	%r308, %r1, -2048;
	setp.gt.u32 	%p118, %r5, %r308;
	@%p118 bra 	$L__BB4_24;
	cvt.u64.u32 	%rd126, %r5;
	cvt.u64.u32 	%rd127, %r305;
	add.s64 	%rd128, %rd126, %rd127;
	shl.b64 	%rd129, %rd128, 3;
	add.s64 	%rd116, %rd1, %rd129;
	// begin inline asm
	ld.global.nc.v2.u64 {%rd114, %rd115}, [%rd116];
	// end inline asm
	add.s64 	%rd119, %rd116, 16;
	// begin inline asm
	ld.global.nc.v2.u64 {%rd117, %rd118}, [%rd119];
	// end inline asm
	mov.b64 	%fd217, %rd114;
	mov.b64 	%fd218, %rd115;
	mov.b64 	%fd219, %rd117;
	mov.b64 	%fd220, %rd118;
	add.s64 	%rd122, %rd116, 8192;
	// begin inline asm
	ld.global.nc.v2.u64 {%rd120, %rd121}, [%rd122];
	// end inline asm
	add.s64 	%rd125, %rd116, 8208;
	// begin inline asm
	ld.global.nc.v2.u64 {%rd123, %rd124}, [%rd125];
	// end inline asm
	mov.b64 	%fd221, %rd120;
	mov.b64 	%fd222, %rd121;
	mov.b64 	%fd223, %rd123;
	mov.b64 	%fd224, %rd124;
	setp.lt.f64 	%p119, %fd361, %fd217;
	selp.f64 	%fd225, %fd217, %fd361, %p119;
	setp.lt.f64 	%p120, %fd225, %fd218;
	selp.f64 	%fd226, %fd218, %fd225, %p120;
	setp.lt.f64 	%p121, %fd226, %fd219;
	selp.f64 	%fd227, %fd219, %fd226, %p121;
	setp.lt.f64 	%p122, %fd227, %fd220;
	selp.f64 	%fd228, %fd220, %fd227, %p122;
	setp.lt.f64 	%p123, %fd228, %fd221;
	selp.f64 	%fd229, %fd221, %fd228, %p123;
	setp.lt.f64 	%p124, %fd229, %fd222;
	selp.f64 	%fd230, %fd222, %fd229, %p124;
	setp.lt.f64 	%p125, %fd230, %fd223;
	selp.f64 	%fd231, %fd223, %fd230, %p125;
	setp.lt.f64 	%p126, %fd231, %fd224;
	selp.f64 	%fd361, %fd224, %fd231, %p126;
	sub.s32 	%r310, %r1, %r5;
	setp.lt.u32 	%p127, %r310, %r4;
	add.s32 	%r517, %r517, 1;
	add.s32 	%r516, %r516, %r4;
	add.s32 	%r515, %r515, %r4;
	@%p127 bra 	$L__BB4_32;
	bra.uni 	$L__BB4_22;
$L__BB4_24:
	setp.le.u32 	%p128, %r1, %r5;
	@%p128 bra 	$L__BB4_32;
	sub.s32 	%r38, %r1, %r5;
	setp.ge.s32 	%p129, %r26, %r38;
	@%p129 bra 	$L__BB4_32;
	not.b32 	%r311, %r26;
	add.s32 	%r312, %r1, %r311;
	sub.s32 	%r313, %r312, %r27;
	mul.lo.s32 	%r314, %r2, %r517;
	shl.b32 	%r315, %r314, 11;
	sub.s32 	%r39, %r313, %r315;
	shr.u32 	%r316, %r312, 8;
	add.s32 	%r40, %r316, 1;
	and.b32  	%r317, %r312, 768;
	setp.eq.s32 	%p130, %r317, 768;
	mov.u32 	%r522, %r26;
	@%p130 bra 	$L__BB4_29;
	and.b32  	%r318, %r40, 3;
	neg.s32 	%r519, %r318;
	mov.u32 	%r522, %r26;
$L__BB4_28:
	.pragma "nounroll";
	mul.wide.u32 	%rd132, %r515, 8;
	add.s64 	%rd131, %rd1, %rd132;
	// begin inline asm
	ld.global.nc.u64 %rd130, [%rd131];
	// end inline asm
	mov.b64 	%fd233, %rd130;
	setp.lt.f64 	%p131, %fd361, %fd233;
	selp.f64 	%fd361, %fd233, %fd361, %p131;
	add.s32 	%r522, %r522, 256;
	add.s32 	%r515, %r515, 256;
	add.s32 	%r519, %r519, 1;
	setp.ne.s32 	%p132, %r519, 0;
	@%p132 bra 	$L__BB4_28;
$L__BB4_29:
	setp.lt.u32 	%p133, %r39, 768;
	@%p133 bra 	$L__BB4_32;
	add.s32 	%r524, %r522, 512;
	add.s32 	%r523, %r522, %r516;
$L__BB4_31:
	add.s32 	%r319, %r523, -256;
	mul.wide.u32 	%rd141, %r319, 8;
	add.s64 	%rd134, %rd1, %rd141;
	// begin inline asm
	ld.global.nc.u64 %rd133, [%rd134];
	// end inline asm
	mov.b64 	%fd234, %rd133;
	setp.lt.f64 	%p134, %fd361, %fd234;
	selp.f64 	%fd235, %fd234, %fd361, %p134;
	mul.wide.u32 	%rd142, %r523, 8;
	add.s64 	%rd136, %rd1, %rd142;
	// begin inline asm
	ld.global.nc.u64 %rd135, [%rd136];
	// end inline asm
	mov.b64 	%fd236, %rd135;
	setp.lt.f64 	%p135, %fd235, %fd236;
	selp.f64 	%fd237, %fd236, %fd235, %p135;
	add.s32 	%r320, %r523, 256;
	mul.wide.u32 	%rd143, %r320, 8;
	add.s64 	%rd138, %rd1, %rd143;
	// begin inline asm
	ld.global.nc.u64 %rd137, [%rd138];
	// end inline asm
	mov.b64 	%fd238, %rd137;
	setp.lt.f64 	%p136, %fd237, %fd238;
	selp.f64 	%fd239, %fd238, %fd237, %p136;
	add.s32 	%r321, %r523, 512;
	mul.wide.u32 	%rd144, %r321, 8;
	add.s64 	%rd140, %rd1, %rd144;
	// begin inline asm
	ld.global.nc.u64 %rd139, [%rd140];
	// end inline asm
	mov.b64 	%fd240, %rd139;
	setp.lt.f64 	%p137, %fd239, %fd240;
	selp.f64 	%fd361, %fd240, %fd239, %p137;
	add.s32 	%r53, %r524, 1024;
	add.s32 	%r322, %r524, 512;
	add.s32 	%r523, %r523, 1024;
	setp.lt.s32 	%p138, %r322, %r38;
	mov.u32 	%r524, %r53;
	@%p138 bra 	$L__BB4_31;
$L__BB4_32:
	// begin inline asm
	mov.u32 %r323, %laneid;
	// end inline asm
	mov.b64 	%rd145, %fd361;
	mov.b64 	{%r325, %r330}, %rd145;
	mov.b32 	%r331, 1;
	mov.b32 	%r372, 31;
	mov.b32 	%r373, -1;
	// begin inline asm
	shfl.sync.down.b32 %r324, %r325, %r331, %r372, %r373;
	// end inline asm
	// begin inline asm
	shfl.sync.down.b32 %r329, %r330, %r331, %r372, %r373;
	// end inline asm
	mov.b64 	%rd146, {%r324, %r329};
	mov.b64 	%fd241, %rd146;
	setp.gt.s32 	%p139, %r323, 30;
	setp.lt.f64 	%p140, %fd361, %fd241;
	selp.f64 	%fd242, %fd241, %fd361, %p140;
	selp.f64 	%fd243, %fd361, %fd242, %p139;
	mov.b64 	%rd147, %fd243;
	mov.b64 	{%r335, %r340}, %rd147;
	mov.b32 	%r341, 2;
	// begin inline asm
	shfl.sync.down.b32 %r334, %r335, %r341, %r372, %r373;
	// end inline asm
	// begin inline asm
	shfl.sync.down.b32 %r339, %r340, %r341, %r372, %r373;
	// end inline asm
	mov.b64 	%rd148, {%r334, %r339};
	mov.b64 	%fd244, %rd148;
	setp.gt.s32 	%p141, %r323, 29;
	setp.lt.f64 	%p142, %fd243, %fd244;
	selp.f64 	%fd245, %fd244, %fd243, %p142;
	selp.f64 	%fd246, %fd243, %fd245, %p141;
	mov.b64 	%rd149, %fd246;
	mov.b64 	{%r345, %r350}, %rd149;
	mov.b32 	%r351, 4;
	// begin inline asm
	shfl.sync.down.b32 %r344, %r345, %r351, %r372, %r373;
	// end inline asm
	// begin inline asm
	shfl.sync.down.b32 %r349, %r350, %r351, %r372, %r373;
	// end inline asm
	mov.b64 	%rd150, {%r344, %r349};
	mov.b64 	%fd247, %rd150;
	setp.gt.s32 	%p143, %r323, 27;
	setp.lt.f64 	%p144, %fd246, %fd247;
	selp.f64 	%fd248, %fd247, %fd246, %p144;
	selp.f64 	%fd249, %fd246, %fd248, %p143;
	mov.b64 	%rd151, %fd249;
	mov.b64 	{%r355, %r360}, %rd151;
	mov.b32 	%r361, 8;
	// begin inline asm
	shfl.sync.down.b32 %r354, %r355, %r361, %r372, %r373;
	// end inline asm
	// begin inline asm
	shfl.sync.down.b32 %r359, %r360, %r361, %r372, %r373;
	// end inline asm
	mov.b64 	%rd152, {%r354, %r359};
	mov.b64 	%fd250, %rd152;
	setp.gt.s32 	%p145, %r323, 23;
	setp.lt.f64 	%p146, %fd249, %fd250;
	selp.f64 	%fd251, %fd250, %fd249, %p146;
	selp.f64 	%fd252, %fd249, %fd251, %p145;
	mov.b64 	%rd153, %fd252;
	mov.b64 	{%r365, %r370}, %rd153;
	mov.b32 	%r371, 16;
	// begin inline asm
	shfl.sync.down.b32 %r364, %r365, %r371, %r372, %r373;
	// end inline asm
	// begin inline asm
	shfl.sync.down.b32 %r369, %r370, %r371, %r372, %r373;
	// end inline asm
	mov.b64 	%rd154, {%r364, %r369};
	mov.b64 	%fd253, %rd154;
	setp.gt.s32 	%p147, %r323, 15;
	setp.lt.f64 	%p148, %fd252, %fd253;
	selp.f64 	%fd25, %fd253, %fd252, %p148;
	selp.f64 	%fd374, %fd252, %fd25, %p147;
	setp.ne.s32 	%p149, %r323, 0;
	@%p149 bra 	$L__BB4_34;
	shr.u32 	%r374, %r26, 2;
	and.b32  	%r375, %r374, 248;
	mov.u32 	%r376, _ZZN3cub18CUB_300001_SM_10006detail6reduce18DeviceReduceKernelINS2_10policy_hubIdjN4cuda3__47maximumIvEEE10Policy1000EPdjS8_dNS5_3std3__410__identityEEEvT0_PT3_T1_NS0_13GridEvenShareISI_EET2_T4_E12temp_storage;
	add.s32 	%r377, %r376, %r375;
	st.shared.f64 	[%r377+8], %fd25;
$L__BB4_34:
	bar.sync 	0;
	setp.ne.s32 	%p150, %r26, 0;
	@%p150 bra 	$L__BB4_71;
	ld.shared.f64 	%fd254, [_ZZN3cub18CUB_300001_SM_10006detail6reduce18DeviceReduceKernelINS2_10policy_hubIdjN4cuda3__47maximumIvEEE10Policy1000EPdjS8_dNS5_3std3__410__identityEEEvT0_PT3_T1_NS0_13GridEvenShareISI_EET2_T4_E12temp_storage+16];
	setp.lt.f64 	%p151, %fd374, %fd254;
	selp.f64 	%fd255, %fd254, %fd374, %p151;
	ld.shared.f64 	%fd256, [_ZZN3cub18CUB_300001_SM_10006detail6reduce18DeviceReduceKernelINS2_10policy_hubIdjN4cuda3__47maximumIvEEE10Policy1000EPdjS8_dNS5_3std3__410__identityEEEvT0_PT3_T1_NS0_13GridEvenShareISI_EET2_T4_E12temp_storage+24];
	setp.lt.f64 	%p152, %fd255, %fd256;
	selp.f64 	%fd257, %fd256, %fd255, %p152;
	ld.shared.f64 	%fd258, [_ZZN3cub18CUB_300001_SM_10006detail6reduce18DeviceReduceKernelINS2_10policy_hubIdjN4cuda3__47maximumIvEEE10Policy1000EPdjS8_dNS5_3std3__410__identityEEEvT0_PT3_T1_NS0_13GridEvenShareISI_EET2_T4_E12temp_storage+32];
	setp.lt.f64 	%p153, %fd257, %fd258;
	selp.f64 	%fd259, %fd258, %fd257, %p153;
	ld.shared.f64 	%fd260, [_ZZN3cub18CUB_300001_SM_10006detail6reduce18DeviceReduceKernelINS2_10policy_hubIdjN4cuda3__47maximumIvEEE10Policy1000EPdjS8_dNS5_3std3__410__identityEEEvT0_PT3_T1_NS0_13GridEvenShareISI_EET2_T4_E12temp_storage+40];
	setp.lt.f64 	%p154, %fd259, %fd260;
	selp.f64 	%fd261, %fd260, %fd259, %p154;
	ld.shared.f64 	%fd262, [_ZZN3cub18CUB_300001_SM_10006detail6reduce18DeviceReduceKernelINS2_10policy_hubIdjN4cuda3__47maximumIvEEE10Policy1000EPdjS8_dNS5_3std3__410__identityEEEvT0_PT3_T1_NS0_13GridEvenShareISI_EET2_T4_E12temp_storage+48];
	setp.lt.f64 	%p155, %fd261, %fd262;
	selp.f64 	%fd263, %fd262, %fd261, %p155;
	ld.shared.f64 	%fd264, [_ZZN3cub18CUB_300001_SM_10006detail6reduce18DeviceReduceKernelINS2_10policy_hubIdjN4cuda3__47maximumIvEEE10Policy1000EPdjS8_dNS5_3std3__410__identityEEEvT0_PT3_T1_NS0_13GridEvenShareISI_EET2_T4_E12temp_storage+56];
	setp.lt.f64 	%p156, %fd263, %fd264;
	selp.f64 	%fd265, %fd264, %fd263, %p156;
	ld.shared.f64 	%fd266, [_ZZN3cub18CUB_300001_SM_10006detail6reduce18DeviceReduceKernelINS2_10policy_hubIdjN4cuda3__47maximumIvEEE10Policy1000EPdjS8_dNS5_3std3__410__identityEEEvT0_PT3_T1_NS0_13GridEvenShareISI_EET2_T4_E12temp_storage+64];
	setp.lt.f64 	%p157, %fd265, %fd266;
	selp.f64 	%fd374, %fd266, %fd265, %p157;
	bra.uni 	$L__BB4_71;
$L__BB4_36:
	sub.s32 	%r55, %r1, %r5;
	setp.gt.u32 	%p2, %r55, 2047;
	@%p2 bra 	$L__BB4_55;
	mov.u32 	%r56, %tid.x;
	setp.ge.u32 	%p51, %r56, %r55;
	mov.f64 	%fd367, 0d0000000000000000;
	mov.u32 	%r529, %r56;
	@%p51 bra 	$L__BB4_39;
	add.s32 	%r176, %r5, %r56;
	mul.wide.u32 	%rd65, %r176, 8;
	add.s64 	%rd64, %rd1, %rd65;
	// begin inline asm
	ld.global.nc.u64 %rd63, [%rd64];
	// end inline asm
	mov.b64 	%fd367, %rd63;
	add.s32 	%r529, %r56, 256;
$L__BB4_39:
	setp.ge.u32 	%p52, %r529, %r55;
	@%p52 bra 	$L__BB4_46;
	not.b32 	%r177, %r529;
	add.s32 	%r59, %r1, %r177;
	and.b32  	%r178, %r59, 768;
	setp.eq.s32 	%p53, %r178, 768;
	@%p53 bra 	$L__BB4_43;
	add.s32 	%r527, %r529, %r5;
	shr.u32 	%r179, %r59, 8;
	add.s32 	%r180, %r179, 1;
	and.b32  	%r181, %r180, 3;
	neg.s32 	%r526, %r181;
$L__BB4_42:
	.pragma "nounroll";
	mul.wide.u32 	%rd68, %r527, 8;
	add.s64 	%rd67, %rd1, %rd68;
	// begin inline asm
	ld.global.nc.u64 %rd66, [%rd67];
	// end inline asm
	mov.b64 	%fd122, %rd66;
	setp.lt.f64 	%p54, %fd367, %fd122;
	selp.f64 	%fd367, %fd122, %fd367, %p54;
	add.s32 	%r529, %r529, 256;
	add.s32 	%r527, %r527, 256;
	add.s32 	%r526, %r526, 1;
	setp.ne.s32 	%p55, %r526, 0;
	@%p55 bra 	$L__BB4_42;
$L__BB4_43:
	sub.s32 	%r182, %r59, %r5;
	setp.lt.u32 	%p56, %r182, 768;
	@%p56 bra 	$L__BB4_46;
	add.s32 	%r531, %r529, 512;
	add.s32 	%r530, %r529, %r5;
$L__BB4_45:
	mul.wide.u32 	%rd77, %r530, 8;
	add.s64 	%rd70, %rd1, %rd77;
	// begin inline asm
	ld.global.nc.u64 %rd69, [%rd70];
	// end inline asm
	mov.b64 	%fd123, %rd69;
	setp.lt.f64 	%p57, %fd367, %fd123;
	selp.f64 	%fd124, %fd123, %fd367, %p57;
	add.s32 	%r183, %r530, 256;
	mul.wide.u32 	%rd78, %r183, 8;
	add.s64 	%rd72, %rd1, %rd78;
	// begin inline asm
	ld.global.nc.u64 %rd71, [%rd72];
	// end inline asm
	mov.b64 	%fd125, %rd71;
	setp.lt.f64 	%p58, %fd124, %fd125;
	selp.f64 	%fd126, %fd125, %fd124, %p58;
	add.s32 	%r184, %r530, 512;
	mul.wide.u32 	%rd79, %r184, 8;
	add.s64 	%rd74, %rd1, %rd79;
	// begin inline asm
	ld.global.nc.u64 %rd73, [%rd74];
	// end inline asm
	mov.b64 	%fd127, %rd73;
	setp.lt.f64 	%p59, %fd126, %fd127;
	selp.f64 	%fd128, %fd127, %fd126, %p59;
	add.s32 	%r185, %r530, 768;
	mul.wide.u32 	%rd80, %r185, 8;
	add.s64 	%rd76, %rd1, %rd80;
	// begin inline asm
	ld.global.nc.u64 %rd75, [%rd76];
	// end inline asm
	mov.b64 	%fd129, %rd75;
	setp.lt.f64 	%p60, %fd128, %fd129;
	selp.f64 	%fd367, %fd129, %fd128, %p60;
	add.s32 	%r73, %r531, 1024;
	add.s32 	%r186, %r531, 512;
	add.s32 	%r530, %r530, 1024;
	setp.lt.s32 	%p61, %r186, %r55;
	mov.u32 	%r531, %r73;
	@%p61 bra 	$L__BB4_45;
$L__BB4_46:
	setp.lt.u32 	%p62, %r55, 256;
	@%p62 bra 	$L__BB4_51;
	// begin inline asm
	mov.u32 %r250, %laneid;
	// end inline asm
	mov.b64 	%rd91, %fd367;
	mov.b64 	{%r252, %r257}, %rd91;
	mov.b32 	%r258, 1;
	mov.b32 	%r299, 31;
	mov.b32 	%r300, -1;
	// begin inline asm
	shfl.sync.down.b32 %r251, %r252, %r258, %r299, %r300;
	// end inline asm
	// begin inline asm
	shfl.sync.down.b32 %r256, %r257, %r258, %r299, %r300;
	// end inline asm
	mov.b64 	%rd92, {%r251, %r256};
	mov.b64 	%fd177, %rd92;
	setp.gt.s32 	%p90, %r250, 30;
	setp.lt.f64 	%p91, %fd367, %fd177;
	selp.f64 	%fd178, %fd177, %fd367, %p91;
	selp.f64 	%fd179, %fd367, %fd178, %p90;
	mov.b64 	%rd93, %fd179;
	mov.b64 	{%r262, %r267}, %rd93;
	mov.b32 	%r268, 2;
	// begin inline asm
	shfl.sync.down.b32 %r261, %r262, %r268, %r299, %r300;
	// end inline asm
	// begin inline asm
	shfl.sync.down.b32 %r266, %r267, %r268, %r299, %r300;
	// end inline asm
	mov.b64 	%rd94, {%r261, %r266};
	mov.b64 	%fd180, %rd94;
	setp.gt.s32 	%p92, %r250, 29;
	setp.lt.f64 	%p93, %fd179, %fd180;
	selp.f64 	%fd181, %fd180, %fd179, %p93;
	selp.f64 	%fd182, %fd179, %fd181, %p92;
	mov.b64 	%rd95, %fd182;
	mov.b64 	{%r272, %r277}, %rd95;
	mov.b32 	%r278, 4;
	// begin inline asm
	shfl.sync.down.b32 %r271, %r272, %r278, %r299, %r300;
	// end inline asm
	// begin inline asm
	shfl.sync.down.b32 %r276, %r277, %r278, %r299, %r300;
	// end inline asm
	mov.b64 	%rd96, {%r271, %r276};
	mov.b64 	%fd183, %rd96;
	setp.gt.s32 	%p94, %r250, 27;
	setp.lt.f64 	%p95, %fd182, %fd183;
	selp.f64 	%fd184, %fd183, %fd182, %p95;
	selp.f64 	%fd185, %fd182, %fd184, %p94;
	mov.b64 	%rd97, %fd185;
	mov.b64 	{%r282, %r287}, %rd97;
	mov.b32 	%r288, 8;
	// begin inline asm
	shfl.sync.down.b32 %r281, %r282, %r288, %r299, %r300;
	// end inline asm
	// begin inline asm
	shfl.sync.down.b32 %r286, %r287, %r288, %r299, %r300;
	// end inline asm
	mov.b64 	%rd98, {%r281, %r286};
	mov.b64 	%fd186, %rd98;
	setp.gt.s32 	%p96, %r250, 23;
	setp.lt.f64 	%p97, %fd185, %fd186;
	selp.f64 	%fd187, %fd186, %fd185, %p97;
	selp.f64 	%fd188, %fd185, %fd187, %p96;
	mov.b64 	%rd99, %fd188;
	mov.b64 	{%r292, %r297}, %rd99;
	mov.b32 	%r298, 16;
	// begin inline asm
	shfl.sync.down.b32 %r291, %r292, %r298, %r299, %r300;
	// end inline asm
	// begin inline asm
	shfl.sync.down.b32 %r296, %r297, %r298, %r299, %r300;
	// end inline asm
	mov.b64 	%rd100, {%r291, %r296};
	mov.b64 	%fd189, %rd100;
	setp.gt.s32 	%p98, %r250, 15;
	setp.lt.f64 	%p99, %fd188, %fd189;
	selp.f64 	%fd37, %fd189, %fd188, %p99;
	selp.f64 	%fd374, %fd188, %fd37, %p98;
	setp.ne.s32 	%p100, %r250, 0;
	@%p100 bra 	$L__BB4_49;
	shr.u32 	%r301, %r56, 2;
	and.b32  	%r302, %r301, 248;
	mov.u32 	%r303, _ZZN3cub18CUB_300001_SM_10006detail6reduce18DeviceReduceKernelINS2_10policy_hubIdjN4cuda3__47maximumIvEEE10Policy1000EPdjS8_dNS5_3std3__410__identityEEEvT0_PT3_T1_NS0_13GridEvenShareISI_EET2_T4_E12temp_storage;
	add.s32 	%r304, %r303, %r302;
	st.shared.f64 	[%r304+8], %fd37;
$L__BB4_49:
	bar.sync 	0;
	setp.ne.s32 	%p101, %r56, 0;
	@%p101 bra 	$L__BB4_71;
	ld.shared.f64 	%fd190, [_ZZN3cub18CUB_300001_SM_10006detail6reduce18DeviceReduceKernelINS2_10policy_hubIdjN4cuda3__47maximumIvEEE10Policy1000EPdjS8_dNS5_3std3__410__identityEEEvT0_PT3_T1_NS0_13GridEvenShareISI_EET2_T4_E12temp_storage+16];
	setp.lt.f64 	%p102, %fd374, %fd190;
	selp.f64 	%fd191, %fd190, %fd374, %p102;
	ld.shared.f64 	%fd192, [_ZZN3cub18CUB_300001_SM_10006detail6reduce18DeviceReduceKernelINS2_10policy_hubIdjN4cuda3__47maximumIvEEE10Policy1000EPdjS8_dNS5_3std3__410__identityEEEvT0_PT3_T1_NS0_13GridEvenShareISI_EET2_T4_E12temp_storage+24];
	setp.lt.f64 	%p103, %fd191, %fd192;
	selp.f64 	%fd193, %fd192, %fd191, %p103;
	ld.shared.f64 	%fd194, [_ZZN3cub18CUB_300001_SM_10006detail6reduce18DeviceReduceKernelINS2_10policy_hubIdjN4cuda3__47maximumIvEEE10Policy1000EPdjS8_dNS5_3std3__410__identityEEEvT0_PT3_T1_NS0_13GridEvenShareISI_EET2_T4_E12temp_storage+32];
	setp.lt.f64 	%p104, %fd193, %fd194;
	selp.f64 	%fd195, %fd194, %fd193, %p104;
	ld.shared.f64 	%fd196, [_ZZN3cub18CUB_300001_SM_10006detail6reduce18DeviceReduceKernelINS2_10policy_hubIdjN4cuda3__47maximumIvEEE10Policy1000EPdjS8_dNS5_3std3__410__identityEEEvT0_PT3_T1_NS0_13GridEvenShareISI_EET2_T4_E12temp_storage+40];
	setp.lt.f64 	%p105, %fd195, %fd196;
	selp.f64 	%fd197, %fd196, %fd195, %p105;
	ld.shared.f64 	%fd198, [_ZZN3cub18CUB_300001_SM_10006detail6reduce18DeviceReduceKernelINS2_10policy_hubIdjN4cuda3__47maximumIvEEE10Policy1000EPdjS8_dNS5_3std3__410__identityEEEvT0_PT3_T1_NS0_13GridEvenShareISI_EET2_T4_E12temp_storage+48];
	setp.lt.f64 	%p106, %fd197, %fd198;
	selp.f64 	%fd199, %fd198, %fd197, %p106;
	ld.shared.f64 	%fd200, [_ZZN3cub18CUB_300001_SM_10006detail6reduce18DeviceReduceKernelINS2_10policy_hubIdjN4cuda3__47maximumIvEEE10Policy1000EPdjS8_dNS5_3std3__410__identityEEEvT0_PT3_T1_NS0_13GridEvenShareISI_EET2_T4_E12temp_storage+56];
	setp.lt.f64 	%p107, %fd199, %fd200;
	selp.f64 	%fd201, %fd200, %fd199, %p107;
	ld.shared.f64 	%fd202, [_ZZN3cub18CUB_300001_SM_10006detail6reduce18DeviceReduceKernelINS2_10policy_hubIdjN4cuda3__47maximumIvEEE10Policy1000EPdjS8_dNS5_3std3__410__identityEEEvT0_PT3_T1_NS0_13GridEvenShareISI_EET2_T4_E12temp_storage+64];
	setp.lt.f64 	%p108, %fd201, %fd202;
	selp.f64 	%fd374, %fd202, %fd201, %p108;
	bra.uni 	$L__BB4_71;
$L__BB4_51:
	// begin inline asm
	mov.u32 %r187, %laneid;
	// end inline asm
	and.b32  	%r238, %r56, 992;
	add.s32 	%r239, %r238, 32;
	setp.gt.u32 	%p63, %r239, %r55;
	not.b32 	%r240, %r238;
	add.s32 	%r241, %r55, %r240;
	selp.b32 	%r236, %r241, 31, %p63;
	mov.b64 	%rd81, %fd367;
	mov.b64 	{%r189, %r194}, %rd81;
	mov.b32 	%r195, 1;
	mov.b32 	%r237, -1;
	// begin inline asm
	shfl.sync.down.b32 %r188, %r189, %r195, %r236, %r237;
	// end inline asm
	// begin inline asm
	shfl.sync.down.b32 %r193, %r194, %r195, %r236, %r237;
	// end inline asm
	mov.b64 	%rd82, {%r188, %r193};
	mov.b64 	%fd130, %rd82;
	setp.lt.s32 	%p64, %r187, %r236;
	setp.lt.f64 	%p65, %fd367, %fd130;
	selp.f64 	%fd131, %fd130, %fd367, %p65;
	selp.f64 	%fd132, %fd131, %fd367, %p64;
	mov.b64 	%rd83, %fd132;
	mov.b64 	{%r199, %r204}, %rd83;
	mov.b32 	%r205, 2;
	// begin inline asm
	shfl.sync.down.b32 %r198, %r199, %r205, %r236, %r237;
	// end inline asm
	// begin inline asm
	shfl.sync.down.b32 %r203, %r204, %r205, %r236, %r237;
	// end inline asm
	mov.b64 	%rd84, {%r198, %r203};
	mov.b64 	%fd133, %rd84;
	add.s32 	%r242, %r187, 2;
	setp.gt.s32 	%p66, %r242, %r236;
	setp.lt.f64 	%p67, %fd132, %fd133;
	selp.f64 	%fd134, %fd133, %fd132, %p67;
	selp.f64 	%fd135, %fd132, %fd134, %p66;
	mov.b64 	%rd85, %fd135;
	mov.b64 	{%r209, %r214}, %rd85;
	mov.b32 	%r215, 4;
	// begin inline asm
	shfl.sync.down.b32 %r208, %r209, %r215, %r236, %r237;
	// end inline asm
	// begin inline asm
	shfl.sync.down.b32 %r213, %r214, %r215, %r236, %r237;
	// end inline asm
	mov.b64 	%rd86, {%r208, %r213};
	mov.b64 	%fd136, %rd86;
	add.s32 	%r243, %r187, 4;
	setp.gt.s32 	%p68, %r243, %r236;
	setp.lt.f64 	%p69, %fd135, %fd136;
	selp.f64 	%fd137, %fd136, %fd135, %p69;
	selp.f64 	%fd138, %fd135, %fd137, %p68;
	mov.b64 	%rd87, %fd138;
	mov.b64 	{%r219, %r224}, %rd87;
	mov.b32 	%r225, 8;
	// begin inline asm
	shfl.sync.down.b32 %r218, %r219, %r225, %r236, %r237;
	// end inline asm
	// begin inline asm
	shfl.sync.down.b32 %r223, %r224, %r225, %r236, %r237;
	// end inline asm
	mov.b64 	%rd88, {%r218, %r223};
	mov.b64 	%fd139, %rd88;
	add.s32 	%r244, %r187, 8;
	setp.gt.s32 	%p70, %r244, %r236;
	setp.lt.f64 	%p71, %fd138, %fd139;
	selp.f64 	%fd140, %fd139, %fd138, %p71;
	selp.f64 	%fd141, %fd138, %fd140, %p70;
	mov.b64 	%rd89, %fd141;
	mov.b64 	{%r229, %r234}, %rd89;
	mov.b32 	%r235, 16;
	// begin inline asm
	shfl.sync.down.b32 %r228, %r229, %r235, %r236, %r237;
	// end inline asm
	// begin inline asm
	shfl.sync.down.b32 %r233, %r234, %r235, %r236, %r237;
	// end inline asm
	mov.b64 	%rd90, {%r228, %r233};
	mov.b64 	%fd142, %rd90;
	add.s32 	%r245, %r187, 16;
	setp.gt.s32 	%p72, %r245, %r236;
	setp.lt.f64 	%p73, %fd141, %fd142;
	selp.f64 	%fd143, %fd142, %fd141, %p73;
	selp.f64 	%fd374, %fd141, %fd143, %p72;
	setp.ne.s32 	%p74, %r187, 0;
	@%p74 bra 	$L__BB4_53;
	shr.u32 	%r246, %r56, 2;
	and.b32  	%r247, %r246, 248;
	mov.u32 	%r248, _ZZN3cub18CUB_300001_SM_10006detail6reduce18DeviceReduceKernelINS2_10policy_hubIdjN4cuda3__47maximumIvEEE10Policy1000EPdjS8_dNS5_3std3__410__identityEEEvT0_PT3_T1_NS0_13GridEvenShareISI_EET2_T4_E12temp_storage;
	add.s32 	%r249, %r248, %r247;
	st.shared.f64 	[%r249+8], %fd374;
$L__BB4_53:
	bar.sync 	0;
	setp.ne.s32 	%p75, %r56, 0;
	@%p75 bra 	$L__BB4_71;
	setp.gt.u32 	%p76, %r55, 32;
	ld.shared.f64 	%fd144, [_ZZN3cub18CUB_300001_SM_10006detail6reduce18DeviceReduceKernelINS2_10policy_hubIdjN4cuda3__47maximumIvEEE10Policy1000EPdjS8_dNS5_3std3__410__identityEEEvT0_PT3_T1_NS0_13GridEvenShareISI_EET2_T4_E12temp_storage+16];
	setp.lt.f64 	%p77, %fd374, %fd144;
	selp.f64 	%fd146, %fd144, %fd374, %p77;
	selp.f64 	%fd147, %fd146, %fd374, %p76;
	setp.gt.u32 	%p78, %r55, 64;
	ld.shared.f64 	%fd149, [_ZZN3cub18CUB_300001_SM_10006detail6reduce18DeviceReduceKernelINS2_10policy_hubIdjN4cuda3__47maximumIvEEE10Policy1000EPdjS8_dNS5_3std3__410__identityEEEvT0_PT3_T1_NS0_13GridEvenShareISI_EET2_T4_E12temp_storage+24];
	setp.lt.f64 	%p79, %fd147, %fd149;
	selp.f64 	%fd151, %fd149, %fd147, %p79;
	selp.f64 	%fd152, %fd151, %fd147, %p78;
	setp.gt.u32 	%p80, %r55, 96;
	ld.shared.f64 	%fd154, [_ZZN3cub18CUB_300001_SM_10006detail6reduce18DeviceReduceKernelINS2_10policy_hubIdjN4cuda3__47maximumIvEEE10Policy1000EPdjS8_dNS5_3std3__410__identityEEEvT0_PT3_T1_NS0_13GridEvenShareISI_EET2_T4_E12temp_storage+32];
	setp.lt.f64 	%p81, %fd152, %fd154;
	selp.f64 	%fd156, %fd154, %fd152, %p81;
	selp.f64 	%fd157, %fd156, %fd152, %p80;
	setp.gt.u32 	%p82, %r55, 128;
	ld.shared.f64 	%fd159, [_ZZN3cub18CUB_300001_SM_10006detail6reduce18DeviceReduceKernelINS2_10policy_hubIdjN4cuda3__47maximumIvEEE10Policy1000EPdjS8_dNS5_3std3__410__identityEEEvT0_PT3_T1_NS0_13GridEvenShareISI_EET2_T4_E12temp_storage+40];
	setp.lt.f64 	%p83, %fd157, %fd159;
	selp.f64 	%fd161, %fd159, %fd157, %p83;
	selp.f64 	%fd162, %fd161, %fd157, %p82;
	setp.gt.u32 	%p84, %r55, 160;
	ld.shared.f64 	%fd164, [_ZZN3cub18CUB_300001_SM_10006detail6reduce18DeviceReduceKernelINS2_10policy_hubIdjN4cuda3__47maximumIvEEE10Policy1000EPdjS8_dNS5_3std3__410__identityEEEvT0_PT3_T1_NS0_13GridEvenShareISI_EET2_T4_E12temp_storage+48];
	setp.lt.f64 	%p85, %fd162, %fd164;
	selp.f64 	%fd166, %fd164, %fd162, %p85;
	selp.f64 	%fd167, %fd166, %fd162, %p84;
	setp.gt.u32 	%p86, %r55, 192;
	ld.shared.f64 	%fd169, [_ZZN3cub18CUB_300001_SM_10006detail6reduce18DeviceReduceKernelINS2_10policy_hubIdjN4cuda3__47maximumIvEEE10Policy1000EPdjS8_dNS5_3std3__410__identityEEEvT0_PT3_T1_NS0_13GridEvenShareISI_EET2_T4_E12temp_storage+56];
	setp.lt.f64 	%p87, %fd167, %fd169;
	selp.f64 	%fd171, %fd169, %fd167, %p87;
	selp.f64 	%fd172, %fd171, %fd167, %p86;
	setp.gt.u32 	%p88, %r55, 224;
	ld.shared.f64 	%fd174, [_ZZN3cub18CUB_300001_SM_10006detail6reduce18DeviceReduceKernelINS2_10policy_hubIdjN4cuda3__47maximumIvEEE10Policy1000EPdjS8_dNS5_3std3__410__identityEEEvT0_PT3_T1_NS0_13GridEvenShareISI_EET2_T4_E12temp_storage+64];
	setp.lt.f64 	%p89, %fd172, %fd174;
	selp.f64 	%fd176, %fd174, %fd172, %p89;
	selp.f64 	%fd374, %fd176, %fd172, %p88;
	bra.uni 	$L__BB4_71;
$L__BB4_55:
	mov.u32 	%r75, %tid.x;
	add.s32 	%r104, %r75, %r5;
	mul.wide.u32 	%rd20, %r104, 8;
	add.s64 	%rd5, %rd1, %rd20;
	// begin inline asm
	ld.global.nc.u64 %rd4, [%rd5];
	// end inline asm
	mov.b64 	%fd56, %rd4;
	add.s64 	%rd7, %rd5, 2048;
	// begin inline asm
	ld.global.nc.u64 %rd6, [%rd7];
	// end inline asm
	mov.b64 	%fd57, %rd6;
	add.s64 	%rd9, %rd5, 4096;
	// begin inline asm
	ld.global.nc.u64 %rd8, [%rd9];
	// end inline asm
	mov.b64 	%fd58, %rd8;
	add.s64 	%rd11, %rd5, 6144;
	// begin inline asm
	ld.global.nc.u64 %rd10, [%rd11];
	// end inline asm
	mov.b64 	%fd59, %rd10;
	add.s64 	%rd13, %rd5, 8192;
	// begin inline asm
	ld.global.nc.u64 %rd12, [%rd13];
	// end inline asm
	mov.b64 	%fd60, %rd12;
	add.s64 	%rd15, %rd5, 10240;
	// begin inline asm
	ld.global.nc.u64 %rd14, [%rd15];
	// end inline asm
	mov.b64 	%fd61, %rd14;
	add.s64 	%rd17, %rd5, 12288;
	// begin inline asm
	ld.global.nc.u64 %rd16, [%rd17];
	// end inline asm
	mov.b64 	%fd62, %rd16;
	add.s64 	%rd19, %rd5, 14336;
	// begin inline asm
	ld.global.nc.u64 %rd18, [%rd19];
	// end inline asm
	mov.b64 	%fd63, %rd18;
	setp.lt.f64 	%p3, %fd56, %fd57;
	selp.f64 	%fd64, %fd57, %fd56, %p3;
	setp.lt.f64 	%p4, %fd64, %fd58;
	selp.f64 	%fd65, %fd58, %fd64, %p4;
	setp.lt.f64 	%p5, %fd65, %fd59;
	selp.f64 	%fd66, %fd59, %fd65, %p5;
	setp.lt.f64 	%p6, %fd66, %fd60;
	selp.f64 	%fd67, %fd60, %fd66, %p6;
	setp.lt.f64 	%p7, %fd67, %fd61;
	selp.f64 	%fd68, %fd61, %fd67, %p7;
	setp.lt.f64 	%p8, %fd68, %fd62;
	selp.f64 	%fd69, %fd62, %fd68, %p8;
	setp.lt.f64 	%p9, %fd69, %fd63;
	selp.f64 	%fd373, %fd63, %fd69, %p9;
	setp.lt.u32 	%p10, %r55, %r4;
	@%p10 bra 	$L__BB4_67;
	add.s32 	%r76, %r4, %r5;
	add.s32 	%r533, %r76, 256;
	add.s32 	%r532, %r76, %r75;
	mov.b32 	%r534, 0;
$L__BB4_57:
	add.s32 	%r5, %r5, %r4;
	add.s32 	%r106, %r1, -2048;
	setp.gt.u32 	%p11, %r5, %r106;
	@%p11 bra 	$L__BB4_59;
	add.s32 	%r107, %r75, %r5;
	mul.wide.u32 	%rd37, %r107, 8;
	add.s64 	%rd22, %rd1, %rd37;
	// begin inline asm
	ld.global.nc.u64 %rd21, [%rd22];
	// end inline asm
	mov.b64 	%fd70, %rd21;
	add.s64 	%rd24, %rd22, 2048;
	// begin inline asm
	ld.global.nc.u64 %rd23, [%rd24];
	// end inline asm
	mov.b64 	%fd71, %rd23;
	add.s64 	%rd26, %rd22, 4096;
	// begin inline asm
	ld.global.nc.u64 %rd25, [%rd26];
	// end inline asm
	mov.b64 	%fd72, %rd25;
	add.s64 	%rd28, %rd22, 6144;
	// begin inline asm
	ld.global.nc.u64 %rd27, [%rd28];
	// end inline asm
	mov.b64 	%fd73, %rd27;
	add.s64 	%rd30, %rd22, 8192;
	// begin inline asm
	ld.global.nc.u64 %rd29, [%rd30];
	// end inline asm
	mov.b64 	%fd74, %rd29;
	add.s64 	%rd32, %rd22, 10240;
	// begin inline asm
	ld.global.nc.u64 %rd31, [%rd32];
	// end inline asm
	mov.b64 	%fd75, %rd31;
	add.s64 	%rd34, %rd22, 12288;
	// begin inline asm
	ld.global.nc.u64 %rd33, [%rd34];
	// end inline asm
	mov.b64 	%fd76, %rd33;
	add.s64 	%rd36, %rd22, 14336;
	// begin inline asm
	ld.global.nc.u64 %rd35, [%rd36];
	// end inline asm
	mov.b64 	%fd77, %rd35;
	setp.lt.f64 	%p12, %fd373, %fd70;
	selp.f64 	%fd78, %fd70, %fd373, %p12;
	setp.lt.f64 	%p13, %fd78, %fd71;
	selp.f64 	%fd79, %fd71, %fd78, %p13;
	setp.lt.f64 	%p14, %fd79, %fd72;
	selp.f64 	%fd80, %fd72, %fd79, %p14;
	setp.lt.f64 	%p15, %fd80, %fd73;
	selp.f64 	%fd81, %fd73, %fd80, %p15;
	setp.lt.f64 	%p16, %fd81, %fd74;
	selp.f64 	%fd82, %fd74, %fd81, %p16;
	setp.lt.f64 	%p17, %fd82, %fd75;
	selp.f64 	%fd83, %fd75, %fd82, %p17;
	setp.lt.f64 	%p18, %fd83, %fd76;
	selp.f64 	%fd84, %fd76, %fd83, %p18;
	setp.lt.f64 	%p19, %fd84, %fd77;
	selp.f64 	%fd373, %fd77, %fd84, %p19;
	sub.s32 	%r108, %r1, %r5;
	setp.lt.u32 	%p20, %r108, %r4;
	add.s32 	%r534, %r534, 1;
	add.s32 	%r533, %r533, %r4;
	add.s32 	%r532, %r532, %r4;
	@%p20 bra 	$L__BB4_67;
	bra.uni 	$L__BB4_57;
$L__BB4_59:
	setp.le.u32 	%p21, %r1, %r5;
	@%p21 bra 	$L__BB4_67;
	sub.s32 	%r87, %r1, %r5;
	setp.ge.s32 	%p22, %r75, %r87;
	@%p22 bra 	$L__BB4_67;
	not.b32 	%r109, %r75;
	add.s32 	%r110, %r1, %r109;
	sub.s32 	%r111, %r110, %r76;
	mul.lo.s32 	%r112, %r2, %r534;
	shl.b32 	%r113, %r112, 11;
	sub.s32 	%r88, %r111, %r113;
	shr.u32 	%r114, %r110, 8;
	add.s32 	%r89, %r114, 1;
	and.b32  	%r115, %r110, 768;
	setp.eq.s32 	%p23, %r115, 768;
	mov.u32 	%r539, %r75;
	@%p23 bra 	$L__BB4_64;
	and.b32  	%r116, %r89, 3;
	neg.s32 	%r536, %r116;
	mov.u32 	%r539, %r75;
$L__BB4_63:
	.pragma "nounroll";
	mul.wide.u32 	%rd40, %r532, 8;
	add.s64 	%rd39, %rd1, %rd40;
	// begin inline asm
	ld.global.nc.u64 %rd38, [%rd39];
	// end inline asm
	mov.b64 	%fd86, %rd38;
	setp.lt.f64 	%p24, %fd373, %fd86;
	selp.f64 	%fd373, %fd86, %fd373, %p24;
	add.s32 	%r539, %r539, 256;
	add.s32 	%r532, %r532, 256;
	add.s32 	%r536, %r536, 1;
	setp.ne.s32 	%p25, %r536, 0;
	@%p25 bra 	$L__BB4_63;
$L__BB4_64:
	setp.lt.u32 	%p26, %r88, 768;
	@%p26 bra 	$L__BB4_67;
	add.s32 	%r541, %r539, 512;
	add.s32 	%r540, %r539, %r533;
$L__BB4_66:
	add.s32 	%r117, %r540, -256;
	mul.wide.u32 	%rd49, %r117, 8;
	add.s64 	%rd42, %rd1, %rd49;
	// begin inline asm
	ld.global.nc.u64 %rd41, [%rd42];
	// end inline asm
	mov.b64 	%fd87, %rd41;
	setp.lt.f64 	%p27, %fd373, %fd87;
	selp.f64 	%fd88, %fd87, %fd373, %p27;
	mul.wide.u32 	%rd50, %r540, 8;
	add.s64 	%rd44, %rd1, %rd50;
	// begin inline asm
	ld.global.nc.u64 %rd43, [%rd44];
	// end inline asm
	mov.b64 	%fd89, %rd43;
	setp.lt.f64 	%p28, %fd88, %fd89;
	selp.f64 	%fd90, %fd89, %fd88, %p28;
	add.s32 	%r118, %r540, 256;
	mul.wide.u32 	%rd51, %r118, 8;
	add.s64 	%rd46, %rd1, %rd51;
	// begin inline asm
	ld.global.nc.u64 %rd45, [%rd46];
	// end inline asm
	mov.b64 	%fd91, %rd45;
	setp.lt.f64 	%p29, %fd90, %fd91;
	selp.f64 	%fd92, %fd91, %fd90, %p29;
	add.s32 	%r119, %r540, 512;
	mul.wide.u32 	%rd52, %r119, 8;
	add.s64 	%rd48, %rd1, %rd52;
	// begin inline asm
	ld.global.nc.u64 %rd47, [%rd48];
	// end inline asm
	mov.b64 	%fd93, %rd47;
	setp.lt.f64 	%p30, %fd92, %fd93;
	selp.f64 	%fd373, %fd93, %fd92, %p30;
	add.s32 	%r102, %r541, 1024;
	add.s32 	%r120, %r541, 512;
	add.s32 	%r540, %r540, 1024;
	setp.lt.s32 	%p31, %r120, %r87;
	mov.u32 	%r541, %r102;
	@%p31 bra 	$L__BB4_66;
$L__BB4_67:
	// begin inline asm
	mov.u32 %r121, %laneid;
	// end inline asm
	mov.b64 	%rd53, %fd373;
	mov.b64 	{%r123, %r128}, %rd53;
	mov.b32 	%r129, 1;
	mov.b32 	%r170, 31;
	mov.b32 	%r171, -1;
	// begin inline asm
	shfl.sync.down.b32 %r122, %r123, %r129, %r170, %r171;
	// end inline asm
	// begin inline asm
	shfl.sync.down.b32 %r127, %r128, %r129, %r170, %r171;
	// end inline asm
	mov.b64 	%rd54, {%r122, %r127};
	mov.b64 	%fd94, %rd54;
	setp.gt.s32 	%p32, %r121, 30;
	setp.lt.f64 	%p33, %fd373, %fd94;
	selp.f64 	%fd95, %fd94, %fd373, %p33;
	selp.f64 	%fd96, %fd373, %fd95, %p32;
	mov.b64 	%rd55, %fd96;
	mov.b64 	{%r133, %r138}, %rd55;
	mov.b32 	%r139, 2;
	// begin inline asm
	shfl.sync.down.b32 %r132, %r133, %r139, %r170, %r171;
	// end inline asm
	// begin inline asm
	shfl.sync.down.b32 %r137, %r138, %r139, %r170, %r171;
	// end inline asm
	mov.b64 	%rd56, {%r132, %r137};
	mov.b64 	%fd97, %rd56;
	setp.gt.s32 	%p34, %r121, 29;
	setp.lt.f64 	%p35, %fd96, %fd97;
	selp.f64 	%fd98, %fd97, %fd96, %p35;
	selp.f64 	%fd99, %fd96, %fd98, %p34;
	mov.b64 	%rd57, %fd99;
	mov.b64 	{%r143, %r148}, %rd57;
	mov.b32 	%r149, 4;
	// begin inline asm
	shfl.sync.down.b32 %r142, %r143, %r149, %r170, %r171;
	// end inline asm
	// begin inline asm
	shfl.sync.down.b32 %r147, %r148, %r149, %r170, %r171;
	// end inline asm
	mov.b64 	%rd58, {%r142, %r147};
	mov.b64 	%fd100, %rd58;
	setp.gt.s32 	%p36, %r121, 27;
	setp.lt.f64 	%p37, %fd99, %fd100;
	selp.f64 	%fd101, %fd100, %fd99, %p37;
	selp.f64 	%fd102, %fd99, %fd101, %p36;
	mov.b64 	%rd59, %fd102;
	mov.b64 	{%r153, %r158}, %rd59;
	mov.b32 	%r159, 8;
	// begin inline asm
	shfl.sync.down.b32 %r152, %r153, %r159, %r170, %r171;
	// end inline asm
	// begin inline asm
	shfl.sync.down.b32 %r157, %r158, %r159, %r170, %r171;
	// end inline asm
	mov.b64 	%rd60, {%r152, %r157};
	mov.b64 	%fd103, %rd60;
	setp.gt.s32 	%p38, %r121, 23;
	setp.lt.f64 	%p39, %fd102, %fd103;
	selp.f64 	%fd104, %fd103, %fd102, %p39;
	selp.f64 	%fd105, %fd102, %fd104, %p38;
	mov.b64 	%rd61, %fd105;
	mov.b64 	{%r163, %r168}, %rd61;
	mov.b32 	%r169, 16;
	// begin inline asm
	shfl.sync.down.b32 %r162, %r163, %r169, %r170, %r171;
	// end inline asm
	// begin inline asm
	shfl.sync.down.b32 %r167, %r168, %r169, %r170, %r171;
	// end inline asm
	mov.b64 	%rd62, {%r162, %r167};
	mov.b64 	%fd106, %rd62;
	setp.gt.s32 	%p40, %r121, 15;
	setp.lt.f64 	%p41, %fd105, %fd106;
	selp.f64 	%fd52, %fd106, %fd105, %p41;
	selp.f64 	%fd374, %fd105, %fd52, %p40;
	setp.ne.s32 	%p42, %r121, 0;
	@%p42 bra 	$L__BB4_69;
	shr.u32 	%r172, %r75, 2;
	and.b32  	%r173, %r172, 248;
	mov.u32 	%r174, _ZZN3cub18CUB_300001_SM_10006detail6reduce18DeviceReduceKernelINS2_10policy_hubIdjN4cuda3__47maximumIvEEE10Policy1000EPdjS8_dNS5_3std3__410__identityEEEvT0_PT3_T1_NS0_13GridEvenShareISI_EET2_T4_E12temp_storage;
	add.s32 	%r175, %r174, %r173;
	st.shared.f64 	[%r175+8], %fd52;
$L__BB4_69:
	bar.sync 	0;
	setp.ne.s32 	%p43, %r75, 0;
	@%p43 bra 	$L__BB4_71;
	ld.shared.f64 	%fd107, [_ZZN3cub18CUB_300001_SM_10006detail6reduce18DeviceReduceKernelINS2_10policy_hubIdjN4cuda3__47maximumIvEEE10Policy1000EPdjS8_dNS5_3std3__410__identityEEEvT0_PT3_T1_NS0_13GridEvenShareISI_EET2_T4_E12temp_storage+16];
	setp.lt.f64 	%p44, %fd374, %fd107;
	selp.f64 	%fd108, %fd107, %fd374, %p44;
	ld.shared.f64 	%fd109, [_ZZN3cub18CUB_300001_SM_10006detail6reduce18DeviceReduceKernelINS2_10policy_hubIdjN4cuda3__47maximumIvEEE10Policy1000EPdjS8_dNS5_3std3__410__identityEEEvT0_PT3_T1_NS0_13GridEvenShareISI_EET2_T4_E12temp_storage+24];
	setp.lt.f64 	%p45, %fd108, %fd109;
	selp.f64 	%fd110, %fd109, %fd108, %p45;
	ld.shared.f64 	%fd111, [_ZZN3cub18CUB_300001_SM_10006detail6reduce18DeviceReduceKernelINS2_10policy_hubIdjN4cuda3__47maximumIvEEE10Policy1000EPdjS8_dNS5_3std3__410__identityEEEvT0_PT3_T1_NS0_13GridEvenShareISI_EET2_T4_E12temp_storage+32];
	setp.lt.f64 	%p46, %fd110, %fd111;
	selp.f64 	%fd112, %fd111, %fd110, %p46;
	ld.shared.f64 	%fd113, [_ZZN3cub18CUB_300001_SM_10006detail6reduce18DeviceReduceKernelINS2_10policy_hubIdjN4cuda3__47maximumIvEEE10Policy1000EPdjS8_dNS5_3std3__410__identityEEEvT0_PT3_T1_NS0_13GridEvenShareISI_EET2_T4_E12temp_storage+40];
	setp.lt.f64 	%p47, %fd112, %fd113;
	selp.f64 	%fd114, %fd113, %fd112, %p47;
	ld.shared.f64 	%fd115, [_ZZN3cub18CUB_300001_SM_10006detail6reduce18DeviceReduceKernelINS2_10policy_hubIdjN4cuda3__47maximumIvEEE10Policy1000EPdjS8_dNS5_3std3__410__identityEEEvT0_PT3_T1_NS0_13GridEvenShareISI_EET2_T4_E12temp_storage+48];
	setp.lt.f64 	%p48, %fd114, %fd115;
	selp.f64 	%fd116, %fd115, %fd114, %p48;
	ld.shared.f64 	%fd117, [_ZZN3cub18CUB_300001_SM_10006detail6reduce18DeviceReduceKernelINS2_10policy_hubIdjN4cuda3__47maximumIvEEE10Policy1000EPdjS8_dNS5_3std3__410__identityEEEvT0_PT3_T1_NS0_13GridEvenShareISI_EET2_T4_E12temp_storage+56];
	setp.lt.f64 	%p49, %fd116, %fd117;
	selp.f64 	%fd118, %fd117, %fd116, %p49;
	ld.shared.f64 	%fd119, [_ZZN3cub18CUB_300001_SM_10006detail6reduce18DeviceReduceKernelINS2_10policy_hubIdjN4cuda3__47maximumIvEEE10Policy1000EPdjS8_dNS5_3std3__410__identityEEEvT0_PT3_T1_NS0_13GridEvenShareISI_EET2_T4_E12temp_storage+64];
	setp.lt.f64 	%p50, %fd118, %fd119;
	selp.f64 	%fd374, %fd119, %fd118, %p50;
$L__BB4_71:
	mov.u32 	%r507, %tid.x;
	setp.ne.s32 	%p216, %r507, 0;
	@%p216 bra 	$L__BB4_73;
	ld.param.u64 	%rd196, [_ZN3cub18CUB_300001_SM_10006detail6reduce18DeviceReduceKernelINS2_10policy_hubIdjN4cuda3__47maximumIvEEE10Policy1000EPdjS8_dNS5_3std3__410__identityEEEvT0_PT3_T1_NS0_13GridEvenShareISI_EET2_T4__param_1];
	cvta.to.global.u64 	%rd193, %rd196;
	mul.wide.u32 	%rd194, %r3, 8;
	add.s64 	%rd195, %rd193, %rd194;
	st.global.f64 	[%rd195], %fd374;
$L__BB4_73:
	ret;

}
	// .globl	_ZN3cub18CUB_300001_SM_10006detail6reduce28DeviceReduceSingleTileKernelINS2_10policy_hubIdjN4cuda3__47maximumIvEEE10Policy1000EPdSB_iS8_ddNS5_3std3__410__identityEEEvT0_T1_T2_T3_T4_T6_
.visible .entry _ZN3cub18CUB_300001_SM_10006detail6reduce28DeviceReduceSingleTileKernelINS2_10policy_hubIdjN4cuda3__47maximumIvEEE10Policy1000EPdSB_iS8_ddNS5_3std3__410__identityEEEvT0_T1_T2_T3_T4_T6_(
	.param .u64 .ptr .align 1 _ZN3cub18CUB_300001_SM_10006detail6reduce28DeviceReduceSingleTileKernelINS2_10policy_hubIdjN4cuda3__47maximumIvEEE10Policy1000EPdSB_iS8_ddNS5_3std3__410__identityEEEvT0_T1_T2_T3_T4_T6__param_0,
	.param .u64 .ptr .align 1 _ZN3cub18CUB_300001_SM_10006detail6reduce28DeviceReduceSingleTileKernelINS2_10policy_hubIdjN4cuda3__47maximumIvEEE10Policy1000EPdSB_iS8_ddNS5_3std3__410__identityEEEvT0_T1_T2_T3_T4_T6__param_1,
	.param .u32 _ZN3cub18CUB_300001_SM_10006detail6reduce28DeviceReduceSingleTileKernelINS2_10policy_hubIdjN4cuda3__47maximumIvEEE10Policy1000EPdSB_iS8_ddNS5_3std3__410__identityEEEvT0_T1_T2_T3_T4_T6__param_2,
	.param .align 1 .b8 _ZN3cub18CUB_300001_SM_10006detail6reduce28DeviceReduceSingleTileKernelINS2_10policy_hubIdjN4cuda3__47maximumIvEEE10Policy1000EPdSB_iS8_ddNS5_3std3__410__identityEEEvT0_T1_T2_T3_T4_T6__param_3[1],
	.param .f64 _ZN3cub18CUB_300001_SM_10006detail6reduce28DeviceReduceSingleTileKernelINS2_10policy_hubIdjN4cuda3__47maximumIvEEE10Policy1000EPdSB_iS8_ddNS5_3std3__410__identityEEEvT0_T1_T2_T3_T4_T6__param_4,
	.param .align 1 .b8 _ZN3cub18CUB_300001_SM_10006detail6reduce28DeviceReduceSingleTileKernelINS2_10policy_hubIdjN4cuda3__47maximumIvEEE10Policy1000EPdSB_iS8_ddNS5_3std3__410__identityEEEvT0_T1_T2_T3_T4_T6__param_5[1]
)
.maxntid 256
.minnctapersm 1
{
	.reg .pred 	%p<220>;
	.reg .b32 	%r<472>;
	.reg .b64 	%rd<206>;
	.reg .b64 	%fd<381>;
	// demoted variable
	.shared .align 8 .b8 _ZZN3cub18CUB_300001_SM_10006detail6reduce28DeviceReduceSingleTileKernelINS2_10policy_hubIdjN4cuda3__47maximumIvEEE10Policy1000EPdSB_iS8_ddNS5_3std3__410__identityEEEvT0_T1_T2_T3_T4_T6_E12temp_storage[80];
	ld.param.u64 	%rd15, [_ZN3cub18CUB_300001_SM_10006detail6reduce28DeviceReduceSingleTileKernelINS2_10policy_hubIdjN4cuda3__47maximumIvEEE10Policy1000EPdSB_iS8_ddNS5_3std3__410__identityEEEvT0_T1_T2_T3_T4_T6__param_0];
	ld.param.u64 	%rd16, [_ZN3cub18CUB_300001_SM_10006detail6reduce28DeviceReduceSingleTileKernelINS2_10policy_hubIdjN4cuda3__47maximumIvEEE10Policy1000EPdSB_iS8_ddNS5_3std3__410__identityEEEvT0_T1_T2_T3_T4_T6__param_1];
	ld.param.u32 	%r68, [_ZN3cub18CUB_300001_SM_10006detail6reduce28DeviceReduceSingleTileKernelINS2_10policy_hubIdjN4cuda3__47maximumIvEEE10Policy1000EPdSB_iS8_ddNS5_3std3__410__identityEEEvT0_T1_T2_T3_T4_T6__param_2];
	ld.param.f64 	%fd58, [_ZN3cub18CUB_300001_SM_10006detail6reduce28DeviceReduceSingleTileKernelINS2_10policy_hubIdjN4cuda3__47maximumIvEEE10Policy1000EPdSB_iS8_ddNS5_3std3__410__identityEEEvT0_T1_T2_T3_T4_T6__param_4];
	cvta.to.global.u64 	%rd1, %rd16;
	setp.ne.s32 	%p1, %r68, 0;
	@%p1 bra 	$L__BB5_3;
	mov.u32 	%r445, %tid.x;
	setp.ne.s32 	%p219, %r445, 0;
	@%p219 bra 	$L__BB5_74;
	st.global.f64 	[%rd1], %fd58;
	bra.uni 	$L__BB5_74;
$L__BB5_3:
	and.b64  	%rd17, %rd15, 31;
	setp.ne.s64 	%p2, %rd17, 0;
	@%p2 bra 	$L__BB5_38;
	setp.gt.s32 	%p110, %r68, 2047;
	@%p110 bra 	$L__BB5_22;
	mov.u32 	%r1, %tid.x;
	setp.ge.s32 	%p159, %r1, %r68;
	mov.f64 	%fd359, 0d0000000000000000;
	mov.u32 	%r449, %r1;
	@%p159 bra 	$L__BB5_7;
	mul.wide.u32 	%rd169, %r1, 8;
	add.s64 	%rd168, %rd15, %rd169;
	// begin inline asm
	ld.global.nc.u64 %rd167, [%rd168];
	// end inline asm
	mov.b64 	%fd359, %rd167;
	add.s32 	%r449, %r1, 256;
$L__BB5_7:
	setp.ge.s32 	%p160, %r449, %r68;
	@%p160 bra 	$L__BB5_13;
	not.b32 	%r321, %r449;
	add.s32 	%r4, %r68, %r321;
	and.b32  	%r322, %r4, 768;
	setp.eq.s32 	%p161, %r322, 768;
	@%p161 bra 	$L__BB5_11;
	mul.wide.u32 	%rd170, %r449, 8;
	add.s64 	%rd202, %rd15, %rd170;
	shr.u32 	%r323, %r4, 8;
	add.s32 	%r324, %r323, 1;
	and.b32  	%r325, %r324, 3;
	neg.s32 	%r447, %r325;
$L__BB5_10:
	.pragma "nounroll";
	// begin inline asm
	ld.global.nc.u64 %rd171, [%rd202];
	// end inline asm
	mov.b64 	%fd272, %rd171;
	setp.lt.f64 	%p162, %fd359, %fd272;
	selp.f64 	%fd359, %fd272, %fd359, %p162;
	add.s32 	%r449, %r449, 256;
	add.s64 	%rd202, %rd202, 2048;
	add.s32 	%r447, %r447, 1;
	setp.ne.s32 	%p163, %r447, 0;
	@%p163 bra 	$L__BB5_10;
$L__BB5_11:
	setp.lt.u32 	%p164, %r4, 768;
	@%p164 bra 	$L__BB5_13;
$L__BB5_12:
	mul.wide.s32 	%rd181, %r449, 8;
	add.s64 	%rd174, %rd15, %rd181;
	// begin inline asm
	ld.global.nc.u64 %rd173, [%rd174];
	// end inline asm
	mov.b64 	%fd273, %rd173;
	setp.lt.f64 	%p165, %fd359, %fd273;
	selp.f64 	%fd274, %fd273, %fd359, %p165;
	add.s64 	%rd176, %rd174, 2048;
	// begin inline asm
	ld.global.nc.u64 %rd175, [%rd176];
	// end inline asm
	mov.b64 	%fd275, %rd175;
	setp.lt.f64 	%p166, %fd274, %fd275;
	selp.f64 	%fd276, %fd275, %fd274, %p166;
	add.s64 	%rd178, %rd174, 4096;
	// begin inline asm
	ld.global.nc.u64 %rd177, [%rd178];
	// end inline asm
	mov.b64 	%fd277, %rd177;
	setp.lt.f64 	%p167, %fd276, %fd277;
	selp.f64 	%fd278, %fd277, %fd276, %p167;
	add.s64 	%rd180, %rd174, 6144;
	// begin inline asm
	ld.global.nc.u64 %rd179, [%rd180];
	// end inline asm
	mov.b64 	%fd279, %rd179;
	setp.lt.f64 	%p168, %fd278, %fd279;
	selp.f64 	%fd359, %fd279, %fd278, %p168;
	add.s32 	%r449, %r449, 1024;
	setp.lt.s32 	%p169, %r449, %r68;
	@%p169 bra 	$L__BB5_12;
$L__BB5_13:
	setp.lt.s32 	%p170, %r68, 256;
	@%p170 bra 	$L__BB5_18;
	// begin inline asm
	mov.u32 %r389, %laneid;
	// end inline asm
	mov.b64 	%rd192, %fd359;
	mov.b64 	{%r391, %r396}, %rd192;
	mov.b32 	%r397, 1;
	mov.b32 	%r438, 31;
	mov.b32 	%r439, -1;
	// begin inline asm
	shfl.sync.down.b32 %r390, %r391, %r397, %r438, %r439;
	// end inline asm
	// begin inline asm
	shfl.sync.down.b32 %r395, %r396, %r397, %r438, %r439;
	// end inline asm
	mov.b64 	%rd193, {%r390, %r395};
	mov.b64 	%fd327, %rd193;
	setp.gt.s32 	%p198, %r389, 30;
	setp.lt.f64 	%p199, %fd359, %fd327;
	selp.f64 	%fd328, %fd327, %fd359, %p199;
	selp.f64 	%fd329, %fd359, %fd328, %p198;
	mov.b64 	%rd194, %fd329;
	mov.b64 	{%r401, %r406}, %rd194;
	mov.b32 	%r407, 2;
	// begin inline asm
	shfl.sync.down.b32 %r400, %r401, %r407, %r438, %r439;
	// end inline asm
	// begin inline asm
	shfl.sync.down.b32 %r405, %r406, %r407, %r438, %r439;
	// end inline asm
	mov.b64 	%rd195, {%r400, %r405};
	mov.b64 	%fd330, %rd195;
	setp.gt.s32 	%p200, %r389, 29;
	setp.lt.f64 	%p201, %fd329, %fd330;
	selp.f64 	%fd331, %fd330, %fd329, %p201;
	selp.f64 	%fd332, %fd329, %fd331, %p200;
	mov.b64 	%rd196, %fd332;
	mov.b64 	{%r411, %r416}, %rd196;
	mov.b32 	%r417, 4;
	// begin inline asm
	shfl.sync.down.b32 %r410, %r411, %r417, %r438, %r439;
	// end inline asm
	// begin inline asm
	shfl.sync.down.b32 %r415, %r416, %r417, %r438, %r439;
	// end inline asm
	mov.b64 	%rd197, {%r410, %r415};
	mov.b64 	%fd333, %rd197;
	setp.gt.s32 	%p202, %r389, 27;
	setp.lt.f64 	%p203, %fd332, %fd333;
	selp.f64 	%fd334, %fd333, %fd332, %p203;
	selp.f64 	%fd335, %fd332, %fd334, %p202;
	mov.b64 	%rd198, %fd335;
	mov.b64 	{%r421, %r426}, %rd198;
	mov.b32 	%r427, 8;
	// begin inline asm
	shfl.sync.down.b32 %r420, %r421, %r427, %r438, %r439;
	// end inline asm
	// begin inline asm
	shfl.sync.down.b32 %r425, %r426, %r427, %r438, %r439;
	// end inline asm
	mov.b64 	%rd199, {%r420, %r425};
	mov.b64 	%fd336, %rd199;
	setp.gt.s32 	%p204, %r389, 23;
	setp.lt.f64 	%p205, %fd335, %fd336;
	selp.f64 	%fd337, %fd336, %fd335, %p205;
	selp.f64 	%fd338, %fd335, %fd337, %p204;
	mov.b64 	%rd200, %fd338;
	mov.b64 	{%r431, %r436}, %rd200;
	mov.b32 	%r437, 16;
	// begin inline asm
	shfl.sync.down.b32 %r430, %r431, %r437, %r438, %r439;
	// end inline asm
	// begin inline asm
	shfl.sync.down.b32 %r435, %r436, %r437, %r438, %r439;
	// end inline asm
	mov.b64 	%rd201, {%r430, %r435};
	mov.b64 	%fd339, %rd201;
	setp.gt.s32 	%p206, %r389, 15;
	setp.lt.f64 	%p207, %fd338, %fd339;
	selp.f64 	%fd10, %fd339, %fd338, %p207;
	selp.f64 	%fd380, %fd338, %fd10, %p206;
	setp.ne.s32 	%p208, %r389, 0;
	@%p208 bra 	$L__BB5_16;
	shr.u32 	%r440, %r1, 2;
	and.b32  	%r441, %r440, 248;
	mov.u32 	%r442, _ZZN3cub18CUB_300001_SM_10006detail6reduce28DeviceReduceSingleTileKernelINS2_10policy_hubIdjN4cuda3__47maximumIvEEE10Policy1000EPdSB_iS8_ddNS5_3std3__410__identityEEEvT0_T1_T2_T3_T4_T6_E12temp_storage;
	add.s32 	%r443, %r442, %r441;
	st.shared.f64 	[%r443+8], %fd10;
$L__BB5_16:
	bar.sync 	0;
	setp.ne.s32 	%p209, %r1, 0;
	@%p209 bra 	$L__BB5_72;
	ld.shared.f64 	%fd340, [_ZZN3cub18CUB_300001_SM_10006detail6reduce28DeviceReduceSingleTileKernelINS2_10policy_hubIdjN4cuda3__47maximumIvEEE10Policy1000EPdSB_iS8_ddNS5_3std3__410__identityEEEvT0_T1_T2_T3_T4_T6_E12temp_storage+16];
	setp.lt.f64 	%p210, %fd380, %fd340;
	selp.f64 	%fd341, %fd340, %fd380, %p210;
	ld.shared.f64 	%fd342, [_ZZN3cub18CUB_300001_SM_10006detail6reduce28DeviceReduceSingleTileKernelINS2_10policy_hubIdjN4cuda3__47maximumIvEEE10Policy1000EPdSB_iS8_ddNS5_3std3__410__identityEEEvT0_T1_T2_T3_T4_T6_E12temp_storage+24];
	setp.lt.f64 	%p211, %fd341, %fd342;
	selp.f64 	%fd343, %fd342, %fd341, %p211;
	ld.shared.f64 	%fd344, [_ZZN3cub18CUB_300001_SM_10006detail6reduce28DeviceReduceSingleTileKernelINS2_10policy_hubIdjN4cuda3__47maximumIvEEE10Policy1000EPdSB_iS8_ddNS5_3std3__410__identityEEEvT0_T1_T2_T3_T4_T6_E12temp_storage+32];
	setp.lt.f64 	%p212, %fd343, %fd344;
	selp.f64 	%fd345, %fd344, %fd343, %p212;
	ld.shared.f64 	%fd346, [_ZZN3cub18CUB_300001_SM_10006detail6reduce28DeviceReduceSingleTileKernelINS2_10policy_hubIdjN4cuda3__47maximumIvEEE10Policy1000EPdSB_iS8_ddNS5_3std3__410__identityEEEvT0_T1_T2_T3_T4_T6_E12temp_storage+40];
	setp.lt.f64 	%p213, %fd345, %fd346;
	selp.f64 	%fd347, %fd346, %fd345, %p213;
	ld.shared.f64 	%fd348, [_ZZN3cub18CUB_300001_SM_10006detail6reduce28DeviceReduceSingleTileKernelINS2_10policy_hubIdjN4cuda3__47maximumIvEEE10Policy1000EPdSB_iS8_ddNS5_3std3__410__identityEEEvT0_T1_T2_T3_T4_T6_E12temp_storage+48];
	setp.lt.f64 	%p214, %fd347, %fd348;
	selp.f64 	%fd349, %fd348, %fd347, %p214;
	ld.shared.f64 	%fd350, [_ZZN3cub18CUB_300001_SM_10006detail6reduce28DeviceReduceSingleTileKernelINS2_10policy_hubIdjN4cuda3__47maximumIvEEE10Policy1000EPdSB_iS8_ddNS5_3std3__410__identityEEEvT0_T1_T2_T3_T4_T6_E12temp_storage+56];
	setp.lt.f64 	%p215, %fd349, %fd350;
	selp.f64 	%fd351, %fd350, %fd349, %p215;
	ld.shared.f64 	%fd352, [_ZZN3cub18CUB_300001_SM_10006detail6reduce28DeviceReduceSingleTileKernelINS2_10policy_hubIdjN4cuda3__47maximumIvEEE10Policy1000EPdSB_iS8_ddNS5_3std3__410__identityEEEvT0_T1_T2_T3_T4_T6_E12temp_storage+64];
	setp.lt.f64 	%p216, %fd351, %fd352;
	selp.f64 	%fd380, %fd352, %fd351, %p216;
	bra.uni 	$L__BB5_72;
$L__BB5_18:
	// begin inline asm
	mov.u32 %r326, %laneid;
	// end inline asm
	and.b32  	%r377, %r1, 992;
	add.s32 	%r378, %r377, 32;
	setp.gt.s32 	%p171, %r378, %r68;
	not.b32 	%r379, %r377;
	add.s32 	%r380, %r68, %r379;
	selp.b32 	%r375, %r380, 31, %p171;
	mov.b64 	%rd182, %fd359;
	mov.b64 	{%r328, %r333}, %rd182;
	mov.b32 	%r334, 1;
	mov.b32 	%r376, -1;
	// begin inline asm
	shfl.sync.down.b32 %r327, %r328, %r334, %r375, %r376;
	// end inline asm
	// begin inline asm
	shfl.sync.down.b32 %r332, %r333, %r334, %r375, %r376;
	// end inline asm
	mov.b64 	%rd183, {%r327, %r332};
	mov.b64 	%fd280, %rd183;
	setp.lt.s32 	%p172, %r326, %r375;
	setp.lt.f64 	%p173, %fd359, %fd280;
	selp.f64 	%fd281, %fd280, %fd359, %p173;
	selp.f64 	%fd282, %fd281, %fd359, %p172;
	mov.b64 	%rd184, %fd282;
	mov.b64 	{%r338, %r343}, %rd184;
	mov.b32 	%r344, 2;
	// begin inline asm
	shfl.sync.down.b32 %r337, %r338, %r344, %r375, %r376;
	// end inline asm
	// begin inline asm
	shfl.sync.down.b32 %r342, %r343, %r344, %r375, %r376;
	// end inline asm
	mov.b64 	%rd185, {%r337, %r342};
	mov.b64 	%fd283, %rd185;
	add.s32 	%r381, %r326, 2;
	setp.gt.s32 	%p174, %r381, %r375;
	setp.lt.f64 	%p175, %fd282, %fd283;
	selp.f64 	%fd284, %fd283, %fd282, %p175;
	selp.f64 	%fd285, %fd282, %fd284, %p174;
	mov.b64 	%rd186, %fd285;
	mov.b64 	{%r348, %r353}, %rd186;
	mov.b32 	%r354, 4;
	// begin inline asm
	shfl.sync.down.b32 %r347, %r348, %r354, %r375, %r376;
	// end inline asm
	// begin inline asm
	shfl.sync.down.b32 %r352, %r353, %r354, %r375, %r376;
	// end inline asm
	mov.b64 	%rd187, {%r347, %r352};
	mov.b64 	%fd286, %rd187;
	add.s32 	%r382, %r326, 4;
	setp.gt.s32 	%p176, %r382, %r375;
	setp.lt.f64 	%p177, %fd285, %fd286;
	selp.f64 	%fd287, %fd286, %fd285, %p177;
	selp.f64 	%fd288, %fd285, %fd287, %p176;
	mov.b64 	%rd188, %fd288;
	mov.b64 	{%r358, %r363}, %rd188;
	mov.b32 	%r364, 8;
	// begin inline asm
	shfl.sync.down.b32 %r357, %r358, %r364, %r375, %r376;
	// end inline asm
	// begin inline asm
	shfl.sync.down.b32 %r362, %r363, %r364, %r375, %r376;
	// end inline asm
	mov.b64 	%rd189, {%r357, %r362};
	mov.b64 	%fd289, %rd189;
	add.s32 	%r383, %r326, 8;
	setp.gt.s32 	%p178, %r383, %r375;
	setp.lt.f64 	%p179, %fd288, %fd289;
	selp.f64 	%fd290, %fd289, %fd288, %p179;
	selp.f64 	%fd291, %fd288, %fd290, %p178;
	mov.b64 	%rd190, %fd291;
	mov.b64 	{%r368, %r373}, %rd190;
	mov.b32 	%r374, 16;
	// begin inline asm
	shfl.sync.down.b32 %r367, %r368, %r374, %r375, %r376;
	// end inline asm
	// begin inline asm
	shfl.sync.down.b32 %r372, %r373, %r374, %r375, %r376;
	// end inline asm
	mov.b64 	%rd191, {%r367, %r372};
	mov.b64 	%fd292, %rd191;
	add.s32 	%r384, %r326, 16;
	setp.gt.s32 	%p180, %r384, %r375;
	setp.lt.f64 	%p181, %fd291, %fd292;
	selp.f64 	%fd293, %fd292, %fd291, %p181;
	selp.f64 	%fd380, %fd291, %fd293, %p180;
	setp.ne.s32 	%p182, %r326, 0;
	@%p182 bra 	$L__BB5_20;
	shr.u32 	%r385, %r1, 2;
	and.b32  	%r386, %r385, 248;
	mov.u32 	%r387, _ZZN3cub18CUB_300001_SM_10006detail6reduce28DeviceReduceSingleTileKernelINS2_10policy_hubIdjN4cuda3__47maximumIvEEE10Policy1000EPdSB_iS8_ddNS5_3std3__410__identityEEEvT0_T1_T2_T3_T4_T6_E12temp_storage;
	add.s32 	%r388, %r387, %r386;
	st.shared.f64 	[%r388+8], %fd380;
$L__BB5_20:
	bar.sync 	0;
	setp.ne.s32 	%p183, %r1, 0;
	@%p183 bra 	$L__BB5_72;
	setp.gt.s32 	%p184, %r68, 32;
	ld.shared.f64 	%fd294, [_ZZN3cub18CUB_300001_SM_10006detail6reduce28DeviceReduceSingleTileKernelINS2_10policy_hubIdjN4cuda3__47maximumIvEEE10Policy1000EPdSB_iS8_ddNS5_3std3__410__identityEEEvT0_T1_T2_T3_T4_T6_E12temp_storage+16];
	setp.lt.f64 	%p185, %fd380, %fd294;
	selp.f64 	%fd296, %fd294, %fd380, %p185;
	selp.f64 	%fd297, %fd296, %fd380, %p184;
	setp.gt.s32 	%p186, %r68, 64;
	ld.shared.f64 	%fd299, [_ZZN3cub18CUB_300001_SM_10006detail6reduce28DeviceReduceSingleTileKernelINS2_10policy_hubIdjN4cuda3__47maximumIvEEE10Policy1000EPdSB_iS8_ddNS5_3std3__410__identityEEEvT0_T1_T2_T3_T4_T6_E12temp_storage+24];
	setp.lt.f64 	%p187, %fd297, %fd299;
	selp.f64 	%fd301, %fd299, %fd297, %p187;
	selp.f64 	%fd302, %fd301, %fd297, %p186;
	setp.gt.s32 	%p188, %r68, 96;
	ld.shared.f64 	%fd304, [_ZZN3cub18CUB_300001_SM_10006detail6reduce28DeviceReduceSingleTileKernelINS2_10policy_hubIdjN4cuda3__47maximumIvEEE10Policy1000EPdSB_iS8_ddNS5_3std3__410__identityEEEvT0_T1_T2_T3_T4_T6_E12temp_storage+32];
	setp.lt.f64 	%p189, %fd302, %fd304;
	selp.f64 	%fd306, %fd304, %fd302, %p189;
	selp.f64 	%fd307, %fd306, %fd302, %p188;
	setp.gt.s32 	%p190, %r68, 128;
	ld.shared.f64 	%fd309, [_ZZN3cub18CUB_300001_SM_10006detail6reduce28DeviceReduceSingleTileKernelINS2_10policy_hubIdjN4cuda3__47maximumIvEEE10Policy1000EPdSB_iS8_ddNS5_3std3__410__identityEEEvT0_T1_T2_T3_T4_T6_E12temp_storage+40];
	setp.lt.f64 	%p191, %fd307, %fd309;
	selp.f64 	%fd311, %fd309, %fd307, %p191;
	selp.f64 	%fd312, %fd311, %fd307, %p190;
	setp.gt.s32 	%p192, %r68, 160;
	ld.shared.f64 	%fd314, [_ZZN3cub18CUB_300001_SM_10006detail6reduce28DeviceReduceSingleTileKernelINS2_10policy_hubIdjN4cuda3__47maximumIvEEE10Policy1000EPdSB_iS8_ddNS5_3std3__410__identityEEEvT0_T1_T2_T3_T4_T6_E12temp_storage+48];
	setp.lt.f64 	%p193, %fd312, %fd314;
	selp.f64 	%fd316, %fd314, %fd312, %p193;
	selp.f64 	%fd317, %fd316, %fd312, %p192;
	setp.gt.s32 	%p194, %r68, 192;
	ld.shared.f64 	%fd319, [_ZZN3cub18CUB_300001_SM_10006detail6reduce28DeviceReduceSingleTileKernelINS2_10policy_hubIdjN4cuda3__47maximumIvEEE10Policy1000EPdSB_iS8_ddNS5_3std3__410__identityEEEvT0_T1_T2_T3_T4_T6_E12temp_storage+56];
	setp.lt.f64 	%p195, %fd317, %fd319;
	selp.f64 	%fd321, %fd319, %fd317, %p195;
	selp.f64 	%fd322, %fd321, %fd317, %p194;
	setp.gt.s32 	%p196, %r68, 224;
	ld.shared.f64 	%fd324, [_ZZN3cub18CUB_300001_SM_10006detail6reduce28DeviceReduceSingleTileKernelINS2_10policy_hubIdjN4cuda3__47maximumIvEEE10Policy1000EPdSB_iS8_ddNS5_3std3__410__identityEEEvT0_T1_T2_T3_T4_T6_E12temp_storage+64];
	setp.lt.f64 	%p197, %fd322, %fd324;
	selp.f64 	%fd326, %fd324, %fd322, %p197;
	selp.f64 	%fd380, %fd326, %fd322, %p196;
	bra.uni 	$L__BB5_72;
$L__BB5_22:
	mov.u32 	%r13, %tid.x;
	shl.b32 	%r14, %r13, 2;
	mul.wide.u32 	%rd126, %r14, 8;
	add.s64 	%rd116, %rd15, %rd126;
	// begin inline asm
	ld.global.nc.v2.u64 {%rd114, %rd115}, [%rd116];
	// end inline asm
	add.s64 	%rd119, %rd116, 16;
	// begin inline asm
	ld.global.nc.v2.u64 {%rd117, %rd118}, [%rd119];
	// end inline asm
	mov.b64 	%fd206, %rd114;
	mov.b64 	%fd207, %rd115;
	mov.b64 	%fd208, %rd117;
	mov.b64 	%fd209, %rd118;
	add.s64 	%rd122, %rd116, 8192;
	// begin inline asm
	ld.global.nc.v2.u64 {%rd120, %rd121}, [%rd122];
	// end inline asm
	add.s64 	%rd125, %rd116, 8208;
	// begin inline asm
	ld.global.nc.v2.u64 {%rd123, %rd124}, [%rd125];
	// end inline asm
	mov.b64 	%fd210, %rd120;
	mov.b64 	%fd211, %rd121;
	mov.b64 	%fd212, %rd123;
	mov.b64 	%fd213, %rd124;
	setp.lt.f64 	%p111, %fd206, %fd207;
	selp.f64 	%fd214, %fd207, %fd206, %p111;
	setp.lt.f64 	%p112, %fd214, %fd208;
	selp.f64 	%fd215, %fd208, %fd214, %p112;
	setp.lt.f64 	%p113, %fd215, %fd209;
	selp.f64 	%fd216, %fd209, %fd215, %p113;
	setp.lt.f64 	%p114, %fd216, %fd210;
	selp.f64 	%fd217, %fd210, %fd216, %p114;
	setp.lt.f64 	%p115, %fd217, %fd211;
	selp.f64 	%fd218, %fd211, %fd217, %p115;
	setp.lt.f64 	%p116, %fd218, %fd212;
	selp.f64 	%fd219, %fd212, %fd218, %p116;
	setp.lt.f64 	%p117, %fd219, %fd213;
	selp.f64 	%fd366, %fd213, %fd219, %p117;
	setp.lt.u32 	%p118, %r68, 4096;
	mov.b32 	%r452, 2048;
	@%p118 bra 	$L__BB5_26;
	add.s32 	%r15, %r68, -2048;
	mov.b32 	%r452, 2048;
$L__BB5_24:
	add.s32 	%r258, %r452, %r14;
	mul.wide.u32 	%rd139, %r258, 8;
	add.s64 	%rd129, %rd15, %rd139;
	// begin inline asm
	ld.global.nc.v2.u64 {%rd127, %rd128}, [%rd129];
	// end inline asm
	add.s64 	%rd132, %rd129, 16;
	// begin inline asm
	ld.global.nc.v2.u64 {%rd130, %rd131}, [%rd132];
	// end inline asm
	mov.b64 	%fd220, %rd127;
	mov.b64 	%fd221, %rd128;
	mov.b64 	%fd222, %rd130;
	mov.b64 	%fd223, %rd131;
	add.s64 	%rd135, %rd129, 8192;
	// begin inline asm
	ld.global.nc.v2.u64 {%rd133, %rd134}, [%rd135];
	// end inline asm
	add.s64 	%rd138, %rd129, 8208;
	// begin inline asm
	ld.global.nc.v2.u64 {%rd136, %rd137}, [%rd138];
	// end inline asm
	mov.b64 	%fd224, %rd133;
	mov.b64 	%fd225, %rd134;
	mov.b64 	%fd226, %rd136;
	mov.b64 	%fd227, %rd137;
	setp.lt.f64 	%p119, %fd366, %fd220;
	selp.f64 	%fd228, %fd220, %fd366, %p119;
	setp.lt.f64 	%p120, %fd228, %fd221;
	selp.f64 	%fd229, %fd221, %fd228, %p120;
	setp.lt.f64 	%p121, %fd229, %fd222;
	selp.f64 	%fd230, %fd222, %fd229, %p121;
	setp.lt.f64 	%p122, %fd230, %fd223;
	selp.f64 	%fd231, %fd223, %fd230, %p122;
	setp.lt.f64 	%p123, %fd231, %fd224;
	selp.f64 	%fd232, %fd224, %fd231, %p123;
	setp.lt.f64 	%p124, %fd232, %fd225;
	selp.f64 	%fd233, %fd225, %fd232, %p124;
	setp.lt.f64 	%p125, %fd233, %fd226;
	selp.f64 	%fd234, %fd226, %fd233, %p125;
	setp.lt.f64 	%p126, %fd234, %fd227;
	selp.f64 	%fd366, %fd227, %fd234, %p126;
	sub.s32 	%r259, %r68, %r452;
	setp.lt.s32 	%p127, %r259, 2048;
	@%p127 bra 	$L__BB5_34;
	add.s32 	%r452, %r452, 2048;
	setp.le.s32 	%p128, %r452, %r15;
	@%p128 bra 	$L__BB5_24;
$L__BB5_26:
	setp.le.s32 	%p129, %r68, %r452;
	@%p129 bra 	$L__BB5_34;
	sub.s32 	%r19, %r68, %r452;
	setp.ge.s32 	%p130, %r13, %r19;
	@%p130 bra 	$L__BB5_34;
	not.b32 	%r260, %r13;
	add.s32 	%r261, %r68, %r260;
	sub.s32 	%r20, %r261, %r452;
	and.b32  	%r262, %r20, 768;
	setp.eq.s32 	%p131, %r262, 768;
	mov.u32 	%r456, %r13;
	@%p131 bra 	$L__BB5_31;
	add.s32 	%r454, %r13, %r452;
	shr.u32 	%r263, %r20, 8;
	add.s32 	%r264, %r263, 1;
	and.b32  	%r265, %r264, 3;
	neg.s32 	%r453, %r265;
	mov.u32 	%r456, %r13;
$L__BB5_30:
	.pragma "nounroll";
	mul.wide.u32 	%rd142, %r454, 8;
	add.s64 	%rd141, %rd15, %rd142;
	// begin inline asm
	ld.global.nc.u64 %rd140, [%rd141];
	// end inline asm
	mov.b64 	%fd236, %rd140;
	setp.lt.f64 	%p132, %fd366, %fd236;
	selp.f64 	%fd366, %fd236, %fd366, %p132;
	add.s32 	%r456, %r456, 256;
	add.s32 	%r454, %r454, 256;
	add.s32 	%r453, %r453, 1;
	setp.ne.s32 	%p133, %r453, 0;
	@%p133 bra 	$L__BB5_30;
$L__BB5_31:
	setp.lt.u32 	%p134, %r20, 768;
	@%p134 bra 	$L__BB5_34;
	cvt.u64.u32 	%rd143, %r456;
	cvt.u64.u32 	%rd144, %r452;
	add.s64 	%rd145, %rd143, %rd144;
	shl.b64 	%rd146, %rd145, 3;
	add.s64 	%rd147, %rd146, %rd15;
	add.s64 	%rd203, %rd147, 4096;
	add.s32 	%r457, %r456, %r452;
$L__BB5_33:
	mul.wide.u32 	%rd156, %r457, 8;
	add.s64 	%rd149, %rd15, %rd156;
	// begin inline asm
	ld.global.nc.u64 %rd148, [%rd149];
	// end inline asm
	mov.b64 	%fd237, %rd148;
	setp.lt.f64 	%p135, %fd366, %fd237;
	selp.f64 	%fd238, %fd237, %fd366, %p135;
	add.s64 	%rd151, %rd203, -2048;
	// begin inline asm
	ld.global.nc.u64 %rd150, [%rd151];
	// end inline asm
	mov.b64 	%fd239, %rd150;
	setp.lt.f64 	%p136, %fd238, %fd239;
	selp.f64 	%fd240, %fd239, %fd238, %p136;
	// begin inline asm
	ld.global.nc.u64 %rd152, [%rd203];
	// end inline asm
	mov.b64 	%fd241, %rd152;
	setp.lt.f64 	%p137, %fd240, %fd241;
	selp.f64 	%fd242, %fd241, %fd240, %p137;
	add.s64 	%rd155, %rd203, 2048;
	// begin inline asm
	ld.global.nc.u64 %rd154, [%rd155];
	// end inline asm
	mov.b64 	%fd243, %rd154;
	setp.lt.f64 	%p138, %fd242, %fd243;
	selp.f64 	%fd366, %fd243, %fd242, %p138;
	add.s32 	%r456, %r456, 1024;
	add.s64 	%rd203, %rd203, 8192;
	add.s32 	%r457, %r457, 1024;
	setp.lt.s32 	%p139, %r456, %r19;
	@%p139 bra 	$L__BB5_33;
$L__BB5_34:
	// begin inline asm
	mov.u32 %r266, %laneid;
	// end inline asm
	mov.b64 	%rd157, %fd366;
	mov.b64 	{%r268, %r273}, %rd157;
	mov.b32 	%r274, 1;
	mov.b32 	%r315, 31;
	mov.b32 	%r316, -1;
	// begin inline asm
	shfl.sync.down.b32 %r267, %r268, %r274, %r315, %r316;
	// end inline asm
	// begin inline asm
	shfl.sync.down.b32 %r272, %r273, %r274, %r315, %r316;
	// end inline asm
	mov.b64 	%rd158, {%r267, %r272};
	mov.b64 	%fd244, %rd158;
	setp.gt.s32 	%p140, %r266, 30;
	setp.lt.f64 	%p141, %fd366, %fd244;
	selp.f64 	%fd245, %fd244, %fd366, %p141;
	selp.f64 	%fd246, %fd366, %fd245, %p140;
	mov.b64 	%rd159, %fd246;
	mov.b64 	{%r278, %r283}, %rd159;
	mov.b32 	%r284, 2;
	// begin inline asm
	shfl.sync.down.b32 %r277, %r278, %r284, %r315, %r316;
	// end inline asm
	// begin inline asm
	shfl.sync.down.b32 %r282, %r283, %r284, %r315, %r316;
	// end inline asm
	mov.b64 	%rd160, {%r277, %r282};
	mov.b64 	%fd247, %rd160;
	setp.gt.s32 	%p142, %r266, 29;
	setp.lt.f64 	%p143, %fd246, %fd247;
	selp.f64 	%fd248, %fd247, %fd246, %p143;
	selp.f64 	%fd249, %fd246, %fd248, %p142;
	mov.b64 	%rd161, %fd249;
	mov.b64 	{%r288, %r293}, %rd161;
	mov.b32 	%r294, 4;
	// begin inline asm
	shfl.sync.down.b32 %r287, %r288, %r294, %r315, %r316;
	// end inline asm
	// begin inline asm
	shfl.sync.down.b32 %r292, %r293, %r294, %r315, %r316;
	// end inline asm
	mov.b64 	%rd162, {%r287, %r292};
	mov.b64 	%fd250, %rd162;
	setp.gt.s32 	%p144, %r266, 27;
	setp.lt.f64 	%p145, %fd249, %fd250;
	selp.f64 	%fd251, %fd250, %fd249, %p145;
	selp.f64 	%fd252, %fd249, %fd251, %p144;
	mov.b64 	%rd163, %fd252;
	mov.b64 	{%r298, %r303}, %rd163;
	mov.b32 	%r304, 8;
	// begin inline asm
	shfl.sync.down.b32 %r297, %r298, %r304, %r315, %r316;
	// end inline asm
	// begin inline asm
	shfl.sync.down.b32 %r302, %r303, %r304, %r315, %r316;
	// end inline asm
	mov.b64 	%rd164, {%r297, %r302};
	mov.b64 	%fd253, %rd164;
	setp.gt.s32 	%p146, %r266, 23;
	setp.lt.f64 	%p147, %fd252, %fd253;
	selp.f64 	%fd254, %fd253, %fd252, %p147;
	selp.f64 	%fd255, %fd252, %fd254, %p146;
	mov.b64 	%rd165, %fd255;
	mov.b64 	{%r308, %r313}, %rd165;
	mov.b32 	%r314, 16;
	// begin inline asm
	shfl.sync.down.b32 %r307, %r308, %r314, %r315, %r316;
	// end inline asm
	// begin inline asm
	shfl.sync.down.b32 %r312, %r313, %r314, %r315, %r316;
	// end inline asm
	mov.b64 	%rd166, {%r307, %r312};
	mov.b64 	%fd256, %rd166;
	setp.gt.s32 	%p148, %r266, 15;
	setp.lt.f64 	%p149, %fd255, %fd256;
	selp.f64 	%fd26, %fd256, %fd255, %p149;
	selp.f64 	%fd380, %fd255, %fd26, %p148;
	setp.ne.s32 	%p150, %r266, 0;
	@%p150 bra 	$L__BB5_36;
	shr.u32 	%r317, %r13, 2;
	and.b32  	%r318, %r317, 248;
	mov.u32 	%r319, _ZZN3cub18CUB_300001_SM_10006detail6reduce28DeviceReduceSingleTileKernelINS2_10policy_hubIdjN4cuda3__47maximumIvEEE10Policy1000EPdSB_iS8_ddNS5_3std3__410__identityEEEvT0_T1_T2_T3_T4_T6_E12temp_storage;
	add.s32 	%r320, %r319, %r318;
	st.shared.f64 	[%r320+8], %fd26;
$L__BB5_36:
	bar.sync 	0;
	setp.ne.s32 	%p151, %r13, 0;
	@%p151 bra 	$L__BB5_72;
	ld.shared.f64 	%fd257, [_ZZN3cub18CUB_300001_SM_10006detail6reduce28DeviceReduceSingleTileKernelINS2_10policy_hubIdjN4cuda3__47maximumIvEEE10Policy1000EPdSB_iS8_ddNS5_3std3__410__identityEEEvT0_T1_T2_T3_T4_T6_E12temp_storage+16];
	setp.lt.f64 	%p152, %fd380, %fd257;
	selp.f64 	%fd258, %fd257, %fd380, %p152;
	ld.shared.f64 	%fd259, [_ZZN3cub18CUB_300001_SM_10006detail6reduce28DeviceReduceSingleTileKernelINS2_10policy_hubIdjN4cuda3__47maximumIvEEE10Policy1000EPdSB_iS8_ddNS5_3std3__410__identityEEEvT0_T1_T2_T3_T4_T6_E12temp_storage+24];
	setp.lt.f64 	%p153, %fd258, %fd259;
	selp.f64 	%fd260, %fd259, %fd258, %p153;
	ld.shared.f64 	%fd261, [_ZZN3cub18CUB_300001_SM_10006detail6reduce28DeviceReduceSingleTileKernelINS2_10policy_hubIdjN4cuda3__47maximumIvEEE10Policy1000EPdSB_iS8_ddNS5_3std3__410__identityEEEvT0_T1_T2_T3_T4_T6_E12temp_storage+32];
	setp.lt.f64 	%p154, %fd260, %fd261;
	selp.f64 	%fd262, %fd261, %fd260, %p154;
	ld.shared.f64 	%fd263, [_ZZN3cub18CUB_300001_SM_10006detail6reduce28DeviceReduceSingleTileKernelINS2_10policy_hubIdjN4cuda3__47maximumIvEEE10Policy1000EPdSB_iS8_ddNS5_3std3__410__identityEEEvT0_T1_T2_T3_T4_T6_E12temp_storage+40];
	setp.lt.f64 	%p155, %fd262, %fd263;
	selp.f64 	%fd264, %fd263, %fd262, %p155;
	ld.shared.f64 	%fd265, [_ZZN3cub18CUB_300001_SM_10006detail6reduce28DeviceReduceSingleTileKernelINS2_10policy_hubIdjN4cuda3__47maximumIvEEE10Policy1000EPdSB_iS8_ddNS5_3std3__410__identityEEEvT0_T1_T2_T3_T4_T6_E12temp_storage+48];
	setp.lt.f64 	%p156, %fd264, %fd265;
	selp.f64 	%fd266, %fd265, %fd264, %p156;
	ld.shared.f64 	%fd267, [_ZZN3cub18CUB_300001_SM_10006detail6reduce28DeviceReduceSingleTileKernelINS2_10policy_hubIdjN4cuda3__47maximumIvEEE10Policy1000EPdSB_iS8_ddNS5_3std3__410__identityEEEvT0_T1_T2_T3_T4_T6_E12temp_storage+56];
	setp.lt.f64 	%p157, %fd266, %fd267;
	selp.f64 	%fd268, %fd267, %fd266, %p157;
	ld.shared.f64 	%fd269, [_ZZN3cub18CUB_300001_SM_10006detail6reduce28DeviceReduceSingleTileKernelINS2_10policy_hubIdjN4cuda3__47maximumIvEEE10Policy1000EPdSB_iS8_ddNS5_3std3__410__identityEEEvT0_T1_T2_T3_T4_T6_E12temp_storage+64];
	setp.lt.f64 	%p158, %fd268, %fd269;
	selp.f64 	%fd380, %fd269, %fd268, %p158;
	bra.uni 	$L__BB5_72;
$L__BB5_38:
	setp.gt.s32 	%p3, %r68, 2047;
	@%p3 bra 	$L__BB5_56;
	mov.u32 	%r35, %tid.x;
	setp.ge.s32 	%p52, %r35, %r68;
	mov.f64 	%fd372, 0d0000000000000000;
	mov.u32 	%r462, %r35;
	@%p52 bra 	$L__BB5_41;
	mul.wide.u32 	%rd81, %r35, 8;
	add.s64 	%rd80, %rd15, %rd81;
	// begin inline asm
	ld.global.nc.u64 %rd79, [%rd80];
	// end inline asm
	mov.b64 	%fd372, %rd79;
	add.s32 	%r462, %r35, 256;
$L__BB5_41:
	setp.ge.s32 	%p53, %r462, %r68;
	@%p53 bra 	$L__BB5_47;
	not.b32 	%r133, %r462;
	add.s32 	%r38, %r68, %r133;
	and.b32  	%r134, %r38, 768;
	setp.eq.s32 	%p54, %r134, 768;
	@%p54 bra 	$L__BB5_45;
	mul.wide.u32 	%rd82, %r462, 8;
	add.s64 	%rd204, %rd15, %rd82;
	shr.u32 	%r135, %r38, 8;
	add.s32 	%r136, %r135, 1;
	and.b32  	%r137, %r136, 3;
	neg.s32 	%r460, %r137;
$L__BB5_44:
	.pragma "nounroll";
	// begin inline asm
	ld.global.nc.u64 %rd83, [%rd204];
	// end inline asm
	mov.b64 	%fd125, %rd83;
	setp.lt.f64 	%p55, %fd372, %fd125;
	selp.f64 	%fd372, %fd125, %fd372, %p55;
	add.s32 	%r462, %r462, 256;
	add.s64 	%rd204, %rd204, 2048;
	add.s32 	%r460, %r460, 1;
	setp.ne.s32 	%p56, %r460, 0;
	@%p56 bra 	$L__BB5_44;
$L__BB5_45:
	setp.lt.u32 	%p57, %r38, 768;
	@%p57 bra 	$L__BB5_47;
$L__BB5_46:
	mul.wide.s32 	%rd93, %r462, 8;
	add.s64 	%rd86, %rd15, %rd93;
	// begin inline asm
	ld.global.nc.u64 %rd85, [%rd86];
	// end inline asm
	mov.b64 	%fd126, %rd85;
	setp.lt.f64 	%p58, %fd372, %fd126;
	selp.f64 	%fd127, %fd126, %fd372, %p58;
	add.s64 	%rd88, %rd86, 2048;
	// begin inline asm
	ld.global.nc.u64 %rd87, [%rd88];
	// end inline asm
	mov.b64 	%fd128, %rd87;
	setp.lt.f64 	%p59, %fd127, %fd128;
	selp.f64 	%fd129, %fd128, %fd127, %p59;
	add.s64 	%rd90, %rd86, 4096;
	// begin inline asm
	ld.global.nc.u64 %rd89, [%rd90];
	// end inline asm
	mov.b64 	%fd130, %rd89;
	setp.lt.f64 	%p60, %fd129, %fd130;
	selp.f64 	%fd131, %fd130, %fd129, %p60;
	add.s64 	%rd92, %rd86, 6144;
	// begin inline asm
	ld.global.nc.u64 %rd91, [%rd92];
	// end inline asm
	mov.b64 	%fd132, %rd91;
	setp.lt.f64 	%p61, %fd131, %fd132;
	selp.f64 	%fd372, %fd132, %fd131, %p61;
	add.s32 	%r462, %r462, 1024;
	setp.lt.s32 	%p62, %r462, %r68;
	@%p62 bra 	$L__BB5_46;
$L__BB5_47:
	setp.lt.s32 	%p63, %r68, 256;
	@%p63 bra 	$L__BB5_52;
	// begin inline asm
	mov.u32 %r201, %laneid;
	// end inline asm
	mov.b64 	%rd104, %fd372;
	mov.b64 	{%r203, %r208}, %rd104;
	mov.b32 	%r209, 1;
	mov.b32 	%r250, 31;
	mov.b32 	%r251, -1;
	// begin inline asm
	shfl.sync.down.b32 %r202, %r203, %r209, %r250, %r251;
	// end inline asm
	// begin inline asm
	shfl.sync.down.b32 %r207, %r208, %r209, %r250, %r251;
	// end inline asm
	mov.b64 	%rd105, {%r202, %r207};
	mov.b64 	%fd180, %rd105;
	setp.gt.s32 	%p91, %r201, 30;
	setp.lt.f64 	%p92, %fd372, %fd180;
	selp.f64 	%fd181, %fd180, %fd372, %p92;
	selp.f64 	%fd182, %fd372, %fd181, %p91;
	mov.b64 	%rd106, %fd182;
	mov.b64 	{%r213, %r218}, %rd106;
	mov.b32 	%r219, 2;
	// begin inline asm
	shfl.sync.down.b32 %r212, %r213, %r219, %r250, %r251;
	// end inline asm
	// begin inline asm
	shfl.sync.down.b32 %r217, %r218, %r219, %r250, %r251;
	// end inline asm
	mov.b64 	%rd107, {%r212, %r217};
	mov.b64 	%fd183, %rd107;
	setp.gt.s32 	%p93, %r201, 29;
	setp.lt.f64 	%p94, %fd182, %fd183;
	selp.f64 	%fd184, %fd183, %fd182, %p94;
	selp.f64 	%fd185, %fd182, %fd184, %p93;
	mov.b64 	%rd108, %fd185;
	mov.b64 	{%r223, %r228}, %rd108;
	mov.b32 	%r229, 4;
	// begin inline asm
	shfl.sync.down.b32 %r222, %r223, %r229, %r250, %r251;
	// end inline asm
	// begin inline asm
	shfl.sync.down.b32 %r227, %r228, %r229, %r250, %r251;
	// end inline asm
	mov.b64 	%rd109, {%r222, %r227};
	mov.b64 	%fd186, %rd109;
	setp.gt.s32 	%p95, %r201, 27;
	setp.lt.f64 	%p96, %fd185, %fd186;
	selp.f64 	%fd187, %fd186, %fd185, %p96;
	selp.f64 	%fd188, %fd185, %fd187, %p95;
	mov.b64 	%rd110, %fd188;
	mov.b64 	{%r233, %r238}, %rd110;
	mov.b32 	%r239, 8;
	// begin inline asm
	shfl.sync.down.b32 %r232, %r233, %r239, %r250, %r251;
	// end inline asm
	// begin inline asm
	shfl.sync.down.b32 %r237, %r238, %r239, %r250, %r251;
	// end inline asm
	mov.b64 	%rd111, {%r232, %r237};
	mov.b64 	%fd189, %rd111;
	setp.gt.s32 	%p97, %r201, 23;
	setp.lt.f64 	%p98, %fd188, %fd189;
	selp.f64 	%fd190, %fd189, %fd188, %p98;
	selp.f64 	%fd191, %fd188, %fd190, %p97;
	mov.b64 	%rd112, %fd191;
	mov.b64 	{%r243, %r248}, %rd112;
	mov.b32 	%r249, 16;
	// begin inline asm
	shfl.sync.down.b32 %r242, %r243, %r249, %r250, %r251;
	// end inline asm
	// begin inline asm
	shfl.sync.down.b32 %r247, %r248, %r249, %r250, %r251;
	// end inline asm
	mov.b64 	%rd113, {%r242, %r247};
	mov.b64 	%fd192, %rd113;
	setp.gt.s32 	%p99, %r201, 15;
	setp.lt.f64 	%p100, %fd191, %fd192;
	selp.f64 	%fd38, %fd192, %fd191, %p100;
	selp.f64 	%fd380, %fd191, %fd38, %p99;
	setp.ne.s32 	%p101, %r201, 0;
	@%p101 bra 	$L__BB5_50;
	shr.u32 	%r252, %r35, 2;
	and.b32  	%r253, %r252, 248;
	mov.u32 	%r254, _ZZN3cub18CUB_300001_SM_10006detail6reduce28DeviceReduceSingleTileKernelINS2_10policy_hubIdjN4cuda3__47maximumIvEEE10Policy1000EPdSB_iS8_ddNS5_3std3__410__identityEEEvT0_T1_T2_T3_T4_T6_E12temp_storage;
	add.s32 	%r255, %r254, %r253;
	st.shared.f64 	[%r255+8], %fd38;
$L__BB5_50:
	bar.sync 	0;
	setp.ne.s32 	%p102, %r35, 0;
	@%p102 bra 	$L__BB5_72;
	ld.shared.f64 	%fd193, [_ZZN3cub18CUB_300001_SM_10006detail6reduce28DeviceReduceSingleTileKernelINS2_10policy_hubIdjN4cuda3__47maximumIvEEE10Policy1000EPdSB_iS8_ddNS5_3std3__410__identityEEEvT0_T1_T2_T3_T4_T6_E12temp_storage+16];
	setp.lt.f64 	%p103, %fd380, %fd193;
	selp.f64 	%fd194, %fd193, %fd380, %p103;
	ld.shared.f64 	%fd195, [_ZZN3cub18CUB_300001_SM_10006detail6reduce28DeviceReduceSingleTileKernelINS2_10policy_hubIdjN4cuda3__47maximumIvEEE10Policy1000EPdSB_iS8_ddNS5_3std3__410__identityEEEvT0_T1_T2_T3_T4_T6_E12temp_storage+24];
	setp.lt.f64 	%p104, %fd194, %fd195;
	selp.f64 	%fd196, %fd195, %fd194, %p104;
	ld.shared.f64 	%fd197, [_ZZN3cub18CUB_300001_SM_10006detail6reduce28DeviceReduceSingleTileKernelINS2_10policy_hubIdjN4cuda3__47maximumIvEEE10Policy1000EPdSB_iS8_ddNS5_3std3__410__identityEEEvT0_T1_T2_T3_T4_T6_E12temp_storage+32];
	setp.lt.f64 	%p105, %fd196, %fd197;
	selp.f64 	%fd198, %fd197, %fd196, %p105;
	ld.shared.f64 	%fd199, [_ZZN3cub18CUB_300001_SM_10006detail6reduce28DeviceReduceSingleTileKernelINS2_10policy_hubIdjN4cuda3__47maximumIvEEE10Policy1000EPdSB_iS8_ddNS5_3std3__410__identityEEEvT0_T1_T2_T3_T4_T6_E12temp_storage+40];
	setp.lt.f64 	%p106, %fd198, %fd199;
	selp.f64 	%fd200, %fd199, %fd198, %p106;
	ld.shared.f64 	%fd201, [_ZZN3cub18CUB_300001_SM_10006detail6reduce28DeviceReduceSingleTileKernelINS2_10policy_hubIdjN4cuda3__47maximumIvEEE10Policy1000EPdSB_iS8_ddNS5_3std3__410__identityEEEvT0_T1_T2_T3_T4_T6_E12temp_storage+48];
	setp.lt.f64 	%p107, %fd200, %fd201;
	selp.f64 	%fd202, %fd201, %fd200, %p107;
	ld.shared.f64 	%fd203, [_ZZN3cub18CUB_300001_SM_10006detail6reduce28DeviceReduceSingleTileKernelINS2_10policy_hubIdjN4cuda3__47maximumIvEEE10Policy1000EPdSB_iS8_ddNS5_3std3__410__identityEEEvT0_T1_T2_T3_T4_T6_E12temp_storage+56];
	setp.lt.f64 	%p108, %fd202, %fd203;
	selp.f64 	%fd204, %fd203, %fd202, %p108;
	ld.shared.f64 	%fd205, [_ZZN3cub18CUB_300001_SM_10006detail6reduce28DeviceReduceSingleTileKernelINS2_10policy_hubIdjN4cuda3__47maximumIvEEE10Policy1000EPdSB_iS8_ddNS5_3std3__410__identityEEEvT0_T1_T2_T3_T4_T6_E12temp_storage+64];
	setp.lt.f64 	%p109, %fd204, %fd205;
	selp.f64 	%fd380, %fd205, %fd204, %p109;
	bra.uni 	$L__BB5_72;
$L__BB5_52:
	// begin inline asm
	mov.u32 %r138, %laneid;
	// end inline asm
	and.b32  	%r189, %r35, 992;
	add.s32 	%r190, %r189, 32;
	setp.gt.s32 	%p64, %r190, %r68;
	not.b32 	%r191, %r189;
	add.s32 	%r192, %r68, %r191;
	selp.b32 	%r187, %r192, 31, %p64;
	mov.b64 	%rd94, %fd372;
	mov.b64 	{%r140, %r145}, %rd94;
	mov.b32 	%r146, 1;
	mov.b32 	%r188, -1;
	// begin inline asm
	shfl.sync.down.b32 %r139, %r140, %r146, %r187, %r188;
	// end inline asm
	// begin inline asm
	shfl.sync.down.b32 %r144, %r145, %r146, %r187, %r188;
	// end inline asm
	mov.b64 	%rd95, {%r139, %r144};
	mov.b64 	%fd133, %rd95;
	setp.lt.s32 	%p65, %r138, %r187;
	setp.lt.f64 	%p66, %fd372, %fd133;
	selp.f64 	%fd134, %fd133, %fd372, %p66;
	selp.f64 	%fd135, %fd134, %fd372, %p65;
	mov.b64 	%rd96, %fd135;
	mov.b64 	{%r150, %r155}, %rd96;
	mov.b32 	%r156, 2;
	// begin inline asm
	shfl.sync.down.b32 %r149, %r150, %r156, %r187, %r188;
	// end inline asm
	// begin inline asm
	shfl.sync.down.b32 %r154, %r155, %r156, %r187, %r188;
	// end inline asm
	mov.b64 	%rd97, {%r149, %r154};
	mov.b64 	%fd136, %rd97;
	add.s32 	%r193, %r138, 2;
	setp.gt.s32 	%p67, %r193, %r187;
	setp.lt.f64 	%p68, %fd135, %fd136;
	selp.f64 	%fd137, %fd136, %fd135, %p68;
	selp.f64 	%fd138, %fd135, %fd137, %p67;
	mov.b64 	%rd98, %fd138;
	mov.b64 	{%r160, %r165}, %rd98;
	mov.b32 	%r166, 4;
	// begin inline asm
	shfl.sync.down.b32 %r159, %r160, %r166, %r187, %r188;
	// end inline asm
	// begin inline asm
	shfl.sync.down.b32 %r164, %r165, %r166, %r187, %r188;
	// end inline asm
	mov.b64 	%rd99, {%r159, %r164};
	mov.b64 	%fd139, %rd99;
	add.s32 	%r194, %r138, 4;
	setp.gt.s32 	%p69, %r194, %r187;
	setp.lt.f64 	%p70, %fd138, %fd139;
	selp.f64 	%fd140, %fd139, %fd138, %p70;
	selp.f64 	%fd141, %fd138, %fd140, %p69;
	mov.b64 	%rd100, %fd141;
	mov.b64 	{%r170, %r175}, %rd100;
	mov.b32 	%r176, 8;
	// begin inline asm
	shfl.sync.down.b32 %r169, %r170, %r176, %r187, %r188;
	// end inline asm
	// begin inline asm
	shfl.sync.down.b32 %r174, %r175, %r176, %r187, %r188;
	// end inline asm
	mov.b64 	%rd101, {%r169, %r174};
	mov.b64 	%fd142, %rd101;
	add.s32 	%r195, %r138, 8;
	setp.gt.s32 	%p71, %r195, %r187;
	setp.lt.f64 	%p72, %fd141, %fd142;
	selp.f64 	%fd143, %fd142, %fd141, %p72;
	selp.f64 	%fd144, %fd141, %fd143, %p71;
	mov.b64 	%rd102, %fd144;
	mov.b64 	{%r180, %r185}, %rd102;
	mov.b32 	%r186, 16;
	// begin inline asm
	shfl.sync.down.b32 %r179, %r180, %r186, %r187, %r188;
	// end inline asm
	// begin inline asm
	shfl.sync.down.b32 %r184, %r185, %r186, %r187, %r188;
	// end inline asm
	mov.b64 	%rd103, {%r179, %r184};
	mov.b64 	%fd145, %rd103;
	add.s32 	%r196, %r138, 16;
	setp.gt.s32 	%p73, %r196, %r187;
	setp.lt.f64 	%p74, %fd144, %fd145;
	selp.f64 	%fd146, %fd145, %fd144, %p74;
	selp.f64 	%fd380, %fd144, %fd146, %p73;
	setp.ne.s32 	%p75, %r138, 0;
	@%p75 bra 	$L__BB5_54;
	shr.u32 	%r197, %r35, 2;
	and.b32  	%r198, %r197, 248;
	mov.u32 	%r199, _ZZN3cub18CUB_300001_SM_10006detail6reduce28DeviceReduceSingleTileKernelINS2_10policy_hubIdjN4cuda3__47maximumIvEEE10Policy1000EPdSB_iS8_ddNS5_3std3__410__identityEEEvT0_T1_T2_T3_T4_T6_E12temp_storage;
	add.s32 	%r200, %r199, %r198;
	st.shared.f64 	[%r200+8], %fd380;
$L__BB5_54:
	bar.sync 	0;
	setp.ne.s32 	%p76, %r35, 0;
	@%p76 bra 	$L__BB5_72;
	setp.gt.s32 	%p77, %r68, 32;
	ld.shared.f64 	%fd147, [_ZZN3cub18CUB_300001_SM_10006detail6reduce28DeviceReduceSingleTileKernelINS2_10policy_hubIdjN4cuda3__47maximumIvEEE10Policy1000EPdSB_iS8_ddNS5_3std3__410__identityEEEvT0_T1_T2_T3_T4_T6_E12temp_storage+16];
	setp.lt.f64 	%p78, %fd380, %fd147;
	selp.f64 	%fd149, %fd147, %fd380, %p78;
	selp.f64 	%fd150, %fd149, %fd380, %p77;
	setp.gt.s32 	%p79, %r68, 64;
	ld.shared.f64 	%fd152, [_ZZN3cub18CUB_300001_SM_10006detail6reduce28DeviceReduceSingleTileKernelINS2_10policy_hubIdjN4cuda3__47maximumIvEEE10Policy1000EPdSB_iS8_ddNS5_3std3__410__identityEEEvT0_T1_T2_T3_T4_T6_E12temp_storage+24];
	setp.lt.f64 	%p80, %fd150, %fd152;
	selp.f64 	%fd154, %fd152, %fd150, %p80;
	selp.f64 	%fd155, %fd154, %fd150, %p79;
	setp.gt.s32 	%p81, %r68, 96;
	ld.shared.f64 	%fd157, [_ZZN3cub18CUB_300001_SM_10006detail6reduce28DeviceReduceSingleTileKernelINS2_10policy_hubIdjN4cuda3__47maximumIvEEE10Policy1000EPdSB_iS8_ddNS5_3std3__410__identityEEEvT0_T1_T2_T3_T4_T6_E12temp_storage+32];
	setp.lt.f64 	%p82, %fd155, %fd157;
	selp.f64 	%fd159, %fd157, %fd155, %p82;
	selp.f64 	%fd160, %fd159, %fd155, %p81;
	setp.gt.s32 	%p83, %r68, 128;
	ld.shared.f64 	%fd162, [_ZZN3cub18CUB_300001_SM_10006detail6reduce28DeviceReduceSingleTileKernelINS2_10policy_hubIdjN4cuda3__47maximumIvEEE10Policy1000EPdSB_iS8_ddNS5_3std3__410__identityEEEvT0_T1_T2_T3_T4_T6_E12temp_storage+40];
	setp.lt.f64 	%p84, %fd160, %fd162;
	selp.f64 	%fd164, %fd162, %fd160, %p84;
	selp.f64 	%fd165, %fd164, %fd160, %p83;
	setp.gt.s32 	%p85, %r68, 160;
	ld.shared.f64 	%fd167, [_ZZN3cub18CUB_300001_SM_10006detail6reduce28DeviceReduceSingleTileKernelINS2_10policy_hubIdjN4cuda3__47maximumIvEEE10Policy1000EPdSB_iS8_ddNS5_3std3__410__identityEEEvT0_T1_T2_T3_T4_T6_E12temp_storage+48];
	setp.lt.f64 	%p86, %fd165, %fd167;
	selp.f64 	%fd169, %fd167, %fd165, %p86;
	selp.f64 	%fd170, %fd169, %fd165, %p85;
	setp.gt.s32 	%p87, %r68, 192;
	ld.shared.f64 	%fd172, [_ZZN3cub18CUB_300001_SM_10006detail6reduce28DeviceReduceSingleTileKernelINS2_10policy_hubIdjN4cuda3__47maximumIvEEE10Policy1000EPdSB_iS8_ddNS5_3std3__410__identityEEEvT0_T1_T2_T3_T4_T6_E12temp_storage+56];
	setp.lt.f64 	%p88, %fd170, %fd172;
	selp.f64 	%fd174, %fd172, %fd170, %p88;
	selp.f64 	%fd175, %fd174, %fd170, %p87;
	setp.gt.s32 	%p89, %r68, 224;
	ld.shared.f64 	%fd177, [_ZZN3cub18CUB_300001_SM_10006detail6reduce28DeviceReduceSingleTileKernelINS2_10policy_hubIdjN4cuda3__47maximumIvEEE10Policy1000EPdSB_iS8_ddNS5_3std3__410__identityEEEvT0_T1_T2_T3_T4_T6_E12temp_storage+64];
	setp.lt.f64 	%p90, %fd175, %fd177;
	selp.f64 	%fd179, %fd177, %fd175, %p90;
	selp.f64 	%fd380, %fd179, %fd175, %p89;
	bra.uni 	$L__BB5_72;
$L__BB5_56:
	mov.u32 	%r47, %tid.x;
	mul.wide.u32 	%rd34, %r47, 8;
	add.s64 	%rd19, %rd15, %rd34;
	// begin inline asm
	ld.global.nc.u64 %rd18, [%rd19];
	// end inline asm
	mov.b64 	%fd59, %rd18;
	add.s64 	%rd21, %rd19, 2048;
	// begin inline asm
	ld.global.nc.u64 %rd20, [%rd21];
	// end inline asm
	mov.b64 	%fd60, %rd20;
	add.s64 	%rd23, %rd19, 4096;
	// begin inline asm
	ld.global.nc.u64 %rd22, [%rd23];
	// end inline asm
	mov.b64 	%fd61, %rd22;
	add.s64 	%rd25, %rd19, 6144;
	// begin inline asm
	ld.global.nc.u64 %rd24, [%rd25];
	// end inline asm
	mov.b64 	%fd62, %rd24;
	add.s64 	%rd27, %rd19, 8192;
	// begin inline asm
	ld.global.nc.u64 %rd26, [%rd27];
	// end inline asm
	mov.b64 	%fd63, %rd26;
	add.s64 	%rd29, %rd19, 10240;
	// begin inline asm
	ld.global.nc.u64 %rd28, [%rd29];
	// end inline asm
	mov.b64 	%fd64, %rd28;
	add.s64 	%rd31, %rd19, 12288;
	// begin inline asm
	ld.global.nc.u64 %rd30, [%rd31];
	// end inline asm
	mov.b64 	%fd65, %rd30;
	add.s64 	%rd33, %rd19, 14336;
	// begin inline asm
	ld.global.nc.u64 %rd32, [%rd33];
	// end inline asm
	mov.b64 	%fd66, %rd32;
	setp.lt.f64 	%p4, %fd59, %fd60;
	selp.f64 	%fd67, %fd60, %fd59, %p4;
	setp.lt.f64 	%p5, %fd67, %fd61;
	selp.f64 	%fd68, %fd61, %fd67, %p5;
	setp.lt.f64 	%p6, %fd68, %fd62;
	selp.f64 	%fd69, %fd62, %fd68, %p6;
	setp.lt.f64 	%p7, %fd69, %fd63;
	selp.f64 	%fd70, %fd63, %fd69, %p7;
	setp.lt.f64 	%p8, %fd70, %fd64;
	selp.f64 	%fd71, %fd64, %fd70, %p8;
	setp.lt.f64 	%p9, %fd71, %fd65;
	selp.f64 	%fd72, %fd65, %fd71, %p9;
	setp.lt.f64 	%p10, %fd72, %fd66;
	selp.f64 	%fd379, %fd66, %fd72, %p10;
	setp.lt.u32 	%p11, %r68, 4096;
	mov.b32 	%r465, 2048;
	@%p11 bra 	$L__BB5_60;
	add.s32 	%r48, %r68, -2048;
	mov.b32 	%r465, 2048;
$L__BB5_58:
	mul.wide.s32 	%rd51, %r465, 8;
	add.s64 	%rd36, %rd19, %rd51;
	// begin inline asm
	ld.global.nc.u64 %rd35, [%rd36];
	// end inline asm
	mov.b64 	%fd73, %rd35;
	add.s64 	%rd38, %rd36, 2048;
	// begin inline asm
	ld.global.nc.u64 %rd37, [%rd38];
	// end inline asm
	mov.b64 	%fd74, %rd37;
	add.s64 	%rd40, %rd36, 4096;
	// begin inline asm
	ld.global.nc.u64 %rd39, [%rd40];
	// end inline asm
	mov.b64 	%fd75, %rd39;
	add.s64 	%rd42, %rd36, 6144;
	// begin inline asm
	ld.global.nc.u64 %rd41, [%rd42];
	// end inline asm
	mov.b64 	%fd76, %rd41;
	add.s64 	%rd44, %rd36, 8192;
	// begin inline asm
	ld.global.nc.u64 %rd43, [%rd44];
	// end inline asm
	mov.b64 	%fd77, %rd43;
	add.s64 	%rd46, %rd36, 10240;
	// begin inline asm
	ld.global.nc.u64 %rd45, [%rd46];
	// end inline asm
	mov.b64 	%fd78, %rd45;
	add.s64 	%rd48, %rd36, 12288;
	// begin inline asm
	ld.global.nc.u64 %rd47, [%rd48];
	// end inline asm
	mov.b64 	%fd79, %rd47;
	add.s64 	%rd50, %rd36, 14336;
	// begin inline asm
	ld.global.nc.u64 %rd49, [%rd50];
	// end inline asm
	mov.b64 	%fd80, %rd49;
	setp.lt.f64 	%p12, %fd379, %fd73;
	selp.f64 	%fd81, %fd73, %fd379, %p12;
	setp.lt.f64 	%p13, %fd81, %fd74;
	selp.f64 	%fd82, %fd74, %fd81, %p13;
	setp.lt.f64 	%p14, %fd82, %fd75;
	selp.f64 	%fd83, %fd75, %fd82, %p14;
	setp.lt.f64 	%p15, %fd83, %fd76;
	selp.f64 	%fd84, %fd76, %fd83, %p15;
	setp.lt.f64 	%p16, %fd84, %fd77;
	selp.f64 	%fd85, %fd77, %fd84, %p16;
	setp.lt.f64 	%p17, %fd85, %fd78;
	selp.f64 	%fd86, %fd78, %fd85, %p17;
	setp.lt.f64 	%p18, %fd86, %fd79;
	selp.f64 	%fd87, %fd79, %fd86, %p18;
	setp.lt.f64 	%p19, %fd87, %fd80;
	selp.f64 	%fd379, %fd80, %fd87, %p19;
	sub.s32 	%r71, %r68, %r465;
	setp.lt.s32 	%p20, %r71, 2048;
	@%p20 bra 	$L__BB5_68;
	add.s32 	%r465, %r465, 2048;
	setp.le.s32 	%p21, %r465, %r48;
	@%p21 bra 	$L__BB5_58;
$L__BB5_60:
	setp.le.s32 	%p22, %r68, %r465;
	@%p22 bra 	$L__BB5_68;
	sub.s32 	%r52, %r68, %r465;
	setp.ge.s32 	%p23, %r47, %r52;
	@%p23 bra 	$L__BB5_68;
	not.b32 	%r72, %r47;
	add.s32 	%r73, %r68, %r72;
	sub.s32 	%r53, %r73, %r465;
	and.b32  	%r74, %r53, 768;
	setp.eq.s32 	%p24, %r74, 768;
	mov.u32 	%r469, %r47;
	@%p24 bra 	$L__BB5_65;
	add.s32 	%r467, %r47, %r465;
	shr.u32 	%r75, %r53, 8;
	add.s32 	%r76, %r75, 1;
	and.b32  	%r77, %r76, 3;
	neg.s32 	%r466, %r77;
	mov.u32 	%r469, %r47;
$L__BB5_64:
	.pragma "nounroll";
	mul.wide.u32 	%rd54, %r467, 8;
	add.s64 	%rd53, %rd15, %rd54;
	// begin inline asm
	ld.global.nc.u64 %rd52, [%rd53];
	// end inline asm
	mov.b64 	%fd89, %rd52;
	setp.lt.f64 	%p25, %fd379, %fd89;
	selp.f64 	%fd379, %fd89, %fd379, %p25;
	add.s32 	%r469, %r469, 256;
	add.s32 	%r467, %r467, 256;
	add.s32 	%r466, %r466, 1;
	setp.ne.s32 	%p26, %r466, 0;
	@%p26 bra 	$L__BB5_64;
$L__BB5_65:
	setp.lt.u32 	%p27, %r53, 768;
	@%p27 bra 	$L__BB5_68;
	cvt.u64.u32 	%rd55, %r469;
	cvt.u64.u32 	%rd56, %r465;
	add.s64 	%rd57, %rd55, %rd56;
	shl.b64 	%rd58, %rd57, 3;
	add.s64 	%rd59, %rd58, %rd15;
	add.s64 	%rd205, %rd59, 4096;
	add.s32 	%r470, %r469, %r465;
$L__BB5_67:
	mul.wide.u32 	%rd68, %r470, 8;
	add.s64 	%rd61, %rd15, %rd68;
	// begin inline asm
	ld.global.nc.u64 %rd60, [%rd61];
	// end inline asm
	mov.b64 	%fd90, %rd60;
	setp.lt.f64 	%p28, %fd379, %fd90;
	selp.f64 	%fd91, %fd90, %fd379, %p28;
	add.s64 	%rd63, %rd205, -2048;
	// begin inline asm
	ld.global.nc.u64 %rd62, [%rd63];
	// end inline asm
	mov.b64 	%fd92, %rd62;
	setp.lt.f64 	%p29, %fd91, %fd92;
	selp.f64 	%fd93, %fd92, %fd91, %p29;
	// begin inline asm
	ld.global.nc.u64 %rd64, [%rd205];
	// end inline asm
	mov.b64 	%fd94, %rd64;
	setp.lt.f64 	%p30, %fd93, %fd94;
	selp.f64 	%fd95, %fd94, %fd93, %p30;
	add.s64 	%rd67, %rd205, 2048;
	// begin inline asm
	ld.global.nc.u64 %rd66, [%rd67];
	// end inline asm
	mov.b64 	%fd96, %rd66;
	setp.lt.f64 	%p31, %fd95, %fd96;
	selp.f64 	%fd379, %fd96, %fd95, %p31;
	add.s32 	%r469, %r469, 1024;
	add.s64 	%rd205, %rd205, 8192;
	add.s32 	%r470, %r470, 1024;
	setp.lt.s32 	%p32, %r469, %r52;
	@%p32 bra 	$L__BB5_67;
$L__BB5_68:
	// begin inline asm
	mov.u32 %r78, %laneid;
	// end inline asm
	mov.b64 	%rd69, %fd379;
	mov.b64 	{%r80, %r85}, %rd69;
	mov.b32 	%r86, 1;
	mov.b32 	%r127, 31;
	mov.b32 	%r128, -1;
	// begin inline asm
	shfl.sync.down.b32 %r79, %r80, %r86, %r127, %r128;
	// end inline asm
	// begin inline asm
	shfl.sync.down.b32 %r84, %r85, %r86, %r127, %r128;
	// end inline asm
	mov.b64 	%rd70, {%r79, %r84};
	mov.b64 	%fd97, %rd70;
	setp.gt.s32 	%p33, %r78, 30;
	setp.lt.f64 	%p34, %fd379, %fd97;
	selp.f64 	%fd98, %fd97, %fd379, %p34;
	selp.f64 	%fd99, %fd379, %fd98, %p33;
	mov.b64 	%rd71, %fd99;
	mov.b64 	{%r90, %r95}, %rd71;
	mov.b32 	%r96, 2;
	// begin inline asm
	shfl.sync.down.b32 %r89, %r90, %r96, %r127, %r128;
	// end inline asm
	// begin inline asm
	shfl.sync.down.b32 %r94, %r95, %r96, %r127, %r128;
	// end inline asm
	mov.b64 	%rd72, {%r89, %r94};
	mov.b64 	%fd100, %rd72;
	setp.gt.s32 	%p35, %r78, 29;
	setp.lt.f64 	%p36, %fd99, %fd100;
	selp.f64 	%fd101, %fd100, %fd99, %p36;
	selp.f64 	%fd102, %fd99, %fd101, %p35;
	mov.b64 	%rd73, %fd102;
	mov.b64 	{%r100, %r105}, %rd73;
	mov.b32 	%r106, 4;
	// begin inline asm
	shfl.sync.down.b32 %r99, %r100, %r106, %r127, %r128;
	// end inline asm
	// begin inline asm
	shfl.sync.down.b32 %r104, %r105, %r106, %r127, %r128;
	// end inline asm
	mov.b64 	%rd74, {%r99, %r104};
	mov.b64 	%fd103, %rd74;
	setp.gt.s32 	%p37, %r78, 27;
	setp.lt.f64 	%p38, %fd102, %fd103;
	selp.f64 	%fd104, %fd103, %fd102, %p38;
	selp.f64 	%fd105, %fd102, %fd104, %p37;
	mov.b64 	%rd75, %fd105;
	mov.b64 	{%r110, %r115}, %rd75;
	mov.b32 	%r116, 8;
	// begin inline asm
	shfl.sync.down.b32 %r109, %r110, %r116, %r127, %r128;
	// end inline asm
	// begin inline asm
	shfl.sync.down.b32 %r114, %r115, %r116, %r127, %r128;
	// end inline asm
	mov.b64 	%rd76, {%r109, %r114};
	mov.b64 	%fd106, %rd76;
	setp.gt.s32 	%p39, %r78, 23;
	setp.lt.f64 	%p40, %fd105, %fd106;
	selp.f64 	%fd107, %fd106, %fd105, %p40;
	selp.f64 	%fd108, %fd105, %fd107, %p39;
	mov.b64 	%rd77, %fd108;
	mov.b64 	{%r120, %r125}, %rd77;
	mov.b32 	%r126, 16;
	// begin inline asm
	shfl.sync.down.b32 %r119, %r120, %r126, %r127, %r128;
	// end inline asm
	// begin inline asm
	shfl.sync.down.b32 %r124, %r125, %r126, %r127, %r128;
	// end inline asm
	mov.b64 	%rd78, {%r119, %r124};
	mov.b64 	%fd109, %rd78;
	setp.gt.s32 	%p41, %r78, 15;
	setp.lt.f64 	%p42, %fd108, %fd109;
	selp.f64 	%fd54, %fd109, %fd108, %p42;
	selp.f64 	%fd380, %fd108, %fd54, %p41;
	setp.ne.s32 	%p43, %r78, 0;
	@%p43 bra 	$L__BB5_70;
	shr.u32 	%r129, %r47, 2;
	and.b32  	%r130, %r129, 248;
	mov.u32 	%r131, _ZZN3cub18CUB_300001_SM_10006detail6reduce28DeviceReduceSingleTileKernelINS2_10policy_hubIdjN4cuda3__47maximumIvEEE10Policy1000EPdSB_iS8_ddNS5_3std3__410__identityEEEvT0_T1_T2_T3_T4_T6_E12temp_storage;
	add.s32 	%r132, %r131, %r130;
	st.shared.f64 	[%r132+8], %fd54;
$L__BB5_70:
	bar.sync 	0;
	setp.ne.s32 	%p44, %r47, 0;
	@%p44 bra 	$L__BB5_72;
	ld.shared.f64 	%fd110, [_ZZN3cub18CUB_300001_SM_10006detail6reduce28DeviceReduceSingleTileKernelINS2_10policy_hubIdjN4cuda3__47maximumIvEEE10Policy1000EPdSB_iS8_ddNS5_3std3__410__identityEEEvT0_T1_T2_T3_T4_T6_E12temp_storage+16];
	setp.lt.f64 	%p45, %fd380, %fd110;
	selp.f64 	%fd111, %fd110, %fd380, %p45;
	ld.shared.f64 	%fd112, [_ZZN3cub18CUB_300001_SM_10006detail6reduce28DeviceReduceSingleTileKernelINS2_10policy_hubIdjN4cuda3__47maximumIvEEE10Policy1000EPdSB_iS8_ddNS5_3std3__410__identityEEEvT0_T1_T2_T3_T4_T6_E12temp_storage+24];
	setp.lt.f64 	%p46, %fd111, %fd112;
	selp.f64 	%fd113, %fd112, %fd111, %p46;
	ld.shared.f64 	%fd114, [_ZZN3cub18CUB_300001_SM_10006detail6reduce28DeviceReduceSingleTileKernelINS2_10policy_hubIdjN4cuda3__47maximumIvEEE10Policy1000EPdSB_iS8_ddNS5_3std3__410__identityEEEvT0_T1_T2_T3_T4_T6_E12temp_storage+32];
	setp.lt.f64 	%p47, %fd113, %fd114;
	selp.f64 	%fd115, %fd114, %fd113, %p47;
	ld.shared.f64 	%fd116, [_ZZN3cub18CUB_300001_SM_10006detail6reduce28DeviceReduceSingleTileKernelINS2_10policy_hubIdjN4cuda3__47maximumIvEEE10Policy1000EPdSB_iS8_ddNS5_3std3__410__identityEEEvT0_T1_T2_T3_T4_T6_E12temp_storage+40];
	setp.lt.f64 	%p48, %fd115, %fd116;
	selp.f64 	%fd117, %fd116, %fd115, %p48;
	ld.shared.f64 	%fd118, [_ZZN3cub18CUB_300001_SM_10006detail6reduce28DeviceReduceSingleTileKernelINS2_10policy_hubIdjN4cuda3__47maximumIvEEE10Policy1000EPdSB_iS8_ddNS5_3std3__410__identityEEEvT0_T1_T2_T3_T4_T6_E12temp_storage+48];
	setp.lt.f64 	%p49, %fd117, %fd118;
	selp.f64 	%fd119, %fd118, %fd117, %p49;
	ld.shared.f64 	%fd120, [_ZZN3cub18CUB_300001_SM_10006detail6reduce28DeviceReduceSingleTileKernelINS2_10policy_hubIdjN4cuda3__47maximumIvEEE10Policy1000EPdSB_iS8_ddNS5_3std3__410__identityEEEvT0_T1_T2_T3_T4_T6_E12temp_storage+56];
	setp.lt.f64 	%p50, %fd119, %fd120;
	selp.f64 	%fd121, %fd120, %fd119, %p50;
	ld.shared.f64 	%fd122, [_ZZN3cub18CUB_300001_SM_10006detail6reduce28DeviceReduceSingleTileKernelINS2_10policy_hubIdjN4cuda3__47maximumIvEEE10Policy1000EPdSB_iS8_ddNS5_3std3__410__identityEEEvT0_T1_T2_T3_T4_T6_E12temp_storage+64];
	setp.lt.f64 	%p51, %fd121, %fd122;
	selp.f64 	%fd380, %fd122, %fd121, %p51;
$L__BB5_72:
	mov.u32 	%r444, %tid.x;
	setp.ne.s32 	%p217, %r444, 0;
	@%p217 bra 	$L__BB5_74;
	setp.lt.f64 	%p218, %fd58, %fd380;
	selp.f64 	%fd353, %fd380, %fd58, %p218;
	st.global.f64 	[%rd1], %fd353;
$L__BB5_74:
	ret;

}


// ===== COMPILED SASS (sm_100) =====

	.target	sm_100

	.elftype	@"ET_EXEC"


//--------------------- .note.nv.tkinfo           --------------------------
	.section	.note.nv.tkinfo,"",@"SHT_NOTE"
	.sectionflags	@"SHF_NOTE_NV_TKINFO"
	.tkinfo
        /*0018*/ 	.word	0x00000002
        /*0030*/ 	.string	""
        /*0030*/ 	.string	"ptxas"
        /*0030*/ 	.string	"Cuda compilation tools, release 13.0, V13.0.88"
        /*0030*/ 	.string	"Build cuda_13.0.r13.0/compiler.36424714_0"
        /*0030*/ 	.string	"-arch sm_100 -m 64 "



//--------------------- .note.nv.cuinfo           --------------------------
	.section	.note.nv.cuinfo,"",@"SHT_NOTE"
	.sectionflags	@"SHF_NOTE_NV_CUINFO"
        /*0018*/ 	.short	0x0002
        /*001a*/ 	.short	0x0064
        /*001c*/ 	.short	0x0082
	.zero		2


//--------------------- .nv.info                  --------------------------
	.section	.nv.info,"",@"SHT_CUDA_INFO"
	.align	4


	//----- nvinfo : EIATTR_REGCOUNT
	.align		4
        /*0000*/ 	.byte	0x04, 0x2f
        /*0002*/ 	.short	(.L_41 - .L_40)
	.align		4
.L_40:
        /*0004*/ 	.word	index@(_Z13heat_equationPdS_di)
        /*0008*/ 	.word	0x00000010


	//----- nvinfo : EIATTR_FRAME_SIZE
	.align		4
.L_41:
        /*000c*/ 	.byte	0x04, 0x11
        /*000e*/ 	.short	(.L_43 - .L_42)
	.align		4
.L_42:
        /*0010*/ 	.word	index@(_Z13heat_equationPdS_di)
        /*0014*/ 	.word	0x00000000


	//----- nvinfo : EIATTR_REGCOUNT
	.align		4
.L_43:
        /*0018*/ 	.byte	0x04, 0x2f
        /*001a*/ 	.short	(.L_45 - .L_44)
	.align		4
.L_44:
        /*001c*/ 	.word	index@(_Z9get_errorPdS_S_)
        /*0020*/ 	.word	0x00000010


	//----- nvinfo : EIATTR_FRAME_SIZE
	.align		4
.L_45:
        /*0024*/ 	.byte	0x04, 0x11
        /*0026*/ 	.short	(.L_47 - .L_46)
	.align		4
.L_46:
        /*0028*/ 	.word	index@(_Z9get_errorPdS_S_)
        /*002c*/ 	.word	0x00000000


	//----- nvinfo : EIATTR_REGCOUNT
	.align		4
.L_47:
        /*0030*/ 	.byte	0x04, 0x2f
        /*0032*/ 	.short	(.L_49 - .L_48)
	.align		4
.L_48:
        /*0034*/ 	.word	index@(_ZN3cub18CUB_300001_SM_10006detail11EmptyKernelIvEEvv)
        /*0038*/ 	.word	0x00000004


	//----- nvinfo : EIATTR_FRAME_SIZE
	.align		4
.L_49:
        /*003c*/ 	.byte	0x04, 0x11
        /*003e*/ 	.short	(.L_51 - .L_50)
	.align		4
.L_50:
        /*0040*/ 	.word	index@(_ZN3cub18CUB_300001_SM_10006detail11EmptyKernelIvEEvv)
        /*0044*/ 	.word	0x00000000


	//----- nvinfo : EIATTR_REGCOUNT
	.align		4
.L_51:
        /*0048*/ 	.byte	0x04, 0x2f
        /*004a*/ 	.short	(.L_53 - .L_52)
	.align		4
.L_52:
        /*004c*/ 	.word	index@(_ZN3cub18CUB_300001_SM_10006detail6reduce28DeviceReduceSingleTileKernelINS2_10policy_hubIdjN4cuda3__47maximumIvEEE10Policy1000EPdSB_jS8_ddNS5_3std3__410__identityEEEvT0_T1_T2_T3_T4_T6_)
        /*0050*/ 	.word	0x0000002c


	//----- nvinfo : EIATTR_FRAME_SIZE
	.align		4
.L_53:
        /*0054*/ 	.byte	0x04, 0x11
        /*0056*/ 	.short	(.L_55 - .L_54)
	.align		4
.L_54:
        /*0058*/ 	.word	index@(_ZN3cub18CUB_300001_SM_10006detail6reduce28DeviceReduceSingleTileKernelINS2_10policy_hubIdjN4cuda3__47maximumIvEEE10Policy1000EPdSB_jS8_ddNS5_3std3__410__identityEEEvT0_T1_T2_T3_T4_T6_)
        /*005c*/ 	.word	0x00000000


	//----- nvinfo : EIATTR_REGCOUNT
	.align		4
.L_55:
        /*0060*/ 	.byte	0x04, 0x2f
        /*0062*/ 	.short	(.L_57 - .L_56)
	.align		4
.L_56:
        /*0064*/ 	.word	index@(_ZN3cub18CUB_300001_SM_10006detail6reduce18DeviceReduceKernelINS2_10policy_hubIdjN4cuda3__47maximumIvEEE10Policy1000EPdjS8_dNS5_3std3__410__identityEEEvT0_PT3_T1_NS0_13GridEvenShareISI_EET2_T4_)
        /*0068*/ 	.word	0x0000001c


	//----- nvinfo : EIATTR_FRAME_SIZE
	.align		4
.L_57:
        /*006c*/ 	.byte	0x04, 0x11
        /*006e*/ 	.short	(.L_59 - .L_58)
	.align		4
.L_58:
        /*0070*/ 	.word	index@(_ZN3cub18CUB_300001_SM_10006detail6reduce18DeviceReduceKernelINS2_10policy_hubIdjN4cuda3__47maximumIvEEE10Policy1000EPdjS8_dNS5_3std3__410__identityEEEvT0_PT3_T1_NS0_13GridEvenShareISI_EET2_T4_)
        /*0074*/ 	.word	0x00000000


	//----- nvinfo : EIATTR_REGCOUNT
	.align		4
.L_59:
        /*0078*/ 	.byte	0x04, 0x2f
        /*007a*/ 	.short	(.L_61 - .L_60)
	.align		4
.L_60:
        /*007c*/ 	.word	index@(_ZN3cub18CUB_300001_SM_10006detail6reduce28DeviceReduceSingleTileKernelINS2_10policy_hubIdjN4cuda3__47maximumIvEEE10Policy1000EPdSB_iS8_ddNS5_3std3__410__identityEEEvT0_T1_T2_T3_T4_T6_)
        /*0080*/ 	.word	0x00000030


	//----- nvinfo : EIATTR_FRAME_SIZE
	.align		4
.L_61:
        /*0084*/ 	.byte	0x04, 0x11
        /*0086*/ 	.short	(.L_63 - .L_62)
	.align		4
.L_62:
        /*0088*/ 	.word	index@(_ZN3cub18CUB_300001_SM_10006detail6reduce28DeviceReduceSingleTileKernelINS2_10policy_hubIdjN4cuda3__47maximumIvEEE10Policy1000EPdSB_iS8_ddNS5_3std3__410__identityEEEvT0_T1_T2_T3_T4_T6_)
        /*008c*/ 	.word	0x00000000


	//----- nvinfo : EIATTR_MIN_STACK_SIZE
	.align		4
.L_63:
        /*0090*/ 	.byte	0x04, 0x12
        /*0092*/ 	.short	(.L_65 - .L_64)
	.align		4
.L_64:
        /*0094*/ 	.word	index@(_ZN3cub18CUB_300001_SM_10006detail6reduce28DeviceReduceSingleTileKernelINS2_10policy_hubIdjN4cuda3__47maximumIvEEE10Policy1000EPdSB_iS8_ddNS5_3std3__410__identityEEEvT0_T1_T2_T3_T4_T6_)
        /*0098*/ 	.word	0x00000000


	//----- nvinfo : EIATTR_MIN_STACK_SIZE
	.align		4
.L_65:
        /*009c*/ 	.byte	0x04, 0x12
        /*009e*/ 	.short	(.L_67 - .L_66)
	.align		4
.L_66:
        /*00a0*/ 	.word	index@(_ZN3cub18CUB_300001_SM_10006detail6reduce18DeviceReduceKernelINS2_10policy_hubIdjN4cuda3__47maximumIvEEE10Policy1000EPdjS8_dNS5_3std3__410__identityEEEvT0_PT3_T1_NS0_13GridEvenShareISI_EET2_T4_)
        /*00a4*/ 	.word	0x00000000


	//----- nvinfo : EIATTR_MIN_STACK_SIZE
	.align		4
.L_67:
        /*00a8*/ 	.byte	0x04, 0x12
        /*00aa*/ 	.short	(.L_69 - .L_68)
	.align		4
.L_68:
        /*00ac*/ 	.word	index@(_ZN3cub18CUB_300001_SM_10006detail6reduce28DeviceReduceSingleTileKernelINS2_10policy_hubIdjN4cuda3__47maximumIvEEE10Policy1000EPdSB_jS8_ddNS5_3std3__410__identityEEEvT0_T1_T2_T3_T4_T6_)
        /*00b0*/ 	.word	0x00000000


	//----- nvinfo : EIATTR_MIN_STACK_SIZE
	.align		4
.L_69:
        /*00b4*/ 	.byte	0x04, 0x12
        /*00b6*/ 	.short	(.L_71 - .L_70)
	.align		4
.L_70:
        /*00b8*/ 	.word	index@(_ZN3cub18CUB_300001_SM_10006detail11EmptyKernelIvEEvv)
        /*00bc*/ 	.word	0x00000000


	//----- nvinfo : EIATTR_MIN_STACK_SIZE
	.align		4
.L_71:
        /*00c0*/ 	.byte	0x04, 0x12
        /*00c2*/ 	.short	(.L_73 - .L_72)
	.align		4
.L_72:
        /*00c4*/ 	.word	index@(_Z9get_errorPdS_S_)
        /*00c8*/ 	.word	0x00000000


	//----- nvinfo : EIATTR_MIN_STACK_SIZE
	.align		4
.L_73:
        /*00cc*/ 	.byte	0x04, 0x12
        /*00ce*/ 	.short	(.L_75 - .L_74)
	.align		4
.L_74:
        /*00d0*/ 	.word	index@(_Z13heat_equationPdS_di)
        /*00d4*/ 	.word	0x00000000
.L_75:


//--------------------- .nv.compat                --------------------------
	.section	.nv.compat,"",@"SHT_CUDA_COMPAT_INFO"
	.align	4
        /*0000*/ 	.byte	0x02, 0x09, 0x00, 0x00, 0x02, 0x02, 0x01, 0x00, 0x02, 0x05, 0x05, 0x00, 0x03, 0x07, 0x01, 0x01
        /*0010*/ 	.byte	0x02, 0x03, 0x00, 0x00, 0x02, 0x06, 0x01, 0x00, 0x04, 0x0b, 0x08, 0x00, 0x01, 0x00, 0x00, 0x00
        /*0020*/ 	.byte	0x00, 0x00, 0x00, 0x00


//--------------------- .nv.info._ZN3cub18CUB_300001_SM_10006detail6reduce28DeviceReduceSingleTileKernelINS2_10policy_hubIdjN4cuda3__47maximumIvEEE10Policy1000EPdSB_iS8_ddNS5_3std3__410__identityEEEvT0_T1_T2_T3_T4_T6_ --------------------------
	.section	.nv.info._ZN3cub18CUB_300001_SM_10006detail6reduce28DeviceReduceSingleTileKernelINS2_10policy_hubIdjN4cuda3__47maximumIvEEE10Policy1000EPdSB_iS8_ddNS5_3std3__410__identityEEEvT0_T1_T2_T3_T4_T6_,"",@"SHT_CUDA_INFO"
	.sectionflags	@""
	.align	4


	//----- nvinfo : EIATTR_CUDA_API_VERSION
	.align		4
        /*0000*/ 	.byte	0x04, 0x37
        /*0002*/ 	.short	(.L_77 - .L_76)
.L_76:
        /*0004*/ 	.word	0x00000082


	//----- nvinfo : EIATTR_KPARAM_INFO
	.align		4
.L_77:
        /*0008*/ 	.byte	0x04, 0x17
        /*000a*/ 	.short	(.L_79 - .L_78)
.L_78:
        /*000c*/ 	.word	0x00000000
        /*0010*/ 	.short	0x0005
        /*0012*/ 	.short	0x0020
        /*0014*/ 	.byte	0x00, 0xf0, 0x05, 0x00


	//----- nvinfo : EIATTR_KPARAM_INFO
	.align		4
.L_79:
        /*0018*/ 	.byte	0x04, 0x17
        /*001a*/ 	.short	(.L_81 - .L_80)
.L_80:
        /*001c*/ 	.word	0x00000000
        /*0020*/ 	.short	0x0004
        /*0022*/ 	.short	0x0018
        /*0024*/ 	.byte	0x00, 0xf0, 0x21, 0x00


	//----- nvinfo : EIATTR_KPARAM_INFO
	.align		4
.L_81:
        /*0028*/ 	.byte	0x04, 0x17
        /*002a*/ 	.short	(.L_83 - .L_82)
.L_82:
        /*002c*/ 	.word	0x00000000
        /*0030*/ 	.short	0x0003
        /*0032*/ 	.short	0x0014
        /*0034*/ 	.byte	0x00, 0xf0, 0x05, 0x00


	//----- nvinfo : EIATTR_KPARAM_INFO
	.align		4
.L_83:
        /*0038*/ 	.byte	0x04, 0x17
        /*003a*/ 	.short	(.L_85 - .L_84)
.L_84:
        /*003c*/ 	.word	0x00000000
        /*0040*/ 	.short	0x0002
        /*0042*/ 	.short	0x0010
        /*0044*/ 	.byte	0x00, 0xf0, 0x11, 0x00


	//----- nvinfo : EIATTR_KPARAM_INFO
	.align		4
.L_85:
        /*0048*/ 	.byte	0x04, 0x17
        /*004a*/ 	.short	(.L_87 - .L_86)
.L_86:
        /*004c*/ 	.word	0x00000000
        /*0050*/ 	.short	0x0001
        /*0052*/ 	.short	0x0008
        /*0054*/ 	.byte	0x00, 0xf5, 0x21, 0x00


	//----- nvinfo : EIATTR_KPARAM_INFO
	.align		4
.L_87:
        /*0058*/ 	.byte	0x04, 0x17
        /*005a*/ 	.short	(.L_89 - .L_88)
.L_88:
        /*005c*/ 	.word	0x00000000
        /*0060*/ 	.short	0x0000
        /*0062*/ 	.short	0x0000
        /*0064*/ 	.byte	0x00, 0xf5, 0x21, 0x00


	//----- nvinfo : EIATTR_SPARSE_MMA_MASK
	.align		4
.L_89:
        /*0068*/ 	.byte	0x03, 0x50
        /*006a*/ 	.short	0x0000


	//----- nvinfo : EIATTR_MAXREG_COUNT
	.align		4
        /*006c*/ 	.byte	0x03, 0x1b
        /*006e*/ 	.short	0x00ff


	//----- nvinfo : EIATTR_NUM_BARRIERS
	.align		4
        /*0070*/ 	.byte	0x02, 0x4c
        /*0072*/ 	.byte	0x01
	.zero		1


	//----- nvinfo : EIATTR_MERCURY_ISA_VERSION
	.align		4
        /*0074*/ 	.byte	0x03, 0x5f
        /*0076*/ 	.short	0x0101


	//----- nvinfo : EIATTR_COOP_GROUP_MASK_REGIDS
	.align		4
        /*0078*/ 	.byte	0x04, 0x29
        /*007a*/ 	.short	(.L_91 - .L_90)


	//   ....[0]....
.L_90:
        /*007c*/ 	.word	0xffffffff


	//   ....[1]....
        /*0080*/ 	.word	0xffffffff


	//   ....[2]....
        /*0084*/ 	.word	0xffffffff


	//   ....[3]....
        /*0088*/ 	.word	0xffffffff


	//   ....[4]....
        /*008c*/ 	.word	0xffffffff


	//   ....[5]....
        /*0090*/ 	.word	0xffffffff


	//   ....[6]....
        /*0094*/ 	.word	0xffffffff


	//   ....[7]....
        /*0098*/ 	.word	0xffffffff


	//   ....[8]....
        /*009c*/ 	.word	0xffffffff


	//   ....[9]....
        /*00a0*/ 	.word	0xffffffff


	//   ....[10]....
        /*00a4*/ 	.word	0xffffffff


	//   ....[11]....
        /*00a8*/ 	.word	0xffffffff


	//   ....[12]....
        /*00ac*/ 	.word	0xffffffff


	//   ....[13]....
        /*00b0*/ 	.word	0xffffffff


	//   ....[14]....
        /*00b4*/ 	.word	0xffffffff


	//   ....[15]....
        /*00b8*/ 	.word	0xffffffff


	//   ....[16]....
        /*00bc*/ 	.word	0xffffffff


	//   ....[17]....
        /*00c0*/ 	.word	0xffffffff


	//   ....[18]....
        /*00c4*/ 	.word	0xffffffff


	//   ....[19]....
        /*00c8*/ 	.word	0xffffffff


	//   ....[20]....
        /*00cc*/ 	.word	0xffffffff


	//   ....[21]....
        /*00d0*/ 	.word	0xffffffff


	//   ....[22]....
        /*00d4*/ 	.word	0xffffffff


	//   ....[23]....
        /*00d8*/ 	.word	0xffffffff


	//   ....[24]....
        /*00dc*/ 	.word	0xffffffff


	//   ....[25]....
        /*00e0*/ 	.word	0xffffffff


	//   ....[26]....
        /*00e4*/ 	.word	0xffffffff


	//   ....[27]....
        /*00e8*/ 	.word	0xffffffff


	//   ....[28]....
        /*00ec*/ 	.word	0xffffffff


	//   ....[29]....
        /*00f0*/ 	.word	0xffffffff


	//   ....[30]....
        /*00f4*/ 	.word	0xffffffff


	//   ....[31]....
        /*00f8*/ 	.word	0xffffffff


	//   ....[32]....
        /*00fc*/ 	.word	0xffffffff


	//   ....[33]....
        /*0100*/ 	.word	0xffffffff


	//   ....[34]....
        /*0104*/ 	.word	0xffffffff


	//   ....[35]....
        /*0108*/ 	.word	0xffffffff


	//   ....[36]....
        /*010c*/ 	.word	0xffffffff


	//   ....[37]....
        /*0110*/ 	.word	0xffffffff


	//   ....[38]....
        /*0114*/ 	.word	0xffffffff


	//   ....[39]....
        /*0118*/ 	.word	0xffffffff


	//   ....[40]....
        /*011c*/ 	.word	0xffffffff


	//   ....[41]....
        /*0120*/ 	.word	0xffffffff


	//   ....[42]....
        /*0124*/ 	.word	0xffffffff


	//   ....[43]....
        /*0128*/ 	.word	0xffffffff


	//   ....[44]....
        /*012c*/ 	.word	0xffffffff


	//   ....[45]....
        /*0130*/ 	.word	0xffffffff


	//   ....[46]....
        /*0134*/ 	.word	0xffffffff


	//   ....[47]....
        /*0138*/ 	.word	0xffffffff


	//   ....[48]....
        /*013c*/ 	.word	0xffffffff


	//   ....[49]....
        /*0140*/ 	.word	0xffffffff


	//   ....[50]....
        /*0144*/ 	.word	0xffffffff


	//   ....[51]....
        /*0148*/ 	.word	0xffffffff


	//   ....[52]....
        /*014c*/ 	.word	0xffffffff


	//   ....[53]....
        /*0150*/ 	.word	0xffffffff


	//   ....[54]....
        /*0154*/ 	.word	0xffffffff


	//   ....[55]....
        /*0158*/ 	.word	0xffffffff


	//   ....[56]....
        /*015c*/ 	.word	0xffffffff


	//   ....[57]....
        /*0160*/ 	.word	0xffffffff


	//   ....[58]....
        /*0164*/ 	.word	0xffffffff


	//   ....[59]....
        /*0168*/ 	.word	0xffffffff


	//----- nvinfo : EIATTR_COOP_GROUP_INSTR_OFFSETS
	.align		4
.L_91:
        /*016c*/ 	.byte	0x04, 0x28
        /*016e*/ 	.short	(.L_93 - .L_92)


	//   ....[0]....
.L_92:
        /*0170*/ 	.word	0x00000d30


	//   ....[1]....
        /*0174*/ 	.word	0x00000d40


	//   ....[2]....
        /*0178*/ 	.word	0x00000dd0


	//   ....[3]....
        /*017c*/ 	.word	0x00000e10


	//   ....[4]....
        /*0180*/ 	.word	0x00000e80


	//   ....[5]....
        /*0184*/ 	.word	0x00000ea0


	//   ....[6]....
        /*0188*/ 	.word	0x00000ef0


	//   ....[7]....
        /*018c*/ 	.word	0x00000f10


	//   ....[8]....
        /*0190*/ 	.word	0x00000f60


	//   ....[9]....
        /*0194*/ 	.word	0x00000f80


	//   ....[10]....
        /*0198*/ 	.word	0x00001280


	//   ....[11]....
        /*019c*/ 	.word	0x00001290


	//   ....[12]....
        /*01a0*/ 	.word	0x00001320


	//   ....[13]....
        /*01a4*/ 	.word	0x00001350


	//   ....[14]....
        /*01a8*/ 	.word	0x000013b0


	//   ....[15]....
        /*01ac*/ 	.word	0x000013e0


	//   ....[16]....
        /*01b0*/ 	.word	0x00001440


	//   ....[17]....
        /*01b4*/ 	.word	0x00001480


	//   ....[18]....
        /*01b8*/ 	.word	0x000014f0


	//   ....[19]....
        /*01bc*/ 	.word	0x00001530


	//   ....[20]....
        /*01c0*/ 	.word	0x00002960


	//   ....[21]....
        /*01c4*/ 	.word	0x00002970


	//   ....[22]....
        /*01c8*/ 	.word	0x00002a00


	//   ....[23]....
        /*01cc*/ 	.word	0x00002a30


	//   ....[24]....
        /*01d0*/ 	.word	0x00002aa0


	//   ....[25]....
        /*01d4*/ 	.word	0x00002ac0


	//   ....[26]....
        /*01d8*/ 	.word	0x00002b20


	//   ....[27]....
        /*01dc*/ 	.word	0x00002b30


	//   ....[28]....
        /*01e0*/ 	.word	0x00002b80


	//   ....[29]....
        /*01e4*/ 	.word	0x00002b90


	//   ....[30]....
        /*01e8*/ 	.word	0x00003a20


	//   ....[31]....
        /*01ec*/ 	.word	0x00003a30


	//   ....[32]....
        /*01f0*/ 	.word	0x00003ac0


	//   ....[33]....
        /*01f4*/ 	.word	0x00003b00


	//   ....[34]....
        /*01f8*/ 	.word	0x00003b80


	//   ....[35]....
        /*01fc*/ 	.word	0x00003bc0


	//   ....[36]....
        /*0200*/ 	.word	0x00003c20


	//   ....[37]....
        /*0204*/ 	.word	0x00003c50


	//   ....[38]....
        /*0208*/ 	.word	0x00003ca0


	//   ....[39]....
        /*020c*/ 	.word	0x00003cd0


	//   ....[40]....
        /*0210*/ 	.word	0x00003fb0


	//   ....[41]....
        /*0214*/ 	.word	0x00003fc0


	//   ....[42]....
        /*0218*/ 	.word	0x00004050


	//   ....[43]....
        /*021c*/ 	.word	0x00004080


	//   ....[44]....
        /*0220*/ 	.word	0x000040d0


	//   ....[45]....
        /*0224*/ 	.word	0x00004100


	//   ....[46]....
        /*0228*/ 	.word	0x00004170


	//   ....[47]....
        /*022c*/ 	.word	0x000041b0


	//   ....[48]....
        /*0230*/ 	.word	0x00004220


	//   ....[49]....
        /*0234*/ 	.word	0x00004250


	//   ....[50]....
        /*0238*/ 	.word	0x00005700


	//   ....[51]....
        /*023c*/ 	.word	0x00005710


	//   ....[52]....
        /*0240*/ 	.word	0x000057a0


	//   ....[53]....
        /*0244*/ 	.word	0x000057e0


	//   ....[54]....
        /*0248*/ 	.word	0x00005860


	//   ....[55]....
        /*024c*/ 	.word	0x000058a0


	//   ....[56]....
        /*0250*/ 	.word	0x00005900


	//   ....[57]....
        /*0254*/ 	.word	0x00005930


	//   ....[58]....
        /*0258*/ 	.word	0x00005980


	//   ....[59]....
        /*025c*/ 	.word	0x000059b0


	//----- nvinfo : EIATTR_VRC_CTA_INIT_COUNT
	.align		4
.L_93:
        /*0260*/ 	.byte	0x02, 0x4a
	.zero		1
	.zero		1


	//----- nvinfo : EIATTR_EXIT_INSTR_OFFSETS
	.align		4
        /*0264*/ 	.byte	0x04, 0x1c
        /*0266*/ 	.short	(.L_95 - .L_94)


	//   ....[0]....
.L_94:
        /*0268*/ 	.word	0x00000080


	//   ....[1]....
        /*026c*/ 	.word	0x000000c0


	//   ....[2]....
        /*0270*/ 	.word	0x00005c20


	//   ....[3]....
        /*0274*/ 	.word	0x00005ca0


	//----- nvinfo : EIATTR_MAX_THREADS
	.align		4
.L_95:
        /*0278*/ 	.byte	0x04, 0x05
        /*027a*/ 	.short	(.L_97 - .L_96)
.L_96:
        /*027c*/ 	.word	0x00000100
        /*0280*/ 	.word	0x00000001
        /*0284*/ 	.word	0x00000001


	//----- nvinfo : EIATTR_CRS_STACK_SIZE
	.align		4
.L_97:
        /*0288*/ 	.byte	0x04, 0x1e
        /*028a*/ 	.short	(.L_99 - .L_98)
.L_98:
        /*028c*/ 	.word	0x00000000


	//----- nvinfo : EIATTR_CBANK_PARAM_SIZE
	.align		4
.L_99:
        /*0290*/ 	.byte	0x03, 0x19
        /*0292*/ 	.short	0x0021


	//----- nvinfo : EIATTR_PARAM_CBANK
	.align		4
        /*0294*/ 	.byte	0x04, 0x0a
        /*0296*/ 	.short	(.L_101 - .L_100)
	.align		4
.L_100:
        /*0298*/ 	.word	index@(.nv.constant0._ZN3cub18CUB_300001_SM_10006detail6reduce28DeviceReduceSingleTileKernelINS2_10policy_hubIdjN4cuda3__47maximumIvEEE10Policy1000EPdSB_iS8_ddNS5_3std3__410__identityEEEvT0_T1_T2_T3_T4_T6_)
        /*029c*/ 	.short	0x0380
        /*029e*/ 	.short	0x0021


	//----- nvinfo : EIATTR_SW_WAR
	.align		4
.L_101:
        /*02a0*/ 	.byte	0x04, 0x36
        /*02a2*/ 	.short	(.L_103 - .L_102)
.L_102:
        /*02a4*/ 	.word	0x00000008
.L_103:


//--------------------- .nv.info._ZN3cub18CUB_300001_SM_10006detail6reduce18DeviceReduceKernelINS2_10policy_hubIdjN4cuda3__47maximumIvEEE10Policy1000EPdjS8_dNS5_3std3__410__identityEEEvT0_PT3_T1_NS0_13GridEvenShareISI_EET2_T4_ --------------------------
	.section	.nv.info._ZN3cub18CUB_300001_SM_10006detail6reduce18DeviceReduceKernelINS2_10policy_hubIdjN4cuda3__47maximumIvEEE10Policy1000EPdjS8_dNS5_3std3__410__identityEEEvT0_PT3_T1_NS0_13GridEvenShareISI_EET2_T4_,"",@"SHT_CUDA_INFO"
	.sectionflags	@""
	.align	4


	//----- nvinfo : EIATTR_CUDA_API_VERSION
	.align		4
        /*0000*/ 	.byte	0x04, 0x37
        /*0002*/ 	.short	(.L_105 - .L_104)
.L_104:
        /*0004*/ 	.word	0x00000082


	//----- nvinfo : EIATTR_KPARAM_INFO
	.align		4
.L_105:
        /*0008*/ 	.byte	0x04, 0x17
        /*000a*/ 	.short	(.L_107 - .L_106)
.L_106:
        /*000c*/ 	.word	0x00000000
        /*0010*/ 	.short	0x0005
        /*0012*/ 	.short	0x003d
        /*0014*/ 	.byte	0x00, 0xf0, 0x05, 0x00


	//----- nvinfo : EIATTR_KPARAM_INFO
	.align		4
.L_107:
        /*0018*/ 	.byte	0x04, 0x17
        /*001a*/ 	.short	(.L_109 - .L_108)
.L_108:
        /*001c*/ 	.word	0x00000000
        /*0020*/ 	.short	0x0004
        /*0022*/ 	.short	0x003c
        /*0024*/ 	.byte	0x00, 0xf0, 0x05, 0x00


	//----- nvinfo : EIATTR_KPARAM_INFO
	.align		4
.L_109:
        /*0028*/ 	.byte	0x04, 0x17
        /*002a*/ 	.short	(.L_111 - .L_110)
.L_110:
        /*002c*/ 	.word	0x00000000
        /*0030*/ 	.short	0x0003
        /*0032*/ 	.short	0x0014
        /*0034*/ 	.byte	0x00, 0xf0, 0xa1, 0x00


	//----- nvinfo : EIATTR_KPARAM_INFO
	.align		4
.L_111:
        /*0038*/ 	.byte	0x04, 0x17
        /*003a*/ 	.short	(.L_113 - .L_112)
.L_112:
        /*003c*/ 	.word	0x00000000
        /*0040*/ 	.short	0x0002
        /*0042*/ 	.short	0x0010
        /*0044*/ 	.byte	0x00, 0xf0, 0x11, 0x00


	//----- nvinfo : EIATTR_KPARAM_INFO
	.align		4
.L_113:
        /*0048*/ 	.byte	0x04, 0x17
        /*004a*/ 	.short	(.L_115 - .L_114)
.L_114:
        /*004c*/ 	.word	0x00000000
        /*0050*/ 	.short	0x0001
        /*0052*/ 	.short	0x0008
        /*0054*/ 	.byte	0x00, 0xf5, 0x21, 0x00


	//----- nvinfo : EIATTR_KPARAM_INFO
	.align		4
.L_115:
        /*0058*/ 	.byte	0x04, 0x17
        /*005a*/ 	.short	(.L_117 - .L_116)
.L_116:
        /*005c*/ 	.word	0x00000000
        /*0060*/ 	.short	0x0000
        /*0062*/ 	.short	0x0000
        /*0064*/ 	.byte	0x00, 0xf5, 0x21, 0x00


	//----- nvinfo : EIATTR_SPARSE_MMA_MASK
	.align		4
.L_117:
        /*0068*/ 	.byte	0x03, 0x50
        /*006a*/ 	.short	0x0000


	//----- nvinfo : EIATTR_MAXREG_COUNT
	.align		4
        /*006c*/ 	.byte	0x03, 0x1b
        /*006e*/ 	.short	0x00ff


	//----- nvinfo : EIATTR_NUM_BARRIERS
	.align		4
        /*0070*/ 	.byte	0x02, 0x4c
        /*0072*/ 	.byte	0x01
	.zero		1


	//----- nvinfo : EIATTR_MERCURY_ISA_VERSION
	.align		4
        /*0074*/ 	.byte	0x03, 0x5f
        /*0076*/ 	.short	0x0101


	//----- nvinfo : EIATTR_COOP_GROUP_MASK_REGIDS
	.align		4
        /*0078*/ 	.byte	0x04, 0x29
        /*007a*/ 	.short	(.L_119 - .L_118)


	//   ....[0]....
.L_118:
        /*007c*/ 	.word	0xffffffff


	//   ....[1]....
        /*0080*/ 	.word	0xffffffff


	//   ....[2]....
        /*0084*/ 	.word	0xffffffff


	//   ....[3]....
        /*0088*/ 	.word	0xffffffff


	//   ....[4]....
        /*008c*/ 	.word	0xffffffff


	//   ....[5]....
        /*0090*/ 	.word	0xffffffff


	//   ....[6]....
        /*0094*/ 	.word	0xffffffff


	//   ....[7]....
        /*0098*/ 	.word	0xffffffff


	//   ....[8]....
        /*009c*/ 	.word	0xffffffff


	//   ....[9]....
        /*00a0*/ 	.word	0xffffffff


	//   ....[10]....
        /*00a4*/ 	.word	0xffffffff


	//   ....[11]....
        /*00a8*/ 	.word	0xffffffff


	//   ....[12]....
        /*00ac*/ 	.word	0xffffffff


	//   ....[13]....
        /*00b0*/ 	.word	0xffffffff


	//   ....[14]....
        /*00b4*/ 	.word	0xffffffff


	//   ....[15]....
        /*00b8*/ 	.word	0xffffffff


	//   ....[16]....
        /*00bc*/ 	.word	0xffffffff


	//   ....[17]....
        /*00c0*/ 	.word	0xffffffff


	//   ....[18]....
        /*00c4*/ 	.word	0xffffffff


	//   ....[19]....
        /*00c8*/ 	.word	0xffffffff


	//   ....[20]....
        /*00cc*/ 	.word	0xffffffff


	//   ....[21]....
        /*00d0*/ 	.word	0xffffffff


	//   ....[22]....
        /*00d4*/ 	.word	0xffffffff


	//   ....[23]....
        /*00d8*/ 	.word	0xffffffff


	//   ....[24]....
        /*00dc*/ 	.word	0xffffffff


	//   ....[25]....
        /*00e0*/ 	.word	0xffffffff


	//   ....[26]....
        /*00e4*/ 	.word	0xffffffff


	//   ....[27]....
        /*00e8*/ 	.word	0xffffffff


	//   ....[28]....
        /*00ec*/ 	.word	0xffffffff


	//   ....[29]....
        /*00f0*/ 	.word	0xffffffff


	//   ....[30]....
        /*00f4*/ 	.word	0xffffffff


	//   ....[31]....
        /*00f8*/ 	.word	0xffffffff


	//   ....[32]....
        /*00fc*/ 	.word	0xffffffff


	//   ....[33]....
        /*0100*/ 	.word	0xffffffff


	//   ....[34]....
        /*0104*/ 	.word	0xffffffff


	//   ....[35]....
        /*0108*/ 	.word	0xffffffff


	//   ....[36]....
        /*010c*/ 	.word	0xffffffff


	//   ....[37]....
        /*0110*/ 	.word	0xffffffff


	//   ....[38]....
        /*0114*/ 	.word	0xffffffff


	//   ....[39]....
        /*0118*/ 	.word	0xffffffff


	//   ....[40]....
        /*011c*/ 	.word	0xffffffff


	//   ....[41]....
        /*0120*/ 	.word	0xffffffff


	//   ....[42]....
        /*0124*/ 	.word	0xffffffff


	//   ....[43]....
        /*0128*/ 	.word	0xffffffff


	//   ....[44]....
        /*012c*/ 	.word	0xffffffff


	//   ....[45]....
        /*0130*/ 	.word	0xffffffff


	//   ....[46]....
        /*0134*/ 	.word	0xffffffff


	//   ....[47]....
        /*0138*/ 	.word	0xffffffff


	//   ....[48]....
        /*013c*/ 	.word	0xffffffff


	//   ....[49]....
        /*0140*/ 	.word	0xffffffff


	//   ....[50]....
        /*0144*/ 	.word	0xffffffff


	//   ....[51]....
        /*0148*/ 	.word	0xffffffff


	//   ....[52]....
        /*014c*/ 	.word	0xffffffff


	//   ....[53]....
        /*0150*/ 	.word	0xffffffff


	//   ....[54]....
        /*0154*/ 	.word	0xffffffff


	//   ....[55]....
        /*0158*/ 	.word	0xffffffff


	//   ....[56]....
        /*015c*/ 	.word	0xffffffff


	//   ....[57]....
        /*0160*/ 	.word	0xffffffff


	//   ....[58]....
        /*0164*/ 	.word	0xffffffff


	//   ....[59]....
        /*0168*/ 	.word	0xffffffff


	//----- nvinfo : EIATTR_COOP_GROUP_INSTR_OFFSETS
	.align		4
.L_119:
        /*016c*/ 	.byte	0x04, 0x28
        /*016e*/ 	.short	(.L_121 - .L_120)


	//   ....[0]....
.L_120:
        /*0170*/ 	.word	0x000005c0


	//   ....[1]....
        /*0174*/ 	.word	0x000005d0


	//   ....[2]....
        /*0178*/ 	.word	0x00000660


	//   ....[3]....
        /*017c*/ 	.word	0x00000670


	//   ....[4]....
        /*0180*/ 	.word	0x000006d0


	//   ....[5]....
        /*0184*/ 	.word	0x00000700


	//   ....[6]....
        /*0188*/ 	.word	0x00000780


	//   ....[7]....
        /*018c*/ 	.word	0x00000790


	//   ....[8]....
        /*0190*/ 	.word	0x000007e0


	//   ....[9]....
        /*0194*/ 	.word	0x000007f0


	//   ....[10]....
        /*0198*/ 	.word	0x00000ad0


	//   ....[11]....
        /*019c*/ 	.word	0x00000ae0


	//   ....[12]....
        /*01a0*/ 	.word	0x00000b70


	//   ....[13]....
        /*01a4*/ 	.word	0x00000b90


	//   ....[14]....
        /*01a8*/ 	.word	0x00000bf0


	//   ....[15]....
        /*01ac*/ 	.word	0x00000c10


	//   ....[16]....
        /*01b0*/ 	.word	0x00000c70


	//   ....[17]....
        /*01b4*/ 	.word	0x00000ca0


	//   ....[18]....
        /*01b8*/ 	.word	0x00000d20


	//   ....[19]....
        /*01bc*/ 	.word	0x00000d40


	//   ....[20]....
        /*01c0*/ 	.word	0x00001b60


	//   ....[21]....
        /*01c4*/ 	.word	0x00001b70


	//   ....[22]....
        /*01c8*/ 	.word	0x00001c00


	//   ....[23]....
        /*01cc*/ 	.word	0x00001c30


	//   ....[24]....
        /*01d0*/ 	.word	0x00001ca0


	//   ....[25]....
        /*01d4*/ 	.word	0x00001cc0


	//   ....[26]....
        /*01d8*/ 	.word	0x00001d20


	//   ....[27]....
        /*01dc*/ 	.word	0x00001d30


	//   ....[28]....
        /*01e0*/ 	.word	0x00001d80


	//   ....[29]....
        /*01e4*/ 	.word	0x00001d90


	//   ....[30]....
        /*01e8*/ 	.word	0x00002530


	//   ....[31]....
        /*01ec*/ 	.word	0x00002540


	//   ....[32]....
        /*01f0*/ 	.word	0x000025d0


	//   ....[33]....
        /*01f4*/ 	.word	0x000025e0


	//   ....[34]....
        /*01f8*/ 	.word	0x00002640


	//   ....[35]....
        /*01fc*/ 	.word	0x00002670


	//   ....[36]....
        /*0200*/ 	.word	0x000026f0


	//   ....[37]....
        /*0204*/ 	.word	0x00002700


	//   ....[38]....
        /*0208*/ 	.word	0x00002750


	//   ....[39]....
        /*020c*/ 	.word	0x00002760


	//   ....[40]....
        /*0210*/ 	.word	0x00002a60


	//   ....[41]....
        /*0214*/ 	.word	0x00002a70


	//   ....[42]....
        /*0218*/ 	.word	0x00002b00


	//   ....[43]....
        /*021c*/ 	.word	0x00002b20


	//   ....[44]....
        /*0220*/ 	.word	0x00002b80


	//   ....[45]....
        /*0224*/ 	.word	0x00002ba0


	//   ....[46]....
        /*0228*/ 	.word	0x00002c00


	//   ....[47]....
        /*022c*/ 	.word	0x00002c40


	//   ....[48]....
        /*0230*/ 	.word	0x00002cc0


	//   ....[49]....
        /*0234*/ 	.word	0x00002ce0


	//   ....[50]....
        /*0238*/ 	.word	0x00003b40


	//   ....[51]....
        /*023c*/ 	.word	0x00003b50


	//   ....[52]....
        /*0240*/ 	.word	0x00003be0


	//   ....[53]....
        /*0244*/ 	.word	0x00003bf0


	//   ....[54]....
        /*0248*/ 	.word	0x00003c50


	//   ....[55]....
        /*024c*/ 	.word	0x00003c80


	//   ....[56]....
        /*0250*/ 	.word	0x00003d00


	//   ....[57]....
        /*0254*/ 	.word	0x00003d10


	//   ....[58]....
        /*0258*/ 	.word	0x00003d60


	//   ....[59]....
        /*025c*/ 	.word	0x00003d70


	//----- nvinfo : EIATTR_VRC_CTA_INIT_COUNT
	.align		4
.L_121:
        /*0260*/ 	.byte	0x02, 0x4a
	.zero		1
	.zero		1


	//----- nvinfo : EIATTR_EXIT_INSTR_OFFSETS
	.align		4
        /*0264*/ 	.byte	0x04, 0x1c
        /*0266*/ 	.short	(.L_123 - .L_122)


	//   ....[0]....
.L_122:
        /*0268*/ 	.word	0x00003fe0


	//   ....[1]....
        /*026c*/ 	.word	0x00004040


	//----- nvinfo : EIATTR_MAX_THREADS
	.align		4
.L_123:
        /*0270*/ 	.byte	0x04, 0x05
        /*0272*/ 	.short	(.L_125 - .L_124)
.L_124:
        /*0274*/ 	.word	0x00000100
        /*0278*/ 	.word	0x00000001
        /*027c*/ 	.word	0x00000001


	//----- nvinfo : EIATTR_CRS_STACK_SIZE
	.align		4
.L_125:
        /*0280*/ 	.byte	0x04, 0x1e
        /*0282*/ 	.short	(.L_127 - .L_126)
.L_126:
        /*0284*/ 	.word	0x00000000


	//----- nvinfo : EIATTR_CBANK_PARAM_SIZE
	.align		4
.L_127:
        /*0288*/ 	.byte	0x03, 0x19
        /*028a*/ 	.short	0x003e


	//----- nvinfo : EIATTR_PARAM_CBANK
	.align		4
        /*028c*/ 	.byte	0x04, 0x0a
        /*028e*/ 	.short	(.L_129 - .L_128)
	.align		4
.L_128:
        /*0290*/ 	.word	index@(.nv.constant0._ZN3cub18CUB_300001_SM_10006detail6reduce18DeviceReduceKernelINS2_10policy_hubIdjN4cuda3__47maximumIvEEE10Policy1000EPdjS8_dNS5_3std3__410__identityEEEvT0_PT3_T1_NS0_13GridEvenShareISI_EET2_T4_)
        /*0294*/ 	.short	0x0380
        /*0296*/ 	.short	0x003e


	//----- nvinfo : EIATTR_SW_WAR
	.align		4
.L_129:
        /*0298*/ 	.byte	0x04, 0x36
        /*029a*/ 	.short	(.L_131 - .L_130)
.L_130:
        /*029c*/ 	.word	0x00000008
.L_131:


//--------------------- .nv.info._ZN3cub18CUB_300001_SM_10006detail6reduce28DeviceReduceSingleTileKernelINS2_10policy_hubIdjN4cuda3__47maximumIvEEE10Policy1000EPdSB_jS8_ddNS5_3std3__410__identityEEEvT0_T1_T2_T3_T4_T6_ --------------------------
	.section	.nv.info._ZN3cub18CUB_300001_SM_10006detail6reduce28DeviceReduceSingleTileKernelINS2_10policy_hubIdjN4cuda3__47maximumIvEEE10Policy1000EPdSB_jS8_ddNS5_3std3__410__identityEEEvT0_T1_T2_T3_T4_T6_,"",@"SHT_CUDA_INFO"
	.sectionflags	@""
	.align	4


	//----- nvinfo : EIATTR_CUDA_API_VERSION
	.align		4
        /*0000*/ 	.byte	0x04, 0x37
        /*0002*/ 	.short	(.L_133 - .L_132)
.L_132:
        /*0004*/ 	.word	0x00000082


	//----- nvinfo : EIATTR_KPARAM_INFO
	.align		4
.L_133:
        /*0008*/ 	.byte	0x04, 0x17
        /*000a*/ 	.short	(.L_135 - .L_134)
.L_134:
        /*000c*/ 	.word	0x00000000
        /*0010*/ 	.short	0x0005
        /*0012*/ 	.short	0x0020
        /*0014*/ 	.byte	0x00, 0xf0, 0x05, 0x00


	//----- nvinfo : EIATTR_KPARAM_INFO
	.align		4
.L_135:
        /*0018*/ 	.byte	0x04, 0x17
        /*001a*/ 	.short	(.L_137 - .L_136)
.L_136:
        /*001c*/ 	.word	0x00000000
        /*0020*/ 	.short	0x0004
        /*0022*/ 	.short	0x0018
        /*0024*/ 	.byte	0x00, 0xf0, 0x21, 0x00


	//----- nvinfo : EIATTR_KPARAM_INFO
	.align		4
.L_137:
        /*0028*/ 	.byte	0x04, 0x17
        /*002a*/ 	.short	(.L_139 - .L_138)
.L_138:
        /*002c*/ 	.word	0x00000000
        /*0030*/ 	.short	0x0003
        /*0032*/ 	.short	0x0014
        /*0034*/ 	.byte	0x00, 0xf0, 0x05, 0x00


	//----- nvinfo : EIATTR_KPARAM_INFO
	.align		4
.L_139:
        /*0038*/ 	.byte	0x04, 0x17
        /*003a*/ 	.short	(.L_141 - .L_140)
.L_140:
        /*003c*/ 	.word	0x00000000
        /*0040*/ 	.short	0x0002
        /*0042*/ 	.short	0x0010
        /*0044*/ 	.byte	0x00, 0xf0, 0x11, 0x00


	//----- nvinfo : EIATTR_KPARAM_INFO
	.align		4
.L_141:
        /*0048*/ 	.byte	0x04, 0x17
        /*004a*/ 	.short	(.L_143 - .L_142)
.L_142:
        /*004c*/ 	.word	0x00000000
        /*0050*/ 	.short	0x0001
        /*0052*/ 	.short	0x0008
        /*0054*/ 	.byte	0x00, 0xf5, 0x21, 0x00


	//----- nvinfo : EIATTR_KPARAM_INFO
	.align		4
.L_143:
        /*0058*/ 	.byte	0x04, 0x17
        /*005a*/ 	.short	(.L_145 - .L_144)
.L_144:
        /*005c*/ 	.word	0x00000000
        /*0060*/ 	.short	0x0000
        /*0062*/ 	.short	0x0000
        /*0064*/ 	.byte	0x00, 0xf5, 0x21, 0x00


	//----- nvinfo : EIATTR_SPARSE_MMA_MASK
	.align		4
.L_145:
        /*0068*/ 	.byte	0x03, 0x50
        /*006a*/ 	.short	0x0000


	//----- nvinfo : EIATTR_MAXREG_COUNT
	.align		4
        /*006c*/ 	.byte	0x03, 0x1b
        /*006e*/ 	.short	0x00ff


	//----- nvinfo : EIATTR_NUM_BARRIERS
	.align		4
        /*0070*/ 	.byte	0x02, 0x4c
        /*0072*/ 	.byte	0x01
	.zero		1


	//----- nvinfo : EIATTR_MERCURY_ISA_VERSION
	.align		4
        /*0074*/ 	.byte	0x03, 0x5f
        /*0076*/ 	.short	0x0101


	//----- nvinfo : EIATTR_COOP_GROUP_MASK_REGIDS
	.align		4
        /*0078*/ 	.byte	0x04, 0x29
        /*007a*/ 	.short	(.L_147 - .L_146)


	//   ....[0]....
.L_146:
        /*007c*/ 	.word	0xffffffff


	//   ....[1]....
        /*0080*/ 	.word	0xffffffff


	//   ....[2]....
        /*0084*/ 	.word	0xffffffff


	//   ....[3]....
        /*0088*/ 	.word	0xffffffff


	//   ....[4]....
        /*008c*/ 	.word	0xffffffff


	//   ....[5]....
        /*0090*/ 	.word	0xffffffff


	//   ....[6]....
        /*0094*/ 	.word	0xffffffff


	//   ....[7]....
        /*0098*/ 	.word	0xffffffff


	//   ....[8]....
        /*009c*/ 	.word	0xffffffff


	//   ....[9]....
        /*00a0*/ 	.word	0xffffffff


	//   ....[10]....
        /*00a4*/ 	.word	0xffffffff


	//   ....[11]....
        /*00a8*/ 	.word	0xffffffff


	//   ....[12]....
        /*00ac*/ 	.word	0xffffffff


	//   ....[13]....
        /*00b0*/ 	.word	0xffffffff


	//   ....[14]....
        /*00b4*/ 	.word	0xffffffff


	//   ....[15]....
        /*00b8*/ 	.word	0xffffffff


	//   ....[16]....
        /*00bc*/ 	.word	0xffffffff


	//   ....[17]....
        /*00c0*/ 	.word	0xffffffff


	//   ....[18]....
        /*00c4*/ 	.word	0xffffffff


	//   ....[19]....
        /*00c8*/ 	.word	0xffffffff


	//   ....[20]....
        /*00cc*/ 	.word	0xffffffff


	//   ....[21]....
        /*00d0*/ 	.word	0xffffffff


	//   ....[22]....
        /*00d4*/ 	.word	0xffffffff


	//   ....[23]....
        /*00d8*/ 	.word	0xffffffff


	//   ....[24]....
        /*00dc*/ 	.word	0xffffffff


	//   ....[25]....
        /*00e0*/ 	.word	0xffffffff


	//   ....[26]....
        /*00e4*/ 	.word	0xffffffff


	//   ....[27]....
        /*00e8*/ 	.word	0xffffffff


	//   ....[28]....
        /*00ec*/ 	.word	0xffffffff


	//   ....[29]....
        /*00f0*/ 	.word	0xffffffff


	//   ....[30]....
        /*00f4*/ 	.word	0xffffffff


	//   ....[31]....
        /*00f8*/ 	.word	0xffffffff


	//   ....[32]....
        /*00fc*/ 	.word	0xffffffff


	//   ....[33]....
        /*0100*/ 	.word	0xffffffff


	//   ....[34]....
        /*0104*/ 	.word	0xffffffff


	//   ....[35]....
        /*0108*/ 	.word	0xffffffff


	//   ....[36]....
        /*010c*/ 	.word	0xffffffff


	//   ....[37]....
        /*0110*/ 	.word	0xffffffff


	//   ....[38]....
        /*0114*/ 	.word	0xffffffff


	//   ....[39]....
        /*0118*/ 	.word	0xffffffff


	//   ....[40]....
        /*011c*/ 	.word	0xffffffff


	//   ....[41]....
        /*0120*/ 	.word	0xffffffff


	//   ....[42]....
        /*0124*/ 	.word	0xffffffff


	//   ....[43]....
        /*0128*/ 	.word	0xffffffff


	//   ....[44]....
        /*012c*/ 	.word	0xffffffff


	//   ....[45]....
        /*0130*/ 	.word	0xffffffff


	//   ....[46]....
        /*0134*/ 	.word	0xffffffff


	//   ....[47]....
        /*0138*/ 	.word	0xffffffff


	//   ....[48]....
        /*013c*/ 	.word	0xffffffff


	//   ....[49]....
        /*0140*/ 	.word	0xffffffff


	//   ....[50]....
        /*0144*/ 	.word	0xffffffff


	//   ....[51]....
        /*0148*/ 	.word	0xffffffff


	//   ....[52]....
        /*014c*/ 	.word	0xffffffff


	//   ....[53]....
        /*0150*/ 	.word	0xffffffff


	//   ....[54]....
        /*0154*/ 	.word	0xffffffff


	//   ....[55]....
        /*0158*/ 	.word	0xffffffff


	//   ....[56]....
        /*015c*/ 	.word	0xffffffff


	//   ....[57]....
        /*0160*/ 	.word	0xffffffff


	//   ....[58]....
        /*0164*/ 	.word	0xffffffff


	//   ....[59]....
        /*0168*/ 	.word	0xffffffff


	//----- nvinfo : EIATTR_COOP_GROUP_INSTR_OFFSETS
	.align		4
.L_147:
        /*016c*/ 	.byte	0x04, 0x28
        /*016e*/ 	.short	(.L_149 - .L_148)


	//   ....[0]....
.L_148:
        /*0170*/ 	.word	0x00000cb0


	//   ....[1]....
        /*0174*/ 	.word	0x00000cc0


	//   ....[2]....
        /*0178*/ 	.word	0x00000d50


	//   ....[3]....
        /*017c*/ 	.word	0x00000d90


	//   ....[4]....
        /*0180*/ 	.word	0x00000e10


	//   ....[5]....
        /*0184*/ 	.word	0x00000e40


	//   ....[6]....
        /*0188*/ 	.word	0x00000e90


	//   ....[7]....
        /*018c*/ 	.word	0x00000ec0


	//   ....[8]....
        /*0190*/ 	.word	0x00000f10


	//   ....[9]....
        /*0194*/ 	.word	0x00000f40


	//   ....[10]....
        /*0198*/ 	.word	0x00001240


	//   ....[11]....
        /*019c*/ 	.word	0x00001250


	//   ....[12]....
        /*01a0*/ 	.word	0x000012e0


	//   ....[13]....
        /*01a4*/ 	.word	0x00001310


	//   ....[14]....
        /*01a8*/ 	.word	0x00001370


	//   ....[15]....
        /*01ac*/ 	.word	0x000013a0


	//   ....[16]....
        /*01b0*/ 	.word	0x00001400


	//   ....[17]....
        /*01b4*/ 	.word	0x00001440


	//   ....[18]....
        /*01b8*/ 	.word	0x000014b0


	//   ....[19]....
        /*01bc*/ 	.word	0x000014f0


	//   ....[20]....
        /*01c0*/ 	.word	0x00002180


	//   ....[21]....
        /*01c4*/ 	.word	0x00002190


	//   ....[22]....
        /*01c8*/ 	.word	0x00002220


	//   ....[23]....
        /*01cc*/ 	.word	0x00002250


	//   ....[24]....
        /*01d0*/ 	.word	0x000022c0


	//   ....[25]....
        /*01d4*/ 	.word	0x000022e0


	//   ....[26]....
        /*01d8*/ 	.word	0x00002340


	//   ....[27]....
        /*01dc*/ 	.word	0x00002350


	//   ....[28]....
        /*01e0*/ 	.word	0x000023a0


	//   ....[29]....
        /*01e4*/ 	.word	0x000023b0


	//   ....[30]....
        /*01e8*/ 	.word	0x000031c0


	//   ....[31]....
        /*01ec*/ 	.word	0x000031d0


	//   ....[32]....
        /*01f0*/ 	.word	0x00003260


	//   ....[33]....
        /*01f4*/ 	.word	0x000032a0


	//   ....[34]....
        /*01f8*/ 	.word	0x00003320


	//   ....[35]....
        /*01fc*/ 	.word	0x00003360


	//   ....[36]....
        /*0200*/ 	.word	0x000033c0


	//   ....[37]....
        /*0204*/ 	.word	0x000033f0


	//   ....[38]....
        /*0208*/ 	.word	0x00003440


	//   ....[39]....
        /*020c*/ 	.word	0x00003470


	//   ....[40]....
        /*0210*/ 	.word	0x00003750


	//   ....[41]....
        /*0214*/ 	.word	0x00003760


	//   ....[42]....
        /*0218*/ 	.word	0x000037f0


	//   ....[43]....
        /*021c*/ 	.word	0x00003820


	//   ....[44]....
        /*0220*/ 	.word	0x00003870


	//   ....[45]....
        /*0224*/ 	.word	0x000038a0


	//   ....[46]....
        /*0228*/ 	.word	0x00003910


	//   ....[47]....
        /*022c*/ 	.word	0x00003950


	//   ....[48]....
        /*0230*/ 	.word	0x000039c0


	//   ....[49]....
        /*0234*/ 	.word	0x000039f0


	//   ....[50]....
        /*0238*/ 	.word	0x00004730


	//   ....[51]....
        /*023c*/ 	.word	0x00004740


	//   ....[52]....
        /*0240*/ 	.word	0x000047d0


	//   ....[53]....
        /*0244*/ 	.word	0x00004800


	//   ....[54]....
        /*0248*/ 	.word	0x00004870


	//   ....[55]....
        /*024c*/ 	.word	0x00004890


	//   ....[56]....
        /*0250*/ 	.word	0x000048f0


	//   ....[57]....
        /*0254*/ 	.word	0x00004900


	//   ....[58]....
        /*0258*/ 	.word	0x00004950


	//   ....[59]....
        /*025c*/ 	.word	0x00004960


	//----- nvinfo : EIATTR_VRC_CTA_INIT_COUNT
	.align		4
.L_149:
        /*0260*/ 	.byte	0x02, 0x4a
	.zero		1
	.zero		1


	//----- nvinfo : EIATTR_EXIT_INSTR_OFFSETS
	.align		4
        /*0264*/ 	.byte	0x04, 0x1c
        /*0266*/ 	.short	(.L_151 - .L_150)


	//   ....[0]....
.L_150:
        /*0268*/ 	.word	0x00000080


	//   ....[1]....
        /*026c*/ 	.word	0x000000c0


	//   ....[2]....
        /*0270*/ 	.word	0x00004bd0


	//   ....[3]....
        /*0274*/ 	.word	0x00004c50


	//----- nvinfo : EIATTR_MAX_THREADS
	.align		4
.L_151:
        /*0278*/ 	.byte	0x04, 0x05
        /*027a*/ 	.short	(.L_153 - .L_152)
.L_152:
        /*027c*/ 	.word	0x00000100
        /*0280*/ 	.word	0x00000001
        /*0284*/ 	.word	0x00000001


	//----- nvinfo : EIATTR_CRS_STACK_SIZE
	.align		4
.L_153:
        /*0288*/ 	.byte	0x04, 0x1e
        /*028a*/ 	.short	(.L_155 - .L_154)
.L_154:
        /*028c*/ 	.word	0x00000000


	//----- nvinfo : EIATTR_CBANK_PARAM_SIZE
	.align		4
.L_155:
        /*0290*/ 	.byte	0x03, 0x19
        /*0292*/ 	.short	0x0021


	//----- nvinfo : EIATTR_PARAM_CBANK
	.align		4
        /*0294*/ 	.byte	0x04, 0x0a
        /*0296*/ 	.short	(.L_157 - .L_156)
	.align		4
.L_156:
        /*0298*/ 	.word	index@(.nv.constant0._ZN3cub18CUB_300001_SM_10006detail6reduce28DeviceReduceSingleTileKernelINS2_10policy_hubIdjN4cuda3__47maximumIvEEE10Policy1000EPdSB_jS8_ddNS5_3std3__410__identityEEEvT0_T1_T2_T3_T4_T6_)
        /*029c*/ 	.short	0x0380
        /*029e*/ 	.short	0x0021


	//----- nvinfo : EIATTR_SW_WAR
	.align		4
.L_157:
        /*02a0*/ 	.byte	0x04, 0x36
        /*02a2*/ 	.short	(.L_159 - .L_158)
.L_158:
        /*02a4*/ 	.word	0x00000008
.L_159:


//--------------------- .nv.info._ZN3cub18CUB_300001_SM_10006detail11EmptyKernelIvEEvv --------------------------
	.section	.nv.info._ZN3cub18CUB_300001_SM_10006detail11EmptyKernelIvEEvv,"",@"SHT_CUDA_INFO"
	.sectionflags	@""
	.align	4


	//----- nvinfo : EIATTR_CUDA_API_VERSION
	.align		4
        /*0000*/ 	.byte	0x04, 0x37
        /*0002*/ 	.short	(.L_161 - .L_160)
.L_160:
        /*0004*/ 	.word	0x00000082


	//----- nvinfo : EIATTR_SPARSE_MMA_MASK
	.align		4
.L_161:
        /*0008*/ 	.byte	0x03, 0x50
        /*000a*/ 	.short	0x0000


	//----- nvinfo : EIATTR_MAXREG_COUNT
	.align		4
        /*000c*/ 	.byte	0x03, 0x1b
        /*000e*/ 	.short	0x00ff


	//----- nvinfo : EIATTR_MERCURY_ISA_VERSION
	.align		4
        /*0010*/ 	.byte	0x03, 0x5f
        /*0012*/ 	.short	0x0101


	//----- nvinfo : EIATTR_VRC_CTA_INIT_COUNT
	.align		4
        /*0014*/ 	.byte	0x02, 0x4a
	.zero		1
	.zero		1


	//----- nvinfo : EIATTR_EXIT_INSTR_OFFSETS
	.align		4
        /*0018*/ 	.byte	0x04, 0x1c
        /*001a*/ 	.short	(.L_163 - .L_162)


	//   ....[0]....
.L_162:
        /*001c*/ 	.word	0x00000010


	//----- nvinfo : EIATTR_SW_WAR
	.align		4
.L_163:
        /*0020*/ 	.byte	0x04, 0x36
        /*0022*/ 	.short	(.L_165 - .L_164)
.L_164:
        /*0024*/ 	.word	0x00000008
.L_165:


//--------------------- .nv.info._Z9get_errorPdS_S_ --------------------------
	.section	.nv.info._Z9get_errorPdS_S_,"",@"SHT_CUDA_INFO"
	.sectionflags	@""
	.align	4


	//----- nvinfo : EIATTR_CUDA_API_VERSION
	.align		4
        /*0000*/ 	.byte	0x04, 0x37
        /*0002*/ 	.short	(.L_167 - .L_166)
.L_166:
        /*0004*/ 	.word	0x00000082


	//----- nvinfo : EIATTR_KPARAM_INFO
	.align		4
.L_167:
        /*0008*/ 	.byte	0x04, 0x17
        /*000a*/ 	.short	(.L_169 - .L_168)
.L_168:
        /*000c*/ 	.word	0x00000000
        /*0010*/ 	.short	0x0002
        /*0012*/ 	.short	0x0010
        /*0014*/ 	.byte	0x00, 0xf5, 0x21, 0x00


	//----- nvinfo : EIATTR_KPARAM_INFO
	.align		4
.L_169:
        /*0018*/ 	.byte	0x04, 0x17
        /*001a*/ 	.short	(.L_171 - .L_170)
.L_170:
        /*001c*/ 	.word	0x00000000
        /*0020*/ 	.short	0x0001
        /*0022*/ 	.short	0x0008
        /*0024*/ 	.byte	0x00, 0xf5, 0x21, 0x00


	//----- nvinfo : EIATTR_KPARAM_INFO
	.align		4
.L_171:
        /*0028*/ 	.byte	0x04, 0x17
        /*002a*/ 	.short	(.L_173 - .L_172)
.L_172:
        /*002c*/ 	.word	0x00000000
        /*0030*/ 	.short	0x0000
        /*0032*/ 	.short	0x0000
        /*0034*/ 	.byte	0x00, 0xf5, 0x21, 0x00


	//----- nvinfo : EIATTR_SPARSE_MMA_MASK
	.align		4
.L_173:
        /*0038*/ 	.byte	0x03, 0x50
        /*003a*/ 	.short	0x0000


	//----- nvinfo : EIATTR_MAXREG_COUNT
	.align		4
        /*003c*/ 	.byte	0x03, 0x1b
        /*003e*/ 	.short	0x00ff


	//----- nvinfo : EIATTR_MERCURY_ISA_VERSION
	.align		4
        /*0040*/ 	.byte	0x03, 0x5f
        /*0042*/ 	.short	0x0101


	//----- nvinfo : EIATTR_VRC_CTA_INIT_COUNT
	.align		4
        /*0044*/ 	.byte	0x02, 0x4a
	.zero		1
	.zero		1


	//----- nvinfo : EIATTR_EXIT_INSTR_OFFSETS
	.align		4
        /*0048*/ 	.byte	0x04, 0x1c
        /*004a*/ 	.short	(.L_175 - .L_174)


	//   ....[0]....
.L_174:
        /*004c*/ 	.word	0x00000060


	//   ....[1]....
        /*0050*/ 	.word	0x00000130


	//----- nvinfo : EIATTR_CBANK_PARAM_SIZE
	.align		4
.L_175:
        /*0054*/ 	.byte	0x03, 0x19
        /*0056*/ 	.short	0x0018


	//----- nvinfo : EIATTR_PARAM_CBANK
	.align		4
        /*0058*/ 	.byte	0x04, 0x0a
        /*005a*/ 	.short	(.L_177 - .L_176)
	.align		4
.L_176:
        /*005c*/ 	.word	index@(.nv.constant0._Z9get_errorPdS_S_)
        /*0060*/ 	.short	0x0380
        /*0062*/ 	.short	0x0018


	//----- nvinfo : EIATTR_SW_WAR
	.align		4
.L_177:
        /*0064*/ 	.byte	0x04, 0x36
        /*0066*/ 	.short	(.L_179 - .L_178)
.L_178:
        /*0068*/ 	.word	0x00000008
.L_179:


//--------------------- .nv.info._Z13heat_equationPdS_di --------------------------
	.section	.nv.info._Z13heat_equationPdS_di,"",@"SHT_CUDA_INFO"
	.sectionflags	@""
	.align	4


	//----- nvinfo : EIATTR_CUDA_API_VERSION
	.align		4
        /*0000*/ 	.byte	0x04, 0x37
        /*0002*/ 	.short	(.L_181 - .L_180)
.L_180:
        /*0004*/ 	.word	0x00000082


	//----- nvinfo : EIATTR_KPARAM_INFO
	.align		4
.L_181:
        /*0008*/ 	.byte	0x04, 0x17
        /*000a*/ 	.short	(.L_183 - .L_182)
.L_182:
        /*000c*/ 	.word	0x00000000
        /*0010*/ 	.short	0x0003
        /*0012*/ 	.short	0x0018
        /*0014*/ 	.byte	0x00, 0xf0, 0x11, 0x00


	//----- nvinfo : EIATTR_KPARAM_INFO
	.align		4
.L_183:
        /*0018*/ 	.byte	0x04, 0x17
        /*001a*/ 	.short	(.L_185 - .L_184)
.L_184:
        /*001c*/ 	.word	0x00000000
        /*0020*/ 	.short	0x0002
        /*0022*/ 	.short	0x0010
        /*0024*/ 	.byte	0x00, 0xf0, 0x21, 0x00


	//----- nvinfo : EIATTR_KPARAM_INFO
	.align		4
.L_185:
        /*0028*/ 	.byte	0x04, 0x17
        /*002a*/ 	.short	(.L_187 - .L_186)
.L_186:
        /*002c*/ 	.word	0x00000000
        /*0030*/ 	.short	0x0001
        /*0032*/ 	.short	0x0008
        /*0034*/ 	.byte	0x00, 0xf5, 0x21, 0x00


	//----- nvinfo : EIATTR_KPARAM_INFO
	.align		4
.L_187:
        /*0038*/ 	.byte	0x04, 0x17
        /*003a*/ 	.short	(.L_189 - .L_188)
.L_188:
        /*003c*/ 	.word	0x00000000
        /*0040*/ 	.short	0x0000
        /*0042*/ 	.short	0x0000
        /*0044*/ 	.byte	0x00, 0xf5, 0x21, 0x00


	//----- nvinfo : EIATTR_SPARSE_MMA_MASK
	.align		4
.L_189:
        /*0048*/ 	.byte	0x03, 0x50
        /*004a*/ 	.short	0x0000


	//----- nvinfo : EIATTR_MAXREG_COUNT
	.align		4
        /*004c*/ 	.byte	0x03, 0x1b
        /*004e*/ 	.short	0x00ff


	//----- nvinfo : EIATTR_MERCURY_ISA_VERSION
	.align		4
        /*0050*/ 	.byte	0x03, 0x5f
        /*0052*/ 	.short	0x0101


	//----- nvinfo : EIATTR_VRC_CTA_INIT_COUNT
	.align		4
        /*0054*/ 	.byte	0x02, 0x4a
	.zero		1
	.zero		1


	//----- nvinfo : EIATTR_EXIT_INSTR_OFFSETS
	.align		4
        /*0058*/ 	.byte	0x04, 0x1c
        /*005a*/ 	.short	(.L_191 - .L_190)


	//   ....[0]....
.L_190:
        /*005c*/ 	.word	0x00000050


	//   ....[1]....
        /*0060*/ 	.word	0x00000260


	//----- nvinfo : EIATTR_CBANK_PARAM_SIZE
	.align		4
.L_191:
        /*0064*/ 	.byte	0x03, 0x19
        /*0066*/ 	.short	0x001c


	//----- nvinfo : EIATTR_PARAM_CBANK
	.align		4
        /*0068*/ 	.byte	0x04, 0x0a
        /*006a*/ 	.short	(.L_193 - .L_192)
	.align		4
.L_192:
        /*006c*/ 	.word	index@(.nv.constant0._Z13heat_equationPdS_di)
        /*0070*/ 	.short	0x0380
        /*0072*/ 	.short	0x001c


	//----- nvinfo : EIATTR_SW_WAR
	.align		4
.L_193:
        /*0074*/ 	.byte	0x04, 0x36
        /*0076*/ 	.short	(.L_195 - .L_194)
.L_194:
        /*0078*/ 	.word	0x00000008
.L_195:


//--------------------- .nv.callgraph             --------------------------
	.section	.nv.callgraph,"",@"SHT_CUDA_CALLGRAPH"
	.align	4
	.sectionentsize	8
	.align		4
        /*0000*/ 	.word	0x00000000
	.align		4
        /*0004*/ 	.word	0xffffffff
	.align		4
        /*0008*/ 	.word	0x00000000
	.align		4
        /*000c*/ 	.word	0xfffffffe
	.align		4
        /*0010*/ 	.word	0x00000000
	.align		4
        /*0014*/ 	.word	0xfffffffd
	.align		4
        /*0018*/ 	.word	0x00000000
	.align		4
        /*001c*/ 	.word	0xfffffffc


//--------------------- .nv.constant4             --------------------------
	.section	.nv.constant4,"a",@progbits
	.align	8
	.align		8
.nv.constant4:
        /*0000*/ 	.dword	_ZN34_INTERNAL_1727e0cd_4_k_cu_d2da85854cuda3std3__45__cpo5beginE
	.align		8
        /*0008*/ 	.dword	_ZN34_INTERNAL_1727e0cd_4_k_cu_d2da85854cuda3std3__45__cpo3endE
	.align		8
        /*0010*/ 	.dword	_ZN34_INTERNAL_1727e0cd_4_k_cu_d2da85854cuda3std3__45__cpo6cbeginE
	.align		8
        /*0018*/ 	.dword	_ZN34_INTERNAL_1727e0cd_4_k_cu_d2da85854cuda3std3__45__cpo4cendE
	.align		8
        /*0020*/ 	.dword	_ZN34_INTERNAL_1727e0cd_4_k_cu_d2da85854cuda3std3__45__cpo6rbeginE
	.align		8
        /*0028*/ 	.dword	_ZN34_INTERNAL_1727e0cd_4_k_cu_d2da85854cuda3std3__45__cpo4rendE
	.align		8
        /*0030*/ 	.dword	_ZN34_INTERNAL_1727e0cd_4_k_cu_d2da85854cuda3std3__45__cpo7crbeginE
	.align		8
        /*0038*/ 	.dword	_ZN34_INTERNAL_1727e0cd_4_k_cu_d2da85854cuda3std3__45__cpo5crendE
	.align		8
        /*0040*/ 	.dword	_ZN34_INTERNAL_1727e0cd_4_k_cu_d2da85854cuda3std3__436_GLOBAL__N__1727e0cd_4_k_cu_d2da85856ignoreE
	.align		8
        /*0048*/ 	.dword	_ZN34_INTERNAL_1727e0cd_4_k_cu_d2da85854cuda3std3__419piecewise_constructE
	.align		8
        /*0050*/ 	.dword	_ZN34_INTERNAL_1727e0cd_4_k_cu_d2da85854cuda3std3__48in_placeE
	.align		8
        /*0058*/ 	.dword	_ZN34_INTERNAL_1727e0cd_4_k_cu_d2da85854cuda3std3__420unreachable_sentinelE
	.align		8
        /*0060*/ 	.dword	_ZN34_INTERNAL_1727e0cd_4_k_cu_d2da85854cuda3std3__47nulloptE
	.align		8
        /*0068*/ 	.dword	_ZN34_INTERNAL_1727e0cd_4_k_cu_d2da85854cuda3std3__48unexpectE
	.align		8
        /*0070*/ 	.dword	_ZN34_INTERNAL_1727e0cd_4_k_cu_d2da85854cuda3std6ranges3__45__cpo4swapE
	.align		8
        /*0078*/ 	.dword	_ZN34_INTERNAL_1727e0cd_4_k_cu_d2da85854cuda3std6ranges3__45__cpo9iter_moveE
	.align		8
        /*0080*/ 	.dword	_ZN34_INTERNAL_1727e0cd_4_k_cu_d2da85854cuda3std6ranges3__45__cpo5beginE
	.align		8
        /*0088*/ 	.dword	_ZN34_INTERNAL_1727e0cd_4_k_cu_d2da85854cuda3std6ranges3__45__cpo3endE
	.align		8
        /*0090*/ 	.dword	_ZN34_INTERNAL_1727e0cd_4_k_cu_d2da85854cuda3std6ranges3__45__cpo6cbeginE
	.align		8
        /*0098*/ 	.dword	_ZN34_INTERNAL_1727e0cd_4_k_cu_d2da85854cuda3std6ranges3__45__cpo4cendE
	.align		8
        /*00a0*/ 	.dword	_ZN34_INTERNAL_1727e0cd_4_k_cu_d2da85854cuda3std6ranges3__45__cpo7advanceE
	.align		8
        /*00a8*/ 	.dword	_ZN34_INTERNAL_1727e0cd_4_k_cu_d2da85854cuda3std6ranges3__45__cpo9iter_swapE
	.align		8
        /*00b0*/ 	.dword	_ZN34_INTERNAL_1727e0cd_4_k_cu_d2da85854cuda3std6ranges3__45__cpo4nextE
	.align		8
        /*00b8*/ 	.dword	_ZN34_INTERNAL_1727e0cd_4_k_cu_d2da85854cuda3std6ranges3__45__cpo4prevE
	.align		8
        /*00c0*/ 	.dword	_ZN34_INTERNAL_1727e0cd_4_k_cu_d2da85854cuda3std6ranges3__45__cpo4dataE
	.align		8
        /*00c8*/ 	.dword	_ZN34_INTERNAL_1727e0cd_4_k_cu_d2da85854cuda3std6ranges3__45__cpo5cdataE
	.align		8
        /*00d0*/ 	.dword	_ZN34_INTERNAL_1727e0cd_4_k_cu_d2da85854cuda3std6ranges3__45__cpo4sizeE
	.align		8
        /*00d8*/ 	.dword	_ZN34_INTERNAL_1727e0cd_4_k_cu_d2da85854cuda3std6ranges3__45__cpo5ssizeE
	.align		8
        /*00e0*/ 	.dword	_ZN34_INTERNAL_1727e0cd_4_k_cu_d2da85854cuda3std6ranges3__45__cpo8distanceE
	.align		8
        /*00e8*/ 	.dword	_ZN34_INTERNAL_1727e0cd_4_k_cu_d2da85856thrust24THRUST_300001_SM_1000_NS6system6detail10sequential3seqE
	.align		8
        /*00f0*/ 	.dword	_ZN34_INTERNAL_1727e0cd_4_k_cu_d2da85856thrust24THRUST_300001_SM_1000_NS12placeholders2_1E
	.align		8
        /*00f8*/ 	.dword	_ZN34_INTERNAL_1727e0cd_4_k_cu_d2da85856thrust24THRUST_300001_SM_1000_NS12placeholders2_2E
	.align		8
        /*0100*/ 	.dword	_ZN34_INTERNAL_1727e0cd_4_k_cu_d2da85856thrust24THRUST_300001_SM_1000_NS12placeholders2_3E
	.align		8
        /*0108*/ 	.dword	_ZN34_INTERNAL_1727e0cd_4_k_cu_d2da85856thrust24THRUST_300001_SM_1000_NS12placeholders2_4E
	.align		8
        /*0110*/ 	.dword	_ZN34_INTERNAL_1727e0cd_4_k_cu_d2da85856thrust24THRUST_300001_SM_1000_NS12placeholders2_5E
	.align		8
        /*0118*/ 	.dword	_ZN34_INTERNAL_1727e0cd_4_k_cu_d2da85856thrust24THRUST_300001_SM_1000_NS12placeholders2_6E
	.align		8
        /*0120*/ 	.dword	_ZN34_INTERNAL_1727e0cd_4_k_cu_d2da85856thrust24THRUST_300001_SM_1000_NS12placeholders2_7E
	.align		8
        /*0128*/ 	.dword	_ZN34_INTERNAL_1727e0cd_4_k_cu_d2da85856thrust24THRUST_300001_SM_1000_NS12placeholders2_8E
	.align		8
        /*0130*/ 	.dword	_ZN34_INTERNAL_1727e0cd_4_k_cu_d2da85856thrust24THRUST_300001_SM_1000_NS12placeholders2_9E
	.align		8
        /*0138*/ 	.dword	_ZN34_INTERNAL_1727e0cd_4_k_cu_d2da85856thrust24THRUST_300001_SM_1000_NS12placeholders3_10E


//--------------------- .text._ZN3cub18CUB_300001_SM_10006detail6reduce28DeviceReduceSingleTileKernelINS2_10policy_hubIdjN4cuda3__47maximumIvEEE10Policy1000EPdSB_iS8_ddNS5_3std3__410__identityEEEvT0_T1_T2_T3_T4_T6_ --------------------------
	.section	.text._ZN3cub18CUB_300001_SM_10006detail6reduce28DeviceReduceSingleTileKernelINS2_10policy_hubIdjN4cuda3__47maximumIvEEE10Policy1000EPdSB_iS8_ddNS5_3std3__410__identityEEEvT0_T1_T2_T3_T4_T6_,"ax",@progbits
	.align	128
        .global         _ZN3cub18CUB_300001_SM_10006detail6reduce28DeviceReduceSingleTileKernelINS2_10policy_hubIdjN4cuda3__47maximumIvEEE10Policy1000EPdSB_iS8_ddNS5_3std3__410__identityEEEvT0_T1_T2_T3_T4_T6_
        .type           _ZN3cub18CUB_300001_SM_10006detail6reduce28DeviceReduceSingleTileKernelINS2_10policy_hubIdjN4cuda3__47maximumIvEEE10Policy1000EPdSB_iS8_ddNS5_3std3__410__identityEEEvT0_T1_T2_T3_T4_T6_,@function
        .size           _ZN3cub18CUB_300001_SM_10006detail6reduce28DeviceReduceSingleTileKernelINS2_10policy_hubIdjN4cuda3__47maximumIvEEE10Policy1000EPdSB_iS8_ddNS5_3std3__410__identityEEEvT0_T1_T2_T3_T4_T6_,(.L_x_149 - _ZN3cub18CUB_300001_SM_10006detail6reduce28DeviceReduceSingleTileKernelINS2_10policy_hubIdjN4cuda3__47maximumIvEEE10Policy1000EPdSB_iS8_ddNS5_3std3__410__identityEEEvT0_T1_T2_T3_T4_T6_)
        .other          _ZN3cub18CUB_300001_SM_10006detail6reduce28DeviceReduceSingleTileKernelINS2_10policy_hubIdjN4cuda3__47maximumIvEEE10Policy1000EPdSB_iS8_ddNS5_3std3__410__identityEEEvT0_T1_T2_T3_T4_T6_,@"STO_CUDA_ENTRY STV_DEFAULT"
_ZN3cub18CUB_300001_SM_10006detail6reduce28DeviceReduceSingleTileKernelINS2_10policy_hubIdjN4cuda3__47maximumIvEEE10Policy1000EPdSB_iS8_ddNS5_3std3__410__identityEEEvT0_T1_T2_T3_T4_T6_:
.text._ZN3cub18CUB_300001_SM_10006detail6reduce28DeviceReduceSingleTileKernelINS2_10policy_hubIdjN4cuda3__47maximumIvEEE10Policy1000EPdSB_iS8_ddNS5_3std3__410__identityEEEvT0_T1_T2_T3_T4_T6_:
[----:B------:R-:W-:Y:S01]  /*0000*/  LDC R1, c[0x0][0x37c] ;  /* 0x0000df00ff017b82 */ /* 0x000fe20000000800 */
[----:B------:R-:W0:Y:S01]  /*0010*/  LDCU UR4, c[0x0][0x390] ;  /* 0x00007200ff0477ac */ /* 0x000e220008000800 */
[----:B------:R-:W1:Y:S01]  /*0020*/  LDCU.64 UR6, c[0x0][0x358] ;  /* 0x00006b00ff0677ac */ /* 0x000e620008000a00 */
[----:B0-----:R-:W-:-:S05]  /*0030*/  IMAD.U32 R4, RZ, RZ, UR4 ;  /* 0x00000004ff047e24 */ /* 0x001fca000f8e00ff */
[----:B------:R-:W-:-:S13]  /*0040*/  ISETP.NE.AND P0, PT, R4, RZ, PT ;  /* 0x000000ff0400720c */ /* 0x000fda0003f05270 */
[----:B-1----:R-:W-:Y:S05]  /*0050*/  @P0 BRA `(.L_x_0) ;  /* 0x00000000001c0947 */ /* 0x002fea0003800000 */
[----:B------:R-:W0:Y:S02]  /*0060*/  S2R R0, SR_TID.X ;  /* 0x0000000000007919 */ /* 0x000e240000002100 */
[----:B0-----:R-:W-:-:S13]  /*0070*/  ISETP.NE.AND P0, PT, R0, RZ, PT ;  /* 0x000000ff0000720c */ /* 0x001fda0003f05270 */
[----:B------:R-:W-:Y:S05]  /*0080*/  @P0 EXIT ;  /* 0x000000000000094d */ /* 0x000fea0003800000 */
[----:B------:R-:W0:Y:S08]  /*0090*/  LDC.64 R2, c[0x0][0x388] ;  /* 0x0000e200ff027b82 */ /* 0x000e300000000a00 */
[----:B------:R-:W0:Y:S02]  /*00a0*/  LDC.64 R4, c[0x0][0x398] ;  /* 0x0000e600ff047b82 */ /* 0x000e240000000a00 */
[----:B0-----:R-:W-:Y:S01]  /*00b0*/  STG.E.64 desc[UR6][R2.64], R4 ;  /* 0x0000000402007986 */ /* 0x001fe2000c101b06 */
[----:B------:R-:W-:Y:S05]  /*00c0*/  EXIT ;  /* 0x000000000000794d */ /* 0x000fea0003800000 */
.L_x_0:
[----:B------:R-:W0:Y:S01]  /*00d0*/  LDCU UR4, c[0x0][0x380] ;  /* 0x00007000ff0477ac */ /* 0x000e220008000800 */
[----:B------:R-:W-:Y:S01]  /*00e0*/  BSSY.RECONVERGENT B0, `(.L_x_1) ;  /* 0x00005b3000007945 */ /* 0x000fe20003800200 */
[----:B0-----:R-:W-:-:S09]  /*00f0*/  ULOP3.LUT UP0, URZ, UR4, 0x1f, URZ, 0xc0, !UPT ;  /* 0x0000001f04ff7892 */ /* 0x001fd2000f80c0ff */
[----:B------:R-:W-:Y:S05]  /*0100*/  BRA.U UP0, `(.L_x_2) ;  /* 0x0000002d003c7547 */ /* 0x000fea000b800000 */
[----:B------:R-:W-:-:S13]  /*0110*/  ISETP.GT.AND P0, PT, R4, 0x7ff, PT ;  /* 0x000007ff0400780c */ /* 0x000fda0003f04270 */
[----:B------:R-:W-:Y:S05]  /*0120*/  @P0 BRA `(.L_x_3) ;  /* 0x0000001400e80947 */ /* 0x000fea0003800000 */
[----:B------:R-:W0:Y:S01]  /*0130*/  S2R R3, SR_TID.X ;  /* 0x0000000000037919 */ /* 0x000e220000002100 */
[----:B------:R-:W-:Y:S01]  /*0140*/  BSSY.RECONVERGENT B1, `(.L_x_4) ;  /* 0x0000009000017945 */ /* 0x000fe20003800200 */
[----:B------:R-:W-:Y:S02]  /*0150*/  CS2R R6, SRZ ;  /* 0x0000000000067805 */ /* 0x000fe4000001ff00 */
[----:B0-----:R-:W-:Y:S01]  /*0160*/  ISETP.GE.AND P0, PT, R3, R4, PT ;  /* 0x000000040300720c */ /* 0x001fe20003f06270 */
[----:B------:R-:W-:-:S12]  /*0170*/  IMAD.MOV.U32 R5, RZ, RZ, R3 ;  /* 0x000000ffff057224 */ /* 0x000fd800078e0003 */
[----:B------:R-:W-:Y:S05]  /*0180*/  @P0 BRA `(.L_x_5) ;  /* 0x0000000000100947 */ /* 0x000fea0003800000 */
[----:B------:R-:W0:Y:S02]  /*0190*/  LDC.64 R6, c[0x0][0x380] ;  /* 0x0000e000ff067b82 */ /* 0x000e240000000a00 */
[----:B0-----:R-:W-:-:S06]  /*01a0*/  IMAD.WIDE.U32 R6, R3, 0x8, R6 ;  /* 0x0000000803067825 */ /* 0x001fcc00078e0006 */
[----:B------:R-:W5:Y:S01]  /*01b0*/  LDG.E.64.CONSTANT R6, desc[UR6][R6.64] ;  /* 0x0000000606067981 */ /* 0x000f62000c1e9b00 */
[----:B------:R-:W-:-:S07]  /*01c0*/  VIADD R5, R3, 0x100 ;  /* 0x0000010003057836 */ /* 0x000fce0000000000 */
.L_x_5:
[----:B------:R-:W-:Y:S05]  /*01d0*/  BSYNC.RECONVERGENT B1 ;  /* 0x0000000000017941 */ /* 0x000fea0003800200 */
.L_x_4:
[----:B------:R-:W-:Y:S01]  /*01e0*/  ISETP.GE.AND P0, PT, R5, R4, PT ;  /* 0x000000040500720c */ /* 0x000fe20003f06270 */
[----:B------:R-:W-:-:S12]  /*01f0*/  BSSY.RECONVERGENT B1, `(.L_x_6) ;  /* 0x00000b0000017945 */ /* 0x000fd80003800200 */
[----:B------:R-:W-:Y:S05]  /*0200*/  @P0 BRA `(.L_x_7) ;  /* 0x0000000800b80947 */ /* 0x000fea0003800000 */
[----:B------:R-:W-:Y:S01]  /*0210*/  LOP3.LUT R9, RZ, R5, RZ, 0x33, !PT ;  /* 0x00000005ff097212 */ /* 0x000fe200078e33ff */
[----:B------:R-:W-:Y:S04]  /*0220*/  BSSY.RECONVERGENT B2, `(.L_x_8) ;  /* 0x0000019000027945 */ /* 0x000fe80003800200 */
[----:B------:R-:W-:-:S05]  /*0230*/  IMAD.IADD R0, R9, 0x1, R4 ;  /* 0x0000000109007824 */ /* 0x000fca00078e0204 */
[C---:B------:R-:W-:Y:S02]  /*0240*/  LOP3.LUT R2, R0.reuse, 0x300, RZ, 0xc0, !PT ;  /* 0x0000030000027812 */ /* 0x040fe400078ec0ff */
[----:B------:R-:W-:Y:S02]  /*0250*/  ISETP.GE.U32.AND P0, PT, R0, 0x300, PT ;  /* 0x000003000000780c */ /* 0x000fe40003f06070 */
[----:B------:R-:W-:-:S13]  /*0260*/  ISETP.NE.AND P1, PT, R2, 0x300, PT ;  /* 0x000003000200780c */ /* 0x000fda0003f25270 */
[----:B------:R-:W-:Y:S05]  /*0270*/  @!P1 BRA `(.L_x_9) ;  /* 0x00000000004c9947 */ /* 0x000fea0003800000 */
[----:B------:R-:W0:Y:S01]  /*0280*/  LDC.64 R8, c[0x0][0x380] ;  /* 0x0000e000ff087b82 */ /* 0x000e220000000a00 */
[----:B------:R-:W-:-:S04]  /*0290*/  LEA.HI R0, R0, 0x1, RZ, 0x18 ;  /* 0x0000000100007811 */ /* 0x000fc800078fc0ff */
[----:B------:R-:W-:-:S05]  /*02a0*/  LOP3.LUT R0, R0, 0x3, RZ, 0xc0, !PT ;  /* 0x0000000300007812 */ /* 0x000fca00078ec0ff */
[----:B------:R-:W-:Y:S02]  /*02b0*/  IMAD.MOV R0, RZ, RZ, -R0 ;  /* 0x000000ffff007224 */ /* 0x000fe400078e0a00 */
[----:B0-----:R-:W-:-:S04]  /*02c0*/  IMAD.WIDE.U32 R8, R5, 0x8, R8 ;  /* 0x0000000805087825 */ /* 0x001fc800078e0008 */
[----:B------:R-:W-:Y:S02]  /*02d0*/  IMAD.MOV.U32 R2, RZ, RZ, R8 ;  /* 0x000000ffff027224 */ /* 0x000fe400078e0008 */
[----:B------:R-:W-:-:S07]  /*02e0*/  IMAD.MOV.U32 R11, RZ, RZ, R9 ;  /* 0x000000ffff0b7224 */ /* 0x000fce00078e0009 */
.L_x_10:
[----:B------:R-:W-:Y:S02]  /*02f0*/  IMAD.MOV.U32 R8, RZ, RZ, R2 ;  /* 0x000000ffff087224 */ /* 0x000fe400078e0002 */
[----:B------:R-:W-:-:S06]  /*0300*/  IMAD.MOV.U32 R9, RZ, RZ, R11 ;  /* 0x000000ffff097224 */ /* 0x000fcc00078e000b */
[----:B------:R-:W2:Y:S01]  /*0310*/  LDG.E.64.CONSTANT R8, desc[UR6][R8.64] ;  /* 0x0000000608087981 */ /* 0x000ea2000c1e9b00 */
[----:B------:R-:W-:Y:S01]  /*0320*/  VIADD R0, R0, 0x1 ;  /* 0x0000000100007836 */ /* 0x000fe20000000000 */
[----:B------:R-:W-:Y:S01]  /*0330*/  IADD3 R2, P3, PT, R2, 0x800, RZ ;  /* 0x0000080002027810 */ /* 0x000fe20007f7e0ff */
[----:B------:R-:W-:-:S03]  /*0340*/  VIADD R5, R5, 0x100 ;  /* 0x0000010005057836 */ /* 0x000fc60000000000 */
[----:B------:R-:W-:Y:S01]  /*0350*/  ISETP.NE.AND P2, PT, R0, RZ, PT ;  /* 0x000000ff0000720c */ /* 0x000fe20003f45270 */
[----:B------:R-:W-:Y:S01]  /*0360*/  IMAD.X R11, RZ, RZ, R11, P3 ;  /* 0x000000ffff0b7224 */ /* 0x000fe200018e060b */
[----:B--2--5:R-:W-:-:S06]  /*0370*/  DSETP.GEU.AND P1, PT, R6, R8, PT ;  /* 0x000000080600722a */ /* 0x024fcc0003f2e000 */
[----:B------:R-:W-:Y:S02]  /*0380*/  FSEL R6, R8, R6, !P1 ;  /* 0x0000000608067208 */ /* 0x000fe40004800000 */
[----:B------:R-:W-:-:S03]  /*0390*/  FSEL R7, R9, R7, !P1 ;  /* 0x0000000709077208 */ /* 0x000fc60004800000 */
[----:B------:R-:W-:Y:S05]  /*03a0*/  @P2 BRA `(.L_x_10) ;  /* 0xfffffffc00d02947 */ /* 0x000fea000383ffff */
.L_x_9:
[----:B------:R-:W-:Y:S05]  /*03b0*/  BSYNC.RECONVERGENT B2 ;  /* 0x0000000000027941 */ /* 0x000fea0003800200 */
.L_x_8:
[----:B------:R-:W-:Y:S05]  /*03c0*/  @!P0 BRA `(.L_x_7) ;  /* 0x0000000800488947 */ /* 0x000fea0003800000 */
[----:B------:R-:W-:Y:S01]  /*03d0*/  IMAD.IADD R0, R4, 0x1, -R5 ;  /* 0x0000000104007824 */ /* 0x000fe200078e0a05 */
[----:B------:R-:W-:Y:S01]  /*03e0*/  BSSY.RECONVERGENT B2, `(.L_x_11) ;  /* 0x0000051000027945 */ /* 0x000fe20003800200 */
[----:B------:R-:W-:-:S03]  /*03f0*/  PLOP3.LUT P0, PT, PT, PT, PT, 0x80, 0x8 ;  /* 0x000000000008781c */ /* 0x000fc60003f0f070 */
[----:B------:R-:W-:-:S13]  /*0400*/  ISETP.GT.AND P1, PT, R0, 0xc00, PT ;  /* 0x00000c000000780c */ /* 0x000fda0003f24270 */
[----:B------:R-:W-:Y:S05]  /*0410*/  @!P1 BRA `(.L_x_12) ;  /* 0x0000000400349947 */ /* 0x000fea0003800000 */
[----:B------:R-:W0:Y:S01]  /*0420*/  LDC.64 R8, c[0x0][0x380] ;  /* 0x0000e000ff087b82 */ /* 0x000e220000000a00 */
[----:B------:R-:W-:Y:S01]  /*0430*/  PLOP3.LUT P0, PT, PT, PT, PT, 0x8, 0x80 ;  /* 0x000000000080781c */ /* 0x000fe20003f0e170 */
[----:B------:R-:W-:-:S12]  /*0440*/  VIADD R0, R4, 0xfffff400 ;  /* 0xfffff40004007836 */ /* 0x000fd80000000000 */
.L_x_13:
[----:B0-----:R-:W-:-:S05]  /*0450*/  IMAD.WIDE R30, R5, 0x8, R8 ;  /* 0x00000008051e7825 */ /* 0x001fca00078e0208 */
[----:B------:R-:W2:Y:S04]  /*0460*/  LDG.E.64.CONSTANT R10, desc[UR6][R30.64] ;  /* 0x000000061e0a7981 */ /* 0x000ea8000c1e9b00 */
[----:B------:R-:W3:Y:S04]  /*0470*/  LDG.E.64.CONSTANT R12, desc[UR6][R30.64+0x800] ;  /* 0x000800061e0c7981 */ /* 0x000ee8000c1e9b00 */
[----:B------:R-:W4:Y:S01]  /*0480*/  LDG.E.64.CONSTANT R14, desc[UR6][R30.64+0x1000] ;  /* 0x001000061e0e7981 */ /* 0x000f22000c1e9b00 */
[----:B------:R-:W-:-:S03]  /*0490*/  VIADD R39, R5, 0x400 ;  /* 0x0000040005277836 */ /* 0x000fc60000000000 */
[----:B------:R-:W4:Y:S01]  /*04a0*/  LDG.E.64.CONSTANT R16, desc[UR6][R30.64+0x1800] ;  /* 0x001800061e107981 */ /* 0x000f22000c1e9b00 */
[----:B------:R-:W-:-:S05]  /*04b0*/  IMAD.WIDE R38, R39, 0x8, R8 ;  /* 0x0000000827267825 */ /* 0x000fca00078e0208 */
[----:B------:R-:W4:Y:S04]  /*04c0*/  LDG.E.64.CONSTANT R18, desc[UR6][R38.64] ;  /* 0x0000000626127981 */ /* 0x000f28000c1e9b00 */
[----:B------:R-:W4:Y:S04]  /*04d0*/  LDG.E.64.CONSTANT R20, desc[UR6][R38.64+0x800] ;  /* 0x0008000626147981 */ /* 0x000f28000c1e9b00 */
        /* <DEDUP_REMOVED lines=12> */
[----:B------:R-:W4:Y:S04]  /*05a0*/  LDG.E.64.CONSTANT R38, desc[UR6][R44.64+0x1000] ;  /* 0x001000062c267981 */ /* 0x000f28000c1e9b00 */
[----:B------:R-:W4:Y:S01]  /*05b0*/  LDG.E.64.CONSTANT R40, desc[UR6][R44.64+0x1800] ;  /* 0x001800062c287981 */ /* 0x000f22000c1e9b00 */
[----:B------:R-:W-:-:S05]  /*05c0*/  VIADD R5, R5, 0x1000 ;  /* 0x0000100005057836 */ /* 0x000fca0000000000 */
[----:B------:R-:W-:Y:S01]  /*05d0*/  ISETP.GE.AND P2, PT, R5, R0, PT ;  /* 0x000000000500720c */ /* 0x000fe20003f46270 */
[----:B--2--5:R-:W-:-:S06]  /*05e0*/  DSETP.GEU.AND P1, PT, R6, R10, PT ;  /* 0x0000000a0600722a */ /* 0x024fcc0003f2e000 */
[----:B------:R-:W-:Y:S02]  /*05f0*/  FSEL R6, R10, R6, !P1 ;  /* 0x000000060a067208 */ /* 0x000fe40004800000 */
[----:B------:R-:W-:-:S06]  /*0600*/  FSEL R7, R11, R7, !P1 ;  /* 0x000000070b077208 */ /* 0x000fcc0004800000 */
[----:B---3--:R-:W-:-:S06]  /*0610*/  DSETP.GEU.AND P1, PT, R6, R12, PT ;  /* 0x0000000c0600722a */ /* 0x008fcc0003f2e000 */
[----:B------:R-:W-:Y:S02]  /*0620*/  FSEL R6, R12, R6, !P1 ;  /* 0x000000060c067208 */ /* 0x000fe40004800000 */
[----:B------:R-:W-:-:S06]  /*0630*/  FSEL R7, R13, R7, !P1 ;  /* 0x000000070d077208 */ /* 0x000fcc0004800000 */
[----:B----4-:R-:W-:-:S06]  /*0640*/  DSETP.GEU.AND P1, PT, R6, R14, PT ;  /* 0x0000000e0600722a */ /* 0x010fcc0003f2e000 */
[----:B------:R-:W-:Y:S02]  /*0650*/  FSEL R6, R14, R6, !P1 ;  /* 0x000000060e067208 */ /* 0x000fe40004800000 */
[----:B------:R-:W-:-:S06]  /*0660*/  FSEL R7, R15, R7, !P1 ;  /* 0x000000070f077208 */ /* 0x000fcc0004800000 */
[----:B------:R-:W-:-:S06]  /*0670*/  DSETP.GEU.AND P1, PT, R6, R16, PT ;  /* 0x000000100600722a */ /* 0x000fcc0003f2e000 */
        /* <DEDUP_REMOVED lines=37> */
[----:B------:R-:W-:Y:S01]  /*08d0*/  FSEL R7, R41, R7, !P1 ;  /* 0x0000000729077208 */ /* 0x000fe20004800000 */
[----:B------:R-:W-:Y:S06]  /*08e0*/  @!P2 BRA `(.L_x_13) ;  /* 0xfffffff800d8a947 */ /* 0x000fec000383ffff */
.L_x_12:
[----:B------:R-:W-:Y:S05]  /*08f0*/  BSYNC.RECONVERGENT B2 ;  /* 0x0000000000027941 */ /* 0x000fea0003800200 */
.L_x_11:
[----:B------:R-:W-:Y:S01]  /*0900*/  IMAD.IADD R0, R4, 0x1, -R5 ;  /* 0x0000000104007824 */ /* 0x000fe200078e0a05 */
[----:B------:R-:W-:Y:S04]  /*0910*/  BSSY.RECONVERGENT B2, `(.L_x_14) ;  /* 0x0000029000027945 */ /* 0x000fe80003800200 */
[----:B------:R-:W-:-:S13]  /*0920*/  ISETP.GT.AND P1, PT, R0, 0x400, PT ;  /* 0x000004000000780c */ /* 0x000fda0003f24270 */
[----:B------:R-:W-:Y:S05]  /*0930*/  @!P1 BRA `(.L_x_15) ;  /* 0x0000000000989947 */ /* 0x000fea0003800000 */
[----:B------:R-:W0:Y:S02]  /*0940*/  LDC.64 R18, c[0x0][0x380] ;  /* 0x0000e000ff127b82 */ /* 0x000e240000000a00 */
        /* <DEDUP_REMOVED lines=11> */
[----:B------:R-:W-:Y:S01]  /*0a00*/  VIADD R5, R5, 0x800 ;  /* 0x0000080005057836 */ /* 0x000fe20000000000 */
        /* <DEDUP_REMOVED lines=20> */
[----:B------:R-:W-:Y:S02]  /*0b50*/  FSEL R7, R25, R7, !P0 ;  /* 0x0000000719077208 */ /* 0x000fe40004000000 */
[----:B------:R-:W-:-:S04]  /*0b60*/  PLOP3.LUT P0, PT, PT, PT, PT, 0x8, 0x80 ;  /* 0x000000000080781c */ /* 0x000fc80003f0e170 */
[----:B------:R-:W-:-:S06]  /*0b70*/  DSETP.GEU.AND P1, PT, R6, R26, PT ;  /* 0x0000001a0600722a */ /* 0x000fcc0003f2e000 */
[----:B------:R-:W-:Y:S02]  /*0b80*/  FSEL R6, R26, R6, !P1 ;  /* 0x000000061a067208 */ /* 0x000fe40004800000 */
[----:B------:R-:W-:-:S07]  /*0b90*/  FSEL R7, R27, R7, !P1 ;  /* 0x000000071b077208 */ /* 0x000fce0004800000 */
.L_x_15:
[----:B------:R-:W-:Y:S05]  /*0ba0*/  BSYNC.RECONVERGENT B2 ;  /* 0x0000000000027941 */ /* 0x000fea0003800200 */
.L_x_14:
[----:B------:R-:W-:-:S13]  /*0bb0*/  ISETP.LT.OR P0, PT, R5, R4, P0 ;  /* 0x000000040500720c */ /* 0x000fda0000701670 */
[----:B------:R-:W-:Y:S05]  /*0bc0*/  @!P0 BRA `(.L_x_7) ;  /* 0x0000000000488947 */ /* 0x000fea0003800000 */
[----:B------:R-:W0:Y:S02]  /*0bd0*/  LDC.64 R8, c[0x0][0x380] ;  /* 0x0000e000ff087b82 */ /* 0x000e240000000a00 */
[----:B0-----:R-:W-:-:S05]  /*0be0*/  IMAD.WIDE R8, R5, 0x8, R8 ;  /* 0x0000000805087825 */ /* 0x001fca00078e0208 */
[----:B------:R-:W2:Y:S04]  /*0bf0*/  LDG.E.64.CONSTANT R10, desc[UR6][R8.64] ;  /* 0x00000006080a7981 */ /* 0x000ea8000c1e9b00 */
[----:B------:R-:W3:Y:S04]  /*0c00*/  LDG.E.64.CONSTANT R12, desc[UR6][R8.64+0x800] ;  /* 0x00080006080c7981 */ /* 0x000ee8000c1e9b00 */
[----:B------:R-:W4:Y:S04]  /*0c10*/  LDG.E.64.CONSTANT R14, desc[UR6][R8.64+0x1000] ;  /* 0x00100006080e7981 */ /* 0x000f28000c1e9b00 */
[----:B------:R-:W4:Y:S01]  /*0c20*/  LDG.E.64.CONSTANT R16, desc[UR6][R8.64+0x1800] ;  /* 0x0018000608107981 */ /* 0x000f22000c1e9b00 */
        /* <DEDUP_REMOVED lines=11> */
[----:B------:R-:W-:-:S07]  /*0ce0*/  FSEL R7, R17, R7, !P0 ;  /* 0x0000000711077208 */ /* 0x000fce0004000000 */
.L_x_7:
[----:B------:R-:W-:Y:S05]  /*0cf0*/  BSYNC.RECONVERGENT B1 ;  /* 0x0000000000017941 */ /* 0x000fea0003800200 */
.L_x_6:
[----:B------:R-:W-:-:S13]  /*0d00*/  ISETP.GE.AND P0, PT, R4, 0x100, PT ;  /* 0x000001000400780c */ /* 0x000fda0003f06270 */
[----:B------:R-:W-:Y:S05]  /*0d10*/  @!P0 BRA `(.L_x_16) ;  /* 0x00000004003c8947 */ /* 0x000fea0003800000 */
[----:B------:R-:W0:Y:S01]  /*0d20*/  S2R R8, SR_LANEID ;  /* 0x0000000000087919 */ /* 0x000e220000000000 */
[----:B-----5:R-:W-:Y:S04]  /*0d30*/  SHFL.DOWN PT, R4, R6, 0x1, 0x1f ;  /* 0x08201f0006047f89 */ /* 0x020fe800000e0000 */
[----:B------:R-:W1:Y:S02]  /*0d40*/  SHFL.DOWN PT, R5, R7, 0x1, 0x1f ;  /* 0x08201f0007057f89 */ /* 0x000e6400000e0000 */
[----:B-1----:R-:W-:Y:S01]  /*0d50*/  DSETP.GEU.AND P1, PT, R6, R4, PT ;  /* 0x000000040600722a */ /* 0x002fe20003f2e000 */
[C---:B0-----:R-:W-:Y:S02]  /*0d60*/  ISETP.GT.AND P0, PT, R8.reuse, 0x1e, PT ;  /* 0x0000001e0800780c */ /* 0x041fe40003f04270 */
[----:B------:R-:W-:-:S03]  /*0d70*/  ISETP.NE.AND P2, PT, R8, RZ, PT ;  /* 0x000000ff0800720c */ /* 0x000fc60003f45270 */
[----:B------:R-:W-:Y:S02]  /*0d80*/  FSEL R9, R4, R6, !P1 ;  /* 0x0000000604097208 */ /* 0x000fe40004800000 */
[----:B------:R-:W-:Y:S02]  /*0d90*/  FSEL R5, R5, R7, !P1 ;  /* 0x0000000705057208 */ /* 0x000fe40004800000 */
[----:B------:R-:W-:Y:S02]  /*0da0*/  FSEL R6, R6, R9, P0 ;  /* 0x0000000906067208 */ /* 0x000fe40000000000 */
[----:B------:R-:W-:Y:S02]  /*0db0*/  FSEL R11, R7, R5, P0 ;  /* 0x00000005070b7208 */ /* 0x000fe40000000000 */
[----:B------:R-:W-:Y:S01]  /*0dc0*/  ISETP.GT.AND P0, PT, R8, 0x1d, PT ;  /* 0x0000001d0800780c */ /* 0x000fe20003f04270 */
[----:B------:R-:W-:Y:S01]  /*0dd0*/  SHFL.DOWN PT, R4, R6, 0x2, 0x1f ;  /* 0x08401f0006047f89 */ /* 0x000fe200000e0000 */
[----:B------:R-:W-:Y:S01]  /*0de0*/  @!P2 MOV R2, 0x400 ;  /* 0x000004000002a802 */ /* 0x000fe20000000f00 */
[----:B------:R-:W-:Y:S01]  /*0df0*/  IMAD.MOV.U32 R7, RZ, RZ, R11 ;  /* 0x000000ffff077224 */ /* 0x000fe200078e000b */
[----:B------:R-:W-:Y:S01]  /*0e00*/  @!P2 SHF.R.U32.HI R0, RZ, 0x2, R3 ;  /* 0x00000002ff00a819 */ /* 0x000fe20000011603 */
[----:B------:R-:W0:Y:S03]  /*0e10*/  SHFL.DOWN PT, R5, R11, 0x2, 0x1f ;  /* 0x08401f000b057f89 */ /* 0x000e2600000e0000 */
[----:B------:R-:W-:Y:S01]  /*0e20*/  @!P2 LOP3.LUT R0, R0, 0xf8, RZ, 0xc0, !PT ;  /* 0x000000f80000a812 */ /* 0x000fe200078ec0ff */
[----:B------:R-:W1:Y:S01]  /*0e30*/  @!P2 S2R R9, SR_CgaCtaId ;  /* 0x000000000009a919 */ /* 0x000e620000008800 */
[----:B0-----:R-:W-:-:S06]  /*0e40*/  DSETP.GEU.AND P1, PT, R6, R4, PT ;  /* 0x000000040600722a */ /* 0x001fcc0003f2e000 */
[----:B------:R-:W-:Y:S02]  /*0e50*/  @!P0 FSEL R6, R4, R6, !P1 ;  /* 0x0000000604068208 */ /* 0x000fe40004800000 */
[----:B------:R-:W-:Y:S02]  /*0e60*/  @!P0 FSEL R11, R5, R11, !P1 ;  /* 0x0000000b050b8208 */ /* 0x000fe40004800000 */
[----:B------:R-:W-:Y:S01]  /*0e70*/  ISETP.GT.AND P0, PT, R8, 0x1b, PT ;  /* 0x0000001b0800780c */ /* 0x000fe20003f04270 */
[----:B------:R-:W-:Y:S02]  /*0e80*/  SHFL.DOWN PT, R4, R6, 0x4, 0x1f ;  /* 0x08801f0006047f89 */ /* 0x000fe400000e0000 */
[----:B------:R-:W-:Y:S02]  /*0e90*/  IMAD.MOV.U32 R7, RZ, RZ, R11 ;  /* 0x000000ffff077224 */ /* 0x000fe400078e000b */
[----:B------:R-:W0:Y:S04]  /*0ea0*/  SHFL.DOWN PT, R5, R11, 0x4, 0x1f ;  /* 0x08801f000b057f89 */ /* 0x000e2800000e0000 */
        /* <DEDUP_REMOVED lines=14> */
[----:B0-----:R-:W-:Y:S01]  /*0f90*/  DSETP.GEU.AND P0, PT, R6, R4, PT ;  /* 0x000000040600722a */ /* 0x001fe20003f0e000 */
[----:B-1----:R-:W-:-:S05]  /*0fa0*/  @!P2 LEA R7, R9, R2, 0x18 ;  /* 0x000000020907a211 */ /* 0x002fca00078ec0ff */
[----:B------:R-:W-:Y:S01]  /*0fb0*/  FSEL R4, R4, R6, !P0 ;  /* 0x0000000604047208 */ /* 0x000fe20004000000 */
[----:B------:R-:W-:Y:S01]  /*0fc0*/  @!P2 IMAD.IADD R9, R0, 0x1, R7 ;  /* 0x000000010009a824 */ /* 0x000fe200078e0207 */
[----:B------:R-:W-:Y:S02]  /*0fd0*/  FSEL R5, R5, R11, !P0 ;  /* 0x0000000b05057208 */ /* 0x000fe40004000000 */
[----:B------:R-:W-:Y:S02]  /*0fe0*/  ISETP.NE.AND P0, PT, R3, RZ, PT ;  /* 0x000000ff0300720c */ /* 0x000fe40003f05270 */
[----:B------:R-:W-:Y:S01]  /*0ff0*/  FSEL R6, R6, R4, P1 ;  /* 0x0000000406067208 */ /* 0x000fe20000800000 */
[----:B------:R3:W-:Y:S01]  /*1000*/  @!P2 STS.64 [R9+0x8], R4 ;  /* 0x000008040900a388 */ /* 0x0007e20000000a00 */
[----:B------:R-:W-:Y:S01]  /*1010*/  FSEL R7, R11, R5, P1 ;  /* 0x000000050b077208 */ /* 0x000fe20000800000 */
[----:B------:R-:W-:Y:S08]  /*1020*/  BAR.SYNC.DEFER_BLOCKING 0x0 ;  /* 0x0000000000007b1d */ /* 0x000ff00000010000 */
[----:B------:R-:W-:Y:S05]  /*1030*/  @P0 BRA `(.L_x_17) ;  /* 0x0000004800f40947 */ /* 0x000fea0003800000 */
[----:B------:R-:W0:Y:S01]  /*1040*/  S2UR UR5, SR_CgaCtaId ;  /* 0x00000000000579c3 */ /* 0x000e220000008800 */
[----:B------:R-:W-:Y:S02]  /*1050*/  UMOV UR4, 0x400 ;  /* 0x0000040000047882 */ /* 0x000fe40000000000 */
[----:B0-----:R-:W-:-:S09]  /*1060*/  ULEA UR4, UR5, UR4, 0x18 ;  /* 0x0000000405047291 */ /* 0x001fd2000f8ec0ff */
[----:B---3--:R-:W0:Y:S04]  /*1070*/  LDS.128 R8, [UR4+0x10] ;  /* 0x00001004ff087984 */ /* 0x008e280008000c00 */
[----:B------:R-:W1:Y:S01]  /*1080*/  LDS.128 R12, [UR4+0x20] ;  /* 0x00002004ff0c7984 */ /* 0x000e620008000c00 */
[----:B0-----:R-:W-:-:S06]  /*1090*/  DSETP.GEU.AND P1, PT, R6, R8, PT ;  /* 0x000000080600722a */ /* 0x001fcc0003f2e000 */
[----:B------:R-:W-:Y:S02]  /*10a0*/  FSEL R2, R8, R6, !P1 ;  /* 0x0000000608027208 */ /* 0x000fe40004800000 */
[----:B------:R-:W-:Y:S02]  /*10b0*/  FSEL R3, R9, R7, !P1 ;  /* 0x0000000709037208 */ /* 0x000fe40004800000 */
[----:B------:R-:W0:Y:S04]  /*10c0*/  LDS.128 R4, [UR4+0x30] ;  /* 0x00003004ff047984 */ /* 0x000e280008000c00 */
[----:B------:R-:W-:-:S06]  /*10d0*/  DSETP.GEU.AND P1, PT, R2, R10, PT ;  /* 0x0000000a0200722a */ /* 0x000fcc0003f2e000 */
[----:B------:R-:W-:Y:S02]  /*10e0*/  FSEL R2, R10, R2, !P1 ;  /* 0x000000020a027208 */ /* 0x000fe40004800000 */
[----:B------:R-:W-:-:S06]  /*10f0*/  FSEL R3, R11, R3, !P1 ;  /* 0x000000030b037208 */ /* 0x000fcc0004800000 */
[----:B-1----:R-:W-:-:S06]  /*1100*/  DSETP.GEU.AND P1, PT, R2, R12, PT ;  /* 0x0000000c0200722a */ /* 0x002fcc0003f2e000 */
[----:B------:R-:W-:Y:S02]  /*1110*/  FSEL R8, R12, R2, !P1 ;  /* 0x000000020c087208 */ /* 0x000fe40004800000 */
[----:B------:R-:W-:Y:S02]  /*1120*/  FSEL R9, R13, R3, !P1 ;  /* 0x000000030d097208 */ /* 0x000fe40004800000 */
[----:B------:R-:W1:Y:S04]  /*1130*/  LDS.64 R2, [UR4+0x40] ;  /* 0x00004004ff027984 */ /* 0x000e680008000a00 */
[----:B------:R-:W-:-:S06]  /*1140*/  DSETP.GEU.AND P1, PT, R8, R14, PT ;  /* 0x0000000e0800722a */ /* 0x000fcc0003f2e000 */
[----:B------:R-:W-:Y:S02]  /*1150*/  FSEL R8, R14, R8, !P1 ;  /* 0x000000080e087208 */ /* 0x000fe40004800000 */
[----:B------:R-:W-:-:S06]  /*1160*/  FSEL R9, R15, R9, !P1 ;  /* 0x000000090f097208 */ /* 0x000fcc0004800000 */
[----:B0-----:R-:W-:-:S06]  /*1170*/  DSETP.GEU.AND P1, PT, R8, R4, PT ;  /* 0x000000040800722a */ /* 0x001fcc0003f2e000 */
[----:B------:R-:W-:Y:S02]  /*1180*/  FSEL R4, R4, R8, !P1 ;  /* 0x0000000804047208 */ /* 0x000fe40004800000 */
[----:B------:R-:W-:-:S06]  /*1190*/  FSEL R5, R5, R9, !P1 ;  /* 0x0000000905057208 */ /* 0x000fcc0004800000 */
[----:B------:R-:W-:-:S06]  /*11a0*/  DSETP.GEU.AND P1, PT, R4, R6, PT ;  /* 0x000000060400722a */ /* 0x000fcc0003f2e000 */
[----:B------:R-:W-:Y:S02]  /*11b0*/  FSEL R4, R6, R4, !P1 ;  /* 0x0000000406047208 */ /* 0x000fe40004800000 */
[----:B------:R-:W-:-:S06]  /*11c0*/  FSEL R5, R7, R5, !P1 ;  /* 0x0000000507057208 */ /* 0x000fcc0004800000 */
[----:B-1----:R-:W-:-:S06]  /*11d0*/  DSETP.GEU.AND P1, PT, R4, R2, PT ;  /* 0x000000020400722a */ /* 0x002fcc0003f2e000 */
[----:B------:R-:W-:Y:S02]  /*11e0*/  FSEL R6, R2, R4, !P1 ;  /* 0x0000000402067208 */ /* 0x000fe40004800000 */
[----:B------:R-:W-:Y:S01]  /*11f0*/  FSEL R7, R3, R5, !P1 ;  /* 0x0000000503077208 */ /* 0x000fe20004800000 */
[----:B------:R-:W-:Y:S06]  /*1200*/  BRA `(.L_x_17) ;  /* 0x0000004800807947 */ /* 0x000fec0003800000 */
.L_x_16:
[----:B------:R-:W-:Y:S01]  /*1210*/  LOP3.LUT R0, R3, 0x3e0, RZ, 0xc0, !PT ;  /* 0x000003e003007812 */ /* 0x000fe200078ec0ff */
[----:B------:R-:W0:Y:S03]  /*1220*/  S2R R10, SR_LANEID ;  /* 0x00000000000a7919 */ /* 0x000e260000000000 */
[----:B------:R-:W-:Y:S01]  /*1230*/  LOP3.LUT R9, RZ, R0, RZ, 0x33, !PT ;  /* 0x00000000ff097212 */ /* 0x000fe200078e33ff */
[----:B------:R-:W-:-:S04]  /*1240*/  VIADD R5, R0, 0x20 ;  /* 0x0000002000057836 */ /* 0x000fc80000000000 */
[----:B------:R-:W-:Y:S01]  /*1250*/  IMAD.IADD R9, R9, 0x1, R4 ;  /* 0x0000000109097824 */ /* 0x000fe200078e0204 */
[----:B------:R-:W-:-:S04]  /*1260*/  ISETP.GT.AND P0, PT, R5, R4, PT ;  /* 0x000000040500720c */ /* 0x000fc80003f04270 */
[----:B------:R-:W-:-:S05]  /*1270*/  SEL R5, R9, 0x1f, P0 ;  /* 0x0000001f09057807 */ /* 0x000fca0000000000 */
[----:B-----5:R-:W-:Y:S04]  /*1280*/  SHFL.DOWN PT, R8, R6, 0x1, R5 ;  /* 0x0820000006087989 */ /* 0x020fe800000e0005 */
[----:B------:R-:W1:Y:S01]  /*1290*/  SHFL.DOWN PT, R9, R7, 0x1, R5 ;  /* 0x0820000007097989 */ /* 0x000e6200000e0005 */
[C---:B0-----:R-:W-:Y:S01]  /*12a0*/  ISETP.GE.AND P0, PT, R10.reuse, R5, PT ;  /* 0x000000050a00720c */ /* 0x041fe20003f06270 */
[----:B------:R-:W-:Y:S01]  /*12b0*/  VIADD R0, R10, 0x2 ;  /* 0x000000020a007836 */ /* 0x000fe20000000000 */
[----:B-1----:R-:W-:-:S06]  /*12c0*/  DSETP.GEU.AND P1, PT, R6, R8, PT ;  /* 0x000000080600722a */ /* 0x002fcc0003f2e000 */
[-C--:B------:R-:W-:Y:S02]  /*12d0*/  FSEL R11, R8, R6.reuse, !P1 ;  /* 0x00000006080b7208 */ /* 0x080fe40004800000 */
[-C--:B------:R-:W-:Y:S02]  /*12e0*/  FSEL R9, R9, R7.reuse, !P1 ;  /* 0x0000000709097208 */ /* 0x080fe40004800000 */
[----:B------:R-:W-:Y:S02]  /*12f0*/  FSEL R2, R11, R6, !P0 ;  /* 0x000000060b027208 */ /* 0x000fe40004000000 */
[----:B------:R-:W-:Y:S02]  /*1300*/  FSEL R11, R9, R7, !P0 ;  /* 0x00000007090b7208 */ /* 0x000fe40004000000 */
[----:B------:R-:W-:Y:S01]  /*1310*/  ISETP.GT.AND P0, PT, R0, R5, PT ;  /* 0x000000050000720c */ /* 0x000fe20003f04270 */
[----:B------:R-:W-:Y:S01]  /*1320*/  SHFL.DOWN PT, R8, R2, 0x2, R5 ;  /* 0x0840000002087989 */ /* 0x000fe200000e0005 */
[----:B------:R-:W-:-:S02]  /*1330*/  IMAD.MOV.U32 R6, RZ, RZ, R2 ;  /* 0x000000ffff067224 */ /* 0x000fc400078e0002 */
[----:B------:R-:W-:Y:S01]  /*1340*/  IMAD.MOV.U32 R7, RZ, RZ, R11 ;  /* 0x000000ffff077224 */ /* 0x000fe200078e000b */
[----:B------:R-:W0:Y:S01]  /*1350*/  SHFL.DOWN PT, R9, R11, 0x2, R5 ;  /* 0x084000000b097989 */ /* 0x000e2200000e0005 */
[----:B------:R-:W-:-:S04]  /*1360*/  VIADD R0, R10, 0x4 ;  /* 0x000000040a007836 */ /* 0x000fc80000000000 */
[----:B0-----:R-:W-:-:S06]  /*1370*/  DSETP.GEU.AND P1, PT, R6, R8, PT ;  /* 0x000000080600722a */ /* 0x001fcc0003f2e000 */
[----:B------:R-:W-:Y:S02]  /*1380*/  @!P0 FSEL R2, R8, R2, !P1 ;  /* 0x0000000208028208 */ /* 0x000fe40004800000 */
[----:B------:R-:W-:Y:S02]  /*1390*/  @!P0 FSEL R11, R9, R11, !P1 ;  /* 0x0000000b090b8208 */ /* 0x000fe40004800000 */
[----:B------:R-:W-:Y:S01]  /*13a0*/  ISETP.GT.AND P0, PT, R0, R5, PT ;  /* 0x000000050000720c */ /* 0x000fe20003f04270 */
[----:B------:R-:W-:Y:S01]  /*13b0*/  SHFL.DOWN PT, R6, R2, 0x4, R5 ;  /* 0x0880000002067989 */ /* 0x000fe200000e0005 */
[----:B------:R-:W-:Y:S02]  /*13c0*/  IMAD.MOV.U32 R8, RZ, RZ, R2 ;  /* 0x000000ffff087224 */ /* 0x000fe400078e0002 */
        /* <DEDUP_REMOVED lines=8> */
[----:B------:R-:W-:Y:S01]  /*1450*/  IMAD.MOV.U32 R8, RZ, RZ, R2 ;  /* 0x000000ffff087224 */ /* 0x000fe200078e0002 */
[C---:B------:R-:W-:Y:S01]  /*1460*/  ISETP.NE.AND P0, PT, R10.reuse, RZ, PT ;  /* 0x000000ff0a00720c */ /* 0x040fe20003f05270 */
[----:B------:R-:W-:Y:S01]  /*1470*/  IMAD.MOV.U32 R9, RZ, RZ, R11 ;  /* 0x000000ffff097224 */ /* 0x000fe200078e000b */
[----:B------:R-:W0:Y:S01]  /*1480*/  SHFL.DOWN PT, R7, R11, 0x8, R5 ;  /* 0x090000000b077989 */ /* 0x000e2200000e0005 */
[----:B------:R-:W-:-:S10]  /*1490*/  VIADD R0, R10, 0x10 ;  /* 0x000000100a007836 */ /* 0x000fd40000000000 */
[----:B------:R-:W1:Y:S01]  /*14a0*/  @!P0 S2R R13, SR_CgaCtaId ;  /* 0x00000000000d8919 */ /* 0x000e620000008800 */
[----:B0-----:R-:W-:-:S06]  /*14b0*/  DSETP.GEU.AND P2, PT, R8, R6, PT ;  /* 0x000000060800722a */ /* 0x001fcc0003f4e000 */
[----:B------:R-:W-:Y:S02]  /*14c0*/  @!P1 FSEL R2, R6, R2, !P2 ;  /* 0x0000000206029208 */ /* 0x000fe40005000000 */
[----:B------:R-:W-:Y:S02]  /*14d0*/  @!P1 FSEL R11, R7, R11, !P2 ;  /* 0x0000000b070b9208 */ /* 0x000fe40005000000 */
[----:B------:R-:W-:Y:S01]  /*14e0*/  ISETP.GT.AND P1, PT, R0, R5, PT ;  /* 0x000000050000720c */ /* 0x000fe20003f24270 */
[----:B------:R-:W-:Y:S01]  /*14f0*/  SHFL.DOWN PT, R6, R2, 0x10, R5 ;  /* 0x0a00000002067989 */ /* 0x000fe200000e0005 */
[----:B------:R-:W-:Y:S01]  /*1500*/  IMAD.MOV.U32 R8, RZ, RZ, R2 ;  /* 0x000000ffff087224 */ /* 0x000fe200078e0002 */
[----:B------:R-:W-:Y:S01]  /*1510*/  @!P0 SHF.R.U32.HI R0, RZ, 0x2, R3 ;  /* 0x00000002ff008819 */ /* 0x000fe20000011603 */
[----:B------:R-:W-:Y:S01]  /*1520*/  IMAD.MOV.U32 R9, RZ, RZ, R11 ;  /* 0x000000ffff097224 */ /* 0x000fe200078e000b */
[----:B------:R-:W0:Y:S02]  /*1530*/  SHFL.DOWN PT, R7, R11, 0x10, R5 ;  /* 0x0a0000000b077989 */ /* 0x000e2400000e0005 */
[----:B------:R-:W-:-:S03]  /*1540*/  @!P0 LOP3.LUT R0, R0, 0xf8, RZ, 0xc0, !PT ;  /* 0x000000f800008812 */ /* 0x000fc600078ec0ff */
[----:B0-----:R-:W-:Y:S01]  /*1550*/  DSETP.GEU.AND P2, PT, R8, R6, PT ;  /* 0x000000060800722a */ /* 0x001fe20003f4e000 */
[----:B------:R-:W-:-:S04]  /*1560*/  @!P0 MOV R8, 0x400 ;  /* 0x0000040000088802 */ /* 0x000fc80000000f00 */
[----:B-1----:R-:W-:Y:S02]  /*1570*/  @!P0 LEA R13, R13, R8, 0x18 ;  /* 0x000000080d0d8211 */ /* 0x002fe400078ec0ff */
[----:B------:R-:W-:Y:S02]  /*1580*/  @!P1 FSEL R2, R6, R2, !P2 ;  /* 0x0000000206029208 */ /* 0x000fe40005000000 */
[----:B------:R-:W-:Y:S01]  /*1590*/  @!P1 FSEL R11, R7, R11, !P2 ;  /* 0x0000000b070b9208 */ /* 0x000fe20005000000 */
[----:B------:R-:W-:Y:S02]  /*15a0*/  @!P0 IMAD.IADD R13, R0, 0x1, R13 ;  /* 0x00000001000d8824 */ /* 0x000fe400078e020d */
[----:B------:R-:W-:Y:S02]  /*15b0*/  IMAD.MOV.U32 R6, RZ, RZ, R2 ;  /* 0x000000ffff067224 */ /* 0x000fe400078e0002 */
[----:B------:R-:W-:-:S05]  /*15c0*/  IMAD.MOV.U32 R7, RZ, RZ, R11 ;  /* 0x000000ffff077224 */ /* 0x000fca00078e000b */
[----:B------:R3:W-:Y:S01]  /*15d0*/  @!P0 STS.64 [R13+0x8], R6 ;  /* 0x000008060d008388 */ /* 0x0007e20000000a00 */
[----:B------:R-:W-:Y:S01]  /*15e0*/  BAR.SYNC.DEFER_BLOCKING 0x0 ;  /* 0x0000000000007b1d */ /* 0x000fe20000010000 */
[----:B------:R-:W-:-:S13]  /*15f0*/  ISETP.NE.AND P0, PT, R3, RZ, PT ;  /* 0x000000ff0300720c */ /* 0x000fda0003f05270 */
[----:B---3--:R-:W-:Y:S05]  /*1600*/  @P0 BRA `(.L_x_17) ;  /* 0x0000004400800947 */ /* 0x008fea0003800000 */
[----:B------:R-:W0:Y:S01]  /*1610*/  S2UR UR5, SR_CgaCtaId ;  /* 0x00000000000579c3 */ /* 0x000e220000008800 */
[----:B------:R-:W-:Y:S01]  /*1620*/  UMOV UR4, 0x400 ;  /* 0x0000040000047882 */ /* 0x000fe20000000000 */
[----:B------:R-:W-:Y:S01]  /*1630*/  ISETP.GT.AND P2, PT, R4, 0x20, PT ;  /* 0x000000200400780c */ /* 0x000fe20003f44270 */
[----:B0-----:R-:W-:-:S09]  /*1640*/  ULEA UR4, UR5, UR4, 0x18 ;  /* 0x0000000405047291 */ /* 0x001fd2000f8ec0ff */
[----:B------:R-:W0:Y:S04]  /*1650*/  LDS.128 R16, [UR4+0x10] ;  /* 0x00001004ff107984 */ /* 0x000e280008000c00 */
[----:B------:R-:W1:Y:S04]  /*1660*/  LDS.128 R12, [UR4+0x20] ;  /* 0x00002004ff0c7984 */ /* 0x000e680008000c00 */
[----:B------:R-:W2:Y:S01]  /*1670*/  LDS.128 R8, [UR4+0x30] ;  /* 0x00003004ff087984 */ /* 0x000ea20008000c00 */
[----:B0-----:R-:W-:-:S06]  /*1680*/  DSETP.GEU.AND P1, PT, R6, R16, PT ;  /* 0x000000100600722a */ /* 0x001fcc0003f2e000 */
[-C--:B------:R-:W-:Y:S02]  /*1690*/  FSEL R3, R16, R6.reuse, !P1 ;  /* 0x0000000610037208 */ /* 0x080fe40004800000 */
[-C--:B------:R-:W-:Y:S02]  /*16a0*/  FSEL R17, R17, R7.reuse, !P1 ;  /* 0x0000000711117208 */ /* 0x080fe40004800000 */
[----:B------:R-:W-:Y:S02]  /*16b0*/  FSEL R6, R3, R6, P2 ;  /* 0x0000000603067208 */ /* 0x000fe40001000000 */
[----:B------:R-:W-:Y:S02]  /*16c0*/  FSEL R7, R17, R7, P2 ;  /* 0x0000000711077208 */ /* 0x000fe40001000000 */
[C---:B------:R-:W-:Y:S01]  /*16d0*/  ISETP.GT.AND P1, PT, R4.reuse, 0x40, PT ;  /* 0x000000400400780c */ /* 0x040fe20003f24270 */
[----:B------:R-:W-:Y:S01]  /*16e0*/  IMAD.MOV.U32 R2, RZ, RZ, R6 ;  /* 0x000000ffff027224 */ /* 0x000fe200078e0006 */
[----:B------:R-:W-:Y:S01]  /*16f0*/  ISETP.GT.AND P2, PT, R4, 0x60, PT ;  /* 0x000000600400780c */ /* 0x000fe20003f44270 */
[----:B------:R-:W-:-:S06]  /*1700*/  IMAD.MOV.U32 R3, RZ, RZ, R7 ;  /* 0x000000ffff037224 */ /* 0x000fcc00078e0007 */
[----:B------:R-:W-:-:S06]  /*1710*/  DSETP.GEU.AND P3, PT, R2, R18, PT ;  /* 0x000000120200722a */ /* 0x000fcc0003f6e000 */
[----:B------:R-:W-:Y:S02]  /*1720*/  @P1 FSEL R6, R18, R6, !P3 ;  /* 0x0000000612061208 */ /* 0x000fe40005800000 */
[----:B------:R-:W-:Y:S02]  /*1730*/  @P1 FSEL R7, R19, R7, !P3 ;  /* 0x0000000713071208 */ /* 0x000fe40005800000 */
[----:B------:R-:W-:Y:S01]  /*1740*/  ISETP.GT.AND P1, PT, R4, 0x80, PT ;  /* 0x000000800400780c */ /* 0x000fe20003f24270 */
[----:B------:R-:W-:Y:S02]  /*1750*/  IMAD.MOV.U32 R2, RZ, RZ, R6 ;  /* 0x000000ffff027224 */ /* 0x000fe400078e0006 */
[----:B------:R-:W-:-:S06]  /*1760*/  IMAD.MOV.U32 R3, RZ, RZ, R7 ;  /* 0x000000ffff037224 */ /* 0x000fcc00078e0007 */
[----:B-1----:R-:W-:Y:S01]  /*1770*/  DSETP.GEU.AND P3, PT, R2, R12, PT ;  /* 0x0000000c0200722a */ /* 0x002fe20003f6e000 */
[----:B------:R-:W0:Y:S05]  /*1780*/  LDS.64 R2, [UR4+0x40] ;  /* 0x00004004ff027984 */ /* 0x000e2a0008000a00 */
[----:B------:R-:W-:Y:S02]  /*1790*/  @P2 FSEL R6, R12, R6, !P3 ;  /* 0x000000060c062208 */ /* 0x000fe40005800000 */
[----:B------:R-:W-:Y:S02]  /*17a0*/  @P2 FSEL R7, R13, R7, !P3 ;  /* 0x000000070d072208 */ /* 0x000fe40005800000 */
[----:B------:R-:W-:-:S04]  /*17b0*/  ISETP.GT.AND P2, PT, R4, 0xa0, PT ;  /* 0x000000a00400780c */ /* 0x000fc80003f44270 */
[----:B------:R-:W-:-:S06]  /*17c0*/  DSETP.GEU.AND P3, PT, R6, R14, PT ;  /* 0x0000000e0600722a */ /* 0x000fcc0003f6e000 */
[----:B------:R-:W-:Y:S02]  /*17d0*/  @P1 FSEL R6, R14, R6, !P3 ;  /* 0x000000060e061208 */ /* 0x000fe40005800000 */
[----:B------:R-:W-:Y:S02]  /*17e0*/  @P1 FSEL R7, R15, R7, !P3 ;  /* 0x000000070f071208 */ /* 0x000fe40005800000 */
[----:B------:R-:W-:-:S04]  /*17f0*/  ISETP.GT.AND P1, PT, R4, 0xc0, PT ;  /* 0x000000c00400780c */ /* 0x000fc80003f24270 */
[----:B--2---:R-:W-:-:S06]  /*1800*/  DSETP.GEU.AND P3, PT, R6, R8, PT ;  /* 0x000000080600722a */ /* 0x004fcc0003f6e000 */
[----:B------:R-:W-:Y:S02]  /*1810*/  @P2 FSEL R6, R8, R6, !P3 ;  /* 0x0000000608062208 */ /* 0x000fe40005800000 */
[----:B------:R-:W-:Y:S02]  /*1820*/  @P2 FSEL R7, R9, R7, !P3 ;  /* 0x0000000709072208 */ /* 0x000fe40005800000 */
[----:B------:R-:W-:-:S04]  /*1830*/  ISETP.GT.AND P2, PT, R4, 0xe0, PT ;  /* 0x000000e00400780c */ /* 0x000fc80003f44270 */
[----:B------:R-:W-:-:S06]  /*1840*/  DSETP.GEU.AND P3, PT, R6, R10, PT ;  /* 0x0000000a0600722a */ /* 0x000fcc0003f6e000 */
[----:B------:R-:W-:Y:S02]  /*1850*/  @P1 FSEL R6, R10, R6, !P3 ;  /* 0x000000060a061208 */ /* 0x000fe40005800000 */
[----:B------:R-:W-:-:S03]  /*1860*/  @P1 FSEL R7, R11, R7, !P3 ;  /* 0x000000070b071208 */ /* 0x000fc60005800000 */
[----:B------:R-:W-:Y:S02]  /*1870*/  IMAD.MOV.U32 R4, RZ, RZ, R6 ;  /* 0x000000ffff047224 */ /* 0x000fe400078e0006 */
[----:B------:R-:W-:-:S06]  /*1880*/  IMAD.MOV.U32 R5, RZ, RZ, R7 ;  /* 0x000000ffff057224 */ /* 0x000fcc00078e0007 */
[----:B0-----:R-:W-:-:S06]  /*1890*/  DSETP.GEU.AND P1, PT, R4, R2, PT ;  /* 0x000000020400722a */ /* 0x001fcc0003f2e000 */
[----:B------:R-:W-:Y:S02]  /*18a0*/  @P2 FSEL R6, R2, R6, !P1 ;  /* 0x0000000602062208 */ /* 0x000fe40004800000 */
[----:B------:R-:W-:Y:S01]  /*18b0*/  @P2 FSEL R7, R3, R7, !P1 ;  /* 0x0000000703072208 */ /* 0x000fe20004800000 */
[----:B------:R-:W-:Y:S06]  /*18c0*/  BRA `(.L_x_17) ;  /* 0x0000004000d07947 */ /* 0x000fec0003800000 */
.L_x_3:
[----:B------:R-:W0:Y:S01]  /*18d0*/  S2R R0, SR_TID.X ;  /* 0x0000000000007919 */ /* 0x000e220000002100 */
[----:B------:R-:W1:Y:S02]  /*18e0*/  LDCU.64 UR4, c[0x0][0x380] ;  /* 0x00007000ff0477ac */ /* 0x000e640008000a00 */
[----:B-1----:R-:W-:Y:S02]  /*18f0*/  IMAD.U32 R2, RZ, RZ, UR4 ;  /* 0x00000004ff027e24 */ /* 0x002fe4000f8e00ff */
[----:B------:R-:W-:Y:S02]  /*1900*/  IMAD.U32 R3, RZ, RZ, UR5 ;  /* 0x00000005ff037e24 */ /* 0x000fe4000f8e00ff */
[----:B0-----:R-:W-:-:S04]  /*1910*/  IMAD.SHL.U32 R5, R0, 0x4, RZ ;  /* 0x0000000400057824 */ /* 0x001fc800078e00ff */
[----:B------:R-:W-:-:S05]  /*1920*/  IMAD.WIDE.U32 R6, R5, 0x8, R2 ;  /* 0x0000000805067825 */ /* 0x000fca00078e0002 */
[----:B------:R-:W2:Y:S04]  /*1930*/  LDG.E.128.CONSTANT R20, desc[UR6][R6.64] ;  /* 0x0000000606147981 */ /* 0x000ea8000c1e9d00 */
[----:B------:R-:W3:Y:S04]  /*1940*/  LDG.E.128.CONSTANT R12, desc[UR6][R6.64+0x10] ;  /* 0x00001006060c7981 */ /* 0x000ee8000c1e9d00 */
[----:B------:R-:W4:Y:S04]  /*1950*/  LDG.E.128.CONSTANT R8, desc[UR6][R6.64+0x2000] ;  /* 0x0020000606087981 */ /* 0x000f28000c1e9d00 */
[----:B------:R0:W5:Y:S01]  /*1960*/  LDG.E.128.CONSTANT R16, desc[UR6][R6.64+0x2010] ;  /* 0x0020100606107981 */ /* 0x000162000c1e9d00 */
[----:B------:R-:W-:Y:S01]  /*1970*/  ISETP.GE.U32.AND P1, PT, R4, 0x1000, PT ;  /* 0x000010000400780c */ /* 0x000fe20003f26070 */
[----:B------:R-:W-:Y:S01]  /*1980*/  UMOV UR4, 0x800 ;  /* 0x0000080000047882 */ /* 0x000fe20000000000 */
[----:B--2---:R-:W-:-:S06]  /*1990*/  DSETP.GEU.AND P0, PT, R20, R22, PT ;  /* 0x000000161400722a */ /* 0x004fcc0003f0e000 */
[----:B------:R-:W-:Y:S02]  /*19a0*/  FSEL R20, R22, R20, !P0 ;  /* 0x0000001416147208 */ /* 0x000fe40004000000 */
[----:B------:R-:W-:-:S06]  /*19b0*/  FSEL R21, R23, R21, !P0 ;  /* 0x0000001517157208 */ /* 0x000fcc0004000000 */
[----:B---3--:R-:W-:-:S06]  /*19c0*/  DSETP.GEU.AND P0, PT, R20, R12, PT ;  /* 0x0000000c1400722a */ /* 0x008fcc0003f0e000 */
[----:B------:R-:W-:Y:S02]  /*19d0*/  FSEL R12, R12, R20, !P0 ;  /* 0x000000140c0c7208 */ /* 0x000fe40004000000 */
[----:B------:R-:W-:-:S06]  /*19e0*/  FSEL R13, R13, R21, !P0 ;  /* 0x000000150d0d7208 */ /* 0x000fcc0004000000 */
[----:B------:R-:W-:-:S06]  /*19f0*/  DSETP.GEU.AND P0, PT, R12, R14, PT ;  /* 0x0000000e0c00722a */ /* 0x000fcc0003f0e000 */
[----:B------:R-:W-:Y:S02]  /*1a00*/  FSEL R12, R14, R12, !P0 ;  /* 0x0000000c0e0c7208 */ /* 0x000fe40004000000 */
[----:B------:R-:W-:-:S06]  /*1a10*/  FSEL R13, R15, R13, !P0 ;  /* 0x0000000d0f0d7208 */ /* 0x000fcc0004000000 */
[----:B----4-:R-:W-:-:S06]  /*1a20*/  DSETP.GEU.AND P0, PT, R12, R8, PT ;  /* 0x000000080c00722a */ /* 0x010fcc0003f0e000 */
[----:B0-----:R-:W-:Y:S02]  /*1a30*/  FSEL R6, R8, R12, !P0 ;  /* 0x0000000c08067208 */ /* 0x001fe40004000000 */
[----:B------:R-:W-:-:S06]  /*1a40*/  FSEL R7, R9, R13, !P0 ;  /* 0x0000000d09077208 */ /* 0x000fcc0004000000 */
[----:B------:R-:W-:-:S06]  /*1a50*/  DSETP.GEU.AND P0, PT, R6, R10, PT ;  /* 0x0000000a0600722a */ /* 0x000fcc0003f0e000 */
[----:B------:R-:W-:Y:S02]  /*1a60*/  FSEL R6, R10, R6, !P0 ;  /* 0x000000060a067208 */ /* 0x000fe40004000000 */
[----:B------:R-:W-:-:S06]  /*1a70*/  FSEL R7, R11, R7, !P0 ;  /* 0x000000070b077208 */ /* 0x000fcc0004000000 */
[----:B-----5:R-:W-:-:S06]  /*1a80*/  DSETP.GEU.AND P0, PT, R6, R16, PT ;  /* 0x000000100600722a */ /* 0x020fcc0003f0e000 */
[----:B------:R-:W-:Y:S02]  /*1a90*/  FSEL R6, R16, R6, !P0 ;  /* 0x0000000610067208 */ /* 0x000fe40004000000 */
[----:B------:R-:W-:-:S06]  /*1aa0*/  FSEL R7, R17, R7, !P0 ;  /* 0x0000000711077208 */ /* 0x000fcc0004000000 */
[----:B------:R-:W-:-:S06]  /*1ab0*/  DSETP.GEU.AND P0, PT, R6, R18, PT ;  /* 0x000000120600722a */ /* 0x000fcc0003f0e000 */
[----:B------:R-:W-:Y:S02]  /*1ac0*/  FSEL R6, R18, R6, !P0 ;  /* 0x0000000612067208 */ /* 0x000fe40004000000 */
[----:B------:R-:W-:Y:S01]  /*1ad0*/  FSEL R7, R19, R7, !P0 ;  /* 0x0000000713077208 */ /* 0x000fe20004000000 */
[----:B------:R-:W-:Y:S06]  /*1ae0*/  @!P1 BRA `(.L_x_18) ;  /* 0x0000000000a49947 */ /* 0x000fec0003800000 */
[----:B------:R-:W0:Y:S01]  /*1af0*/  LDC R24, c[0x0][0x390] ;  /* 0x0000e400ff187b82 */ /* 0x000e220000000800 */
[----:B------:R-:W-:Y:S01]  /*1b00*/  VIADD R25, R4, 0xfffff800 ;  /* 0xfffff80004197836 */ /* 0x000fe20000000000 */
[----:B------:R-:W-:-:S06]  /*1b10*/  UMOV UR4, 0x800 ;  /* 0x0000080000047882 */ /* 0x000fcc0000000000 */
[----:B------:R-:W1:Y:S02]  /*1b20*/  LDC.64 R2, c[0x0][0x380] ;  /* 0x0000e000ff027b82 */ /* 0x000e640000000a00 */
.L_x_20:
[----:B------:R-:W-:-:S04]  /*1b30*/  VIADD R27, R5, UR4 ;  /* 0x00000004051b7c36 */ /* 0x000fc80008000000 */
[----:B-1----:R-:W-:-:S05]  /*1b40*/  IMAD.WIDE.U32 R26, R27, 0x8, R2 ;  /* 0x000000081b1a7825 */ /* 0x002fca00078e0002 */
[----:B------:R-:W2:Y:S04]  /*1b50*/  LDG.E.128.CONSTANT R12, desc[UR6][R26.64] ;  /* 0x000000061a0c7981 */ /* 0x000ea8000c1e9d00 */
[----:B------:R-:W3:Y:S04]  /*1b60*/  LDG.E.128.CONSTANT R16, desc[UR6][R26.64+0x10] ;  /* 0x000010061a107981 */ /* 0x000ee8000c1e9d00 */
[----:B------:R-:W4:Y:S04]  /*1b70*/  LDG.E.128.CONSTANT R20, desc[UR6][R26.64+0x2000] ;  /* 0x002000061a147981 */ /* 0x000f28000c1e9d00 */
[----:B------:R-:W5:Y:S01]  /*1b80*/  LDG.E.128.CONSTANT R8, desc[UR6][R26.64+0x2010] ;  /* 0x002010061a087981 */ /* 0x000f62000c1e9d00 */
[----:B0-----:R-:W-:Y:S01]  /*1b90*/  IMAD.MOV.U32 R4, RZ, RZ, R24 ;  /* 0x000000ffff047224 */ /* 0x001fe200078e0018 */
[----:B--2---:R-:W-:-:S06]  /*1ba0*/  DSETP.GEU.AND P0, PT, R6, R12, PT ;  /* 0x0000000c0600722a */ /* 0x004fcc0003f0e000 */
[----:B------:R-:W-:Y:S02]  /*1bb0*/  FSEL R6, R12, R6, !P0 ;  /* 0x000000060c067208 */ /* 0x000fe40004000000 */
[----:B------:R-:W-:-:S06]  /*1bc0*/  FSEL R7, R13, R7, !P0 ;  /* 0x000000070d077208 */ /* 0x000fcc0004000000 */
[----:B------:R-:W-:-:S06]  /*1bd0*/  DSETP.GEU.AND P0, PT, R6, R14, PT ;  /* 0x0000000e0600722a */ /* 0x000fcc0003f0e000 */
        /* <DEDUP_REMOVED lines=14> */
[----:B-----5:R-:W-:-:S06]  /*1cc0*/  DSETP.GEU.AND P0, PT, R6, R8, PT ;  /* 0x000000080600722a */ /* 0x020fcc0003f0e000 */
[----:B------:R-:W-:Y:S01]  /*1cd0*/  FSEL R6, R8, R6, !P0 ;  /* 0x0000000608067208 */ /* 0x000fe20004000000 */
[----:B------:R-:W-:Y:S01]  /*1ce0*/  VIADD R8, R4, -UR4 ;  /* 0x8000000404087c36 */ /* 0x000fe20008000000 */
[----:B------:R-:W-:-:S04]  /*1cf0*/  FSEL R7, R9, R7, !P0 ;  /* 0x0000000709077208 */ /* 0x000fc80004000000 */
[----:B------:R-:W-:Y:S02]  /*1d00*/  ISETP.GE.AND P1, PT, R8, 0x800, PT ;  /* 0x000008000800780c */ /* 0x000fe40003f26270 */
[----:B------:R-:W-:-:S06]  /*1d10*/  DSETP.GEU.AND P0, PT, R6, R10, PT ;  /* 0x0000000a0600722a */ /* 0x000fcc0003f0e000 */
[----:B------:R-:W-:Y:S02]  /*1d20*/  FSEL R6, R10, R6, !P0 ;  /* 0x000000060a067208 */ /* 0x000fe40004000000 */
[----:B------:R-:W-:-:S03]  /*1d30*/  FSEL R7, R11, R7, !P0 ;  /* 0x000000070b077208 */ /* 0x000fc60004000000 */
[----:B------:R-:W-:Y:S05]  /*1d40*/  @!P1 BRA `(.L_x_19) ;  /* 0x0000000c00009947 */ /* 0x000fea0003800000 */
[----:B------:R-:W-:-:S06]  /*1d50*/  UIADD3 UR4, UPT, UPT, UR4, 0x800, URZ ;  /* 0x0000080004047890 */ /* 0x000fcc000fffe0ff */
[----:B------:R-:W-:-:S13]  /*1d60*/  ISETP.LT.AND P0, PT, R25, UR4, PT ;  /* 0x0000000419007c0c */ /* 0x000fda000bf01270 */
[----:B------:R-:W-:Y:S05]  /*1d70*/  @!P0 BRA `(.L_x_20) ;  /* 0xfffffffc006c8947 */ /* 0x000fea000383ffff */
.L_x_18:
[----:B------:R-:W-:-:S13]  /*1d80*/  ISETP.LE.AND P0, PT, R4, UR4, PT ;  /* 0x0000000404007c0c */ /* 0x000fda000bf03270 */
[----:B------:R-:W-:Y:S05]  /*1d90*/  @P0 BRA `(.L_x_19) ;  /* 0x0000000800ec0947 */ /* 0x000fea0003800000 */
[----:B------:R-:W-:Y:S01]  /*1da0*/  VIADD R41, R4, -UR4 ;  /* 0x8000000404297c36 */ /* 0x000fe20008000000 */
[----:B------:R-:W-:Y:S04]  /*1db0*/  BSSY.RECONVERGENT B1, `(.L_x_19) ;  /* 0x00000b9000017945 */ /* 0x000fe80003800200 */
[----:B------:R-:W-:-:S13]  /*1dc0*/  ISETP.GE.AND P0, PT, R0, R41, PT ;  /* 0x000000290000720c */ /* 0x000fda0003f06270 */
[----:B------:R-:W-:Y:S05]  /*1dd0*/  @P0 BRA `(.L_x_21) ;  /* 0x0000000800d80947 */ /* 0x000fea0003800000 */
[----:B------:R-:W-:Y:S01]  /*1de0*/  LOP3.LUT R5, RZ, R0, RZ, 0x33, !PT ;  /* 0x00000000ff057212 */ /* 0x000fe200078e33ff */
[----:B------:R-:W-:Y:S01]  /*1df0*/  BSSY.RECONVERGENT B2, `(.L_x_22) ;  /* 0x0000016000027945 */ /* 0x000fe20003800200 */
[----:B------:R-:W-:Y:S02]  /*1e00*/  IMAD.MOV.U32 R40, RZ, RZ, R0 ;  /* 0x000000ffff287224 */ /* 0x000fe400078e0000 */
[----:B------:R-:W-:-:S04]  /*1e10*/  IADD3 R4, PT, PT, R4, -UR4, R5 ;  /* 0x8000000404047c10 */ /* 0x000fc8000fffe005 */
[C---:B------:R-:W-:Y:S02]  /*1e20*/  LOP3.LUT R5, R4.reuse, 0x300, RZ, 0xc0, !PT ;  /* 0x0000030004057812 */ /* 0x040fe400078ec0ff */
[----:B------:R-:W-:Y:S02]  /*1e30*/  ISETP.GE.U32.AND P2, PT, R4, 0x300, PT ;  /* 0x000003000400780c */ /* 0x000fe40003f46070 */
[----:B------:R-:W-:-:S13]  /*1e40*/  ISETP.NE.AND P0, PT, R5, 0x300, PT ;  /* 0x000003000500780c */ /* 0x000fda0003f05270 */
[----:B------:R-:W-:Y:S05]  /*1e50*/  @!P0 BRA `(.L_x_23) ;  /* 0x00000000003c8947 */ /* 0x000fea0003800000 */
[----:B------:R-:W-:Y:S01]  /*1e60*/  LEA.HI R4, R4, 0x1, RZ, 0x18 ;  /* 0x0000000104047811 */ /* 0x000fe200078fc0ff */
[----:B------:R-:W-:Y:S02]  /*1e70*/  VIADD R9, R0, UR4 ;  /* 0x0000000400097c36 */ /* 0x000fe40008000000 */
[----:B------:R-:W-:Y:S01]  /*1e80*/  IMAD.MOV.U32 R40, RZ, RZ, R0 ;  /* 0x000000ffff287224 */ /* 0x000fe200078e0000 */
[----:B------:R-:W-:-:S05]  /*1e90*/  LOP3.LUT R4, R4, 0x3, RZ, 0xc0, !PT ;  /* 0x0000000304047812 */ /* 0x000fca00078ec0ff */
[----:B------:R-:W-:-:S07]  /*1ea0*/  IMAD.MOV R8, RZ, RZ, -R4 ;  /* 0x000000ffff087224 */ /* 0x000fce00078e0a04 */
.L_x_24:
[----:B------:R-:W-:-:S06]  /*1eb0*/  IMAD.WIDE.U32 R4, R9, 0x8, R2 ;  /* 0x0000000809047825 */ /* 0x000fcc00078e0002 */
[----:B------:R-:W2:Y:S01]  /*1ec0*/  LDG.E.64.CONSTANT R4, desc[UR6][R4.64] ;  /* 0x0000000604047981 */ /* 0x000ea2000c1e9b00 */
[----:B------:R-:W-:Y:S02]  /*1ed0*/  VIADD R8, R8, 0x1 ;  /* 0x0000000108087836 */ /* 0x000fe40000000000 */
[----:B------:R-:W-:Y:S02]  /*1ee0*/  VIADD R40, R40, 0x100 ;  /* 0x0000010028287836 */ /* 0x000fe40000000000 */
[----:B------:R-:W-:Y:S01]  /*1ef0*/  VIADD R9, R9, 0x100 ;  /* 0x0000010009097836 */ /* 0x000fe20000000000 */
[----:B------:R-:W-:Y:S01]  /*1f00*/  ISETP.NE.AND P1, PT, R8, RZ, PT ;  /* 0x000000ff0800720c */ /* 0x000fe20003f25270 */
[----:B--2---:R-:W-:-:S06]  /*1f10*/  DSETP.GEU.AND P0, PT, R6, R4, PT ;  /* 0x000000040600722a */ /* 0x004fcc0003f0e000 */
[----:B------:R-:W-:Y:S02]  /*1f20*/  FSEL R6, R4, R6, !P0 ;  /* 0x0000000604067208 */ /* 0x000fe40004000000 */
[----:B------:R-:W-:-:S04]  /*1f30*/  FSEL R7, R5, R7, !P0 ;  /* 0x0000000705077208 */ /* 0x000fc80004000000 */
[----:B------:R-:W-:Y:S05]  /*1f40*/  @P1 BRA `(.L_x_24) ;  /* 0xfffffffc00d81947 */ /* 0x000fea000383ffff */
.L_x_23:
[----:B------:R-:W-:Y:S05]  /*1f50*/  BSYNC.RECONVERGENT B2 ;  /* 0x0000000000027941 */ /* 0x000fea0003800200 */
.L_x_22:
[----:B------:R-:W-:Y:S05]  /*1f60*/  @!P2 BRA `(.L_x_21) ;  /* 0x000000080074a947 */ /* 0x000fea0003800000 */
[----:B------:R-:W0:Y:S01]  /*1f70*/  LDCU.64 UR8, c[0x0][0x380] ;  /* 0x00007000ff0877ac */ /* 0x000e220008000a00 */
[----:B------:R-:W-:Y:S01]  /*1f80*/  IMAD.IADD R9, R41, 0x1, -R40 ;  /* 0x0000000129097824 */ /* 0x000fe200078e0a28 */
[C---:B------:R-:W-:Y:S01]  /*1f90*/  IADD3 R5, P0, PT, R40.reuse, UR4, RZ ;  /* 0x0000000428057c10 */ /* 0x040fe2000ff1e0ff */
[----:B------:R-:W-:Y:S01]  /*1fa0*/  BSSY.RECONVERGENT B2, `(.L_x_25) ;  /* 0x0000059000027945 */ /* 0x000fe20003800200 */
[----:B------:R-:W-:Y:S02]  /*1fb0*/  VIADD R43, R40, UR4 ;  /* 0x00000004282b7c36 */ /* 0x000fe40008000000 */
[----:B------:R-:W-:Y:S01]  /*1fc0*/  ISETP.GT.AND P1, PT, R9, 0xc00, PT ;  /* 0x00000c000900780c */ /* 0x000fe20003f24270 */
[----:B------:R-:W-:Y:S01]  /*1fd0*/  IMAD.X R8, RZ, RZ, RZ, P0 ;  /* 0x000000ffff087224 */ /* 0x000fe200000e06ff */
[----:B0-----:R-:W-:-:S04]  /*1fe0*/  LEA R4, P0, R5, UR8, 0x3 ;  /* 0x0000000805047c11 */ /* 0x001fc8000f8018ff */
[----:B------:R-:W-:Y:S02]  /*1ff0*/  LEA.HI.X R5, R5, UR9, R8, 0x3, P0 ;  /* 0x0000000905057c11 */ /* 0x000fe400080f1c08 */
[----:B------:R-:W-:-:S05]  /*2000*/  IADD3 R4, P0, PT, R4, 0x1000, RZ ;  /* 0x0000100004047810 */ /* 0x000fca0007f1e0ff */
[----:B------:R-:W-:Y:S01]  /*2010*/  IMAD.X R5, RZ, RZ, R5, P0 ;  /* 0x000000ffff057224 */ /* 0x000fe200000e0605 */
[----:B------:R-:W-:Y:S01]  /*2020*/  PLOP3.LUT P0, PT, PT, PT, PT, 0x80, 0x8 ;  /* 0x000000000008781c */ /* 0x000fe20003f0f070 */
[----:B------:R-:W-:-:S12]  /*2030*/  @!P1 BRA `(.L_x_26) ;  /* 0x00000004003c9947 */ /* 0x000fd80003800000 */
[----:B------:R-:W-:Y:S01]  /*2040*/  PLOP3.LUT P0, PT, PT, PT, PT, 0x8, 0x80 ;  /* 0x000000000080781c */ /* 0x000fe20003f0e170 */
[----:B------:R-:W-:-:S12]  /*2050*/  VIADD R45, R41, 0xfffff400 ;  /* 0xfffff400292d7836 */ /* 0x000fd80000000000 */
.L_x_27:
[C---:B------:R-:W-:Y:S01]  /*2060*/  IMAD.WIDE.U32 R38, R43.reuse, 0x8, R2 ;  /* 0x000000082b267825 */ /* 0x040fe200078e0002 */
[----:B------:R-:W2:Y:S04]  /*2070*/  LDG.E.64.CONSTANT R8, desc[UR6][R4.64+-0x800] ;  /* 0xfff8000604087981 */ /* 0x000ea8000c1e9b00 */
[----:B------:R-:W3:Y:S04]  /*2080*/  LDG.E.64.CONSTANT R10, desc[UR6][R4.64] ;  /* 0x00000006040a7981 */ /* 0x000ee8000c1e9b00 */
[----:B------:R-:W4:Y:S01]  /*2090*/  LDG.E.64.CONSTANT R38, desc[UR6][R38.64] ;  /* 0x0000000626267981 */ /* 0x000f22000c1e9b00 */
[----:B------:R-:W-:-:S03]  /*20a0*/  VIADD R15, R43, 0x400 ;  /* 0x000004002b0f7836 */ /* 0x000fc60000000000 */
[----:B------:R-:W5:Y:S01]  /*20b0*/  LDG.E.64.CONSTANT R12, desc[UR6][R4.64+0x800] ;  /* 0x00080006040c7981 */ /* 0x000f62000c1e9b00 */
[----:B------:R-:W-:-:S03]  /*20c0*/  IMAD.WIDE.U32 R14, R15, 0x8, R2 ;  /* 0x000000080f0e7825 */ /* 0x000fc600078e0002 */
[----:B------:R-:W5:Y:S04]  /*20d0*/  LDG.E.64.CONSTANT R16, desc[UR6][R4.64+0x1800] ;  /* 0x0018000604107981 */ /* 0x000f68000c1e9b00 */
[----:B------:R-:W5:Y:S04]  /*20e0*/  LDG.E.64.CONSTANT R14, desc[UR6][R14.64] ;  /* 0x000000060e0e7981 */ /* 0x000f68000c1e9b00 */
[----:B------:R-:W5:Y:S01]  /*20f0*/  LDG.E.64.CONSTANT R18, desc[UR6][R4.64+0x2000] ;  /* 0x0020000604127981 */ /* 0x000f62000c1e9b00 */
        /* <DEDUP_REMOVED lines=11> */
[----:B------:R-:W5:Y:S04]  /*21b0*/  LDG.E.64.CONSTANT R34, desc[UR6][R4.64+0x6000] ;  /* 0x0060000604227981 */ /* 0x000f68000c1e9b00 */
[----:B------:R0:W5:Y:S01]  /*21c0*/  LDG.E.64.CONSTANT R36, desc[UR6][R4.64+0x6800] ;  /* 0x0068000604247981 */ /* 0x000162000c1e9b00 */
[----:B------:R-:W-:-:S05]  /*21d0*/  VIADD R40, R40, 0x1000 ;  /* 0x0000100028287836 */ /* 0x000fca0000000000 */
[----:B------:R-:W-:Y:S02]  /*21e0*/  ISETP.GE.AND P2, PT, R40, R45, PT ;  /* 0x0000002d2800720c */ /* 0x000fe40003f46270 */
[----:B0-----:R-:W-:Y:S01]  /*21f0*/  IADD3 R4, P3, PT, R4, 0x8000, RZ ;  /* 0x0000800004047810 */ /* 0x001fe20007f7e0ff */
[----:B------:R-:W-:-:S04]  /*2200*/  VIADD R43, R43, 0x1000 ;  /* 0x000010002b2b7836 */ /* 0x000fc80000000000 */
[----:B------:R-:W-:Y:S01]  /*2210*/  IMAD.X R5, RZ, RZ, R5, P3 ;  /* 0x000000ffff057224 */ /* 0x000fe200018e0605 */
[----:B----4-:R-:W-:-:S06]  /*2220*/  DSETP.GEU.AND P1, PT, R6, R38, PT ;  /* 0x000000260600722a */ /* 0x010fcc0003f2e000 */
[----:B------:R-:W-:Y:S02]  /*2230*/  FSEL R6, R38, R6, !P1 ;  /* 0x0000000626067208 */ /* 0x000fe40004800000 */
[----:B------:R-:W-:-:S06]  /*2240*/  FSEL R7, R39, R7, !P1 ;  /* 0x0000000727077208 */ /* 0x000fcc0004800000 */
[----:B--2---:R-:W-:-:S06]  /*2250*/  DSETP.GEU.AND P1, PT, R6, R8, PT ;  /* 0x000000080600722a */ /* 0x004fcc0003f2e000 */
[----:B------:R-:W-:Y:S02]  /*2260*/  FSEL R6, R8, R6, !P1 ;  /* 0x0000000608067208 */ /* 0x000fe40004800000 */
[----:B------:R-:W-:-:S06]  /*2270*/  FSEL R7, R9, R7, !P1 ;  /* 0x0000000709077208 */ /* 0x000fcc0004800000 */
[----:B---3--:R-:W-:-:S06]  /*2280*/  DSETP.GEU.AND P1, PT, R6, R10, PT ;  /* 0x0000000a0600722a */ /* 0x008fcc0003f2e000 */
[----:B------:R-:W-:Y:S02]  /*2290*/  FSEL R6, R10, R6, !P1 ;  /* 0x000000060a067208 */ /* 0x000fe40004800000 */
[----:B------:R-:W-:-:S06]  /*22a0*/  FSEL R7, R11, R7, !P1 ;  /* 0x000000070b077208 */ /* 0x000fcc0004800000 */
[----:B-----5:R-:W-:-:S06]  /*22b0*/  DSETP.GEU.AND P1, PT, R6, R12, PT ;  /* 0x0000000c0600722a */ /* 0x020fcc0003f2e000 */
        /* <DEDUP_REMOVED lines=39> */
.L_x_26:
[----:B------:R-:W-:Y:S05]  /*2530*/  BSYNC.RECONVERGENT B2 ;  /* 0x0000000000027941 */ /* 0x000fea0003800200 */
.L_x_25:
[----:B------:R-:W-:Y:S01]  /*2540*/  IMAD.IADD R8, R41, 0x1, -R40 ;  /* 0x0000000129087824 */ /* 0x000fe200078e0a28 */
[----:B------:R-:W-:Y:S04]  /*2550*/  BSSY.RECONVERGENT B2, `(.L_x_28) ;  /* 0x000002b000027945 */ /* 0x000fe80003800200 */
[----:B------:R-:W-:-:S13]  /*2560*/  ISETP.GT.AND P1, PT, R8, 0x400, PT ;  /* 0x000004000800780c */ /* 0x000fda0003f24270 */
[----:B------:R-:W-:Y:S05]  /*2570*/  @!P1 BRA `(.L_x_29) ;  /* 0x0000000000a09947 */ /* 0x000fea0003800000 */
        /* <DEDUP_REMOVED lines=9> */
[----:B------:R-:W5:Y:S04]  /*2610*/  LDG.E.64.CONSTANT R22, desc[UR6][R4.64+0x2000] ;  /* 0x0020000604167981 */ /* 0x000f68000c1e9b00 */
[----:B------:R0:W5:Y:S01]  /*2620*/  LDG.E.64.CONSTANT R8, desc[UR6][R4.64+0x2800] ;  /* 0x0028000604087981 */ /* 0x000162000c1e9b00 */
[----:B------:R-:W-:-:S02]  /*2630*/  VIADD R40, R40, 0x800 ;  /* 0x0000080028287836 */ /* 0x000fc40000000000 */
[----:B------:R-:W-:Y:S01]  /*2640*/  VIADD R43, R43, 0x800 ;  /* 0x000008002b2b7836 */ /* 0x000fe20000000000 */
[----:B0-----:R-:W-:-:S05]  /*2650*/  IADD3 R4, P2, PT, R4, 0x4000, RZ ;  /* 0x0000400004047810 */ /* 0x001fca0007f5e0ff */
        /* <DEDUP_REMOVED lines=22> */
[----:B------:R-:W-:Y:S01]  /*27c0*/  DSETP.GEU.AND P1, PT, R6, R8, PT ;  /* 0x000000080600722a */ /* 0x000fe20003f2e000 */
[----:B------:R-:W-:-:S05]  /*27d0*/  PLOP3.LUT P0, PT, PT, PT, PT, 0x8, 0x80 ;  /* 0x000000000080781c */ /* 0x000fca0003f0e170 */
[----:B------:R-:W-:Y:S02]  /*27e0*/  FSEL R6, R8, R6, !P1 ;  /* 0x0000000608067208 */ /* 0x000fe40004800000 */
[----:B------:R-:W-:-:S07]  /*27f0*/  FSEL R7, R9, R7, !P1 ;  /* 0x0000000709077208 */ /* 0x000fce0004800000 */
.L_x_29:
[----:B------:R-:W-:Y:S05]  /*2800*/  BSYNC.RECONVERGENT B2 ;  /* 0x0000000000027941 */ /* 0x000fea0003800200 */
.L_x_28:
[----:B------:R-:W-:-:S13]  /*2810*/  ISETP.LT.OR P0, PT, R40, R41, P0 ;  /* 0x000000292800720c */ /* 0x000fda0000701670 */
[----:B------:R-:W-:Y:S05]  /*2820*/  @!P0 BRA `(.L_x_21) ;  /* 0x0000000000448947 */ /* 0x000fea0003800000 */
[----:B------:R-:W-:Y:S01]  /*2830*/  IMAD.WIDE.U32 R2, R43, 0x8, R2 ;  /* 0x000000082b027825 */ /* 0x000fe200078e0002 */
[----:B------:R-:W2:Y:S04]  /*2840*/  LDG.E.64.CONSTANT R8, desc[UR6][R4.64+-0x800] ;  /* 0xfff8000604087981 */ /* 0x000ea8000c1e9b00 */
[----:B------:R-:W3:Y:S04]  /*2850*/  LDG.E.64.CONSTANT R10, desc[UR6][R4.64] ;  /* 0x00000006040a7981 */ /* 0x000ee8000c1e9b00 */
[----:B------:R-:W4:Y:S04]  /*2860*/  LDG.E.64.CONSTANT R2, desc[UR6][R2.64] ;  /* 0x0000000602027981 */ /* 0x000f28000c1e9b00 */
[----:B------:R-:W5:Y:S01]  /*2870*/  LDG.E.64.CONSTANT R12, desc[UR6][R4.64+0x800] ;  /* 0x00080006040c7981 */ /* 0x000f62000c1e9b00 */
        /* <DEDUP_REMOVED lines=11> */
[----:B------:R-:W-:-:S07]  /*2930*/  FSEL R7, R13, R3, !P0 ;  /* 0x000000030d077208 */ /* 0x000fce0004000000 */
.L_x_21:
[----:B------:R-:W-:Y:S05]  /*2940*/  BSYNC.RECONVERGENT B1 ;  /* 0x0000000000017941 */ /* 0x000fea0003800200 */
.L_x_19:
[----:B------:R-:W0:Y:S01]  /*2950*/  S2R R10, SR_LANEID ;  /* 0x00000000000a7919 */ /* 0x000e220000000000 */
[----:B------:R-:W-:Y:S04]  /*2960*/  SHFL.DOWN PT, R2, R6, 0x1, 0x1f ;  /* 0x08201f0006027f89 */ /* 0x000fe800000e0000 */
        /* <DEDUP_REMOVED lines=10> */
[----:B------:R-:W-:-:S02]  /*2a10*/  @!P2 MOV R7, 0x400 ;  /* 0x000004000007a802 */ /* 0x000fc40000000f00 */
        /* <DEDUP_REMOVED lines=8> */
[----:B------:R-:W-:Y:S01]  /*2aa0*/  SHFL.DOWN PT, R2, R4, 0x4, 0x1f ;  /* 0x08801f0004027f89 */ /* 0x000fe200000e0000 */
[----:B-1----:R-:W-:-:S03]  /*2ab0*/  @!P2 LEA R7, R8, R7, 0x18 ;  /* 0x000000070807a211 */ /* 0x002fc600078ec0ff */
[----:B------:R-:W0:Y:S02]  /*2ac0*/  SHFL.DOWN PT, R3, R5, 0x4, 0x1f ;  /* 0x08801f0005037f89 */ /* 0x000e2400000e0000 */
[----:B------:R-:W-:Y:S01]  /*2ad0*/  @!P2 IMAD.IADD R9, R6, 0x1, R7 ;  /* 0x000000010609a824 */ /* 0x000fe200078e0207 */
[----:B0-----:R-:W-:-:S06]  /*2ae0*/  DSETP.GEU.AND P0, PT, R4, R2, PT ;  /* 0x000000020400722a */ /* 0x001fcc0003f0e000 */
[----:B------:R-:W-:Y:S02]  /*2af0*/  @!P1 FSEL R4, R2, R4, !P0 ;  /* 0x0000000402049208 */ /* 0x000fe40004000000 */
[----:B------:R-:W-:Y:S02]  /*2b00*/  @!P1 FSEL R5, R3, R5, !P0 ;  /* 0x0000000503059208 */ /* 0x000fe40004000000 */
[----:B------:R-:W-:Y:S01]  /*2b10*/  ISETP.GT.AND P1, PT, R10, 0x17, PT ;  /* 0x000000170a00780c */ /* 0x000fe20003f24270 */
[----:B------:R-:W-:Y:S04]  /*2b20*/  SHFL.DOWN PT, R2, R4, 0x8, 0x1f ;  /* 0x09001f0004027f89 */ /* 0x000fe800000e0000 */
[----:B------:R-:W0:Y:S02]  /*2b30*/  SHFL.DOWN PT, R3, R5, 0x8, 0x1f ;  /* 0x09001f0005037f89 */ /* 0x000e2400000e0000 */
[----:B0-----:R-:W-:-:S06]  /*2b40*/  DSETP.GEU.AND P0, PT, R4, R2, PT ;  /* 0x000000020400722a */ /* 0x001fcc0003f0e000 */
[----:B------:R-:W-:Y:S02]  /*2b50*/  @!P1 FSEL R4, R2, R4, !P0 ;  /* 0x0000000402049208 */ /* 0x000fe40004000000 */
[----:B------:R-:W-:Y:S02]  /*2b60*/  @!P1 FSEL R5, R3, R5, !P0 ;  /* 0x0000000503059208 */ /* 0x000fe40004000000 */
[----:B------:R-:W-:Y:S01]  /*2b70*/  ISETP.GT.AND P1, PT, R10, 0xf, PT ;  /* 0x0000000f0a00780c */ /* 0x000fe20003f24270 */
[----:B------:R-:W-:Y:S04]  /*2b80*/  SHFL.DOWN PT, R2, R4, 0x10, 0x1f ;  /* 0x0a001f0004027f89 */ /* 0x000fe800000e0000 */
[----:B------:R-:W0:Y:S02]  /*2b90*/  SHFL.DOWN PT, R3, R5, 0x10, 0x1f ;  /* 0x0a001f0005037f89 */ /* 0x000e2400000e0000 */
[----:B0-----:R-:W-:-:S06]  /*2ba0*/  DSETP.GEU.AND P0, PT, R4, R2, PT ;  /* 0x000000020400722a */ /* 0x001fcc0003f0e000 */
[----:B------:R-:W-:Y:S02]  /*2bb0*/  FSEL R2, R2, R4, !P0 ;  /* 0x0000000402027208 */ /* 0x000fe40004000000 */
        /* <DEDUP_REMOVED lines=10> */
[----:B--2---:R-:W0:Y:S04]  /*2c60*/  LDS.128 R8, [UR4+0x10] ;  /* 0x00001004ff087984 */ /* 0x004e280008000c00 */
        /* <DEDUP_REMOVED lines=25> */
.L_x_2:
        /* <DEDUP_REMOVED lines=12> */
.L_x_32:
[----:B------:R-:W-:Y:S05]  /*2ec0*/  BSYNC.RECONVERGENT B1 ;  /* 0x0000000000017941 */ /* 0x000fea0003800200 */
.L_x_31:
        /* <DEDUP_REMOVED lines=17> */
.L_x_37:
        /* <DEDUP_REMOVED lines=12> */
.L_x_36:
[----:B------:R-:W-:Y:S05]  /*30a0*/  BSYNC.RECONVERGENT B2 ;  /* 0x0000000000027941 */ /* 0x000fea0003800200 */
.L_x_35:
        /* <DEDUP_REMOVED lines=9> */
.L_x_40:
        /* <DEDUP_REMOVED lines=74> */
.L_x_39:
[----:B------:R-:W-:Y:S05]  /*35e0*/  BSYNC.RECONVERGENT B2 ;  /* 0x0000000000027941 */ /* 0x000fea0003800200 */
.L_x_38:
        /* <DEDUP_REMOVED lines=42> */
.L_x_42:
[----:B------:R-:W-:Y:S05]  /*3890*/  BSYNC.RECONVERGENT B2 ;  /* 0x0000000000027941 */ /* 0x000fea0003800200 */
.L_x_41:
        /* <DEDUP_REMOVED lines=20> */
.L_x_34:
[----:B------:R-:W-:Y:S05]  /*39e0*/  BSYNC.RECONVERGENT B1 ;  /* 0x0000000000017941 */ /* 0x000fea0003800200 */
.L_x_33:
        /* <DEDUP_REMOVED lines=14> */
[----:B------:R-:W-:Y:S01]  /*3ad0*/  IMAD.MOV.U32 R2, RZ, RZ, R9 ;  /* 0x000000ffff027224 */ /* 0x000fe200078e0009 */
[----:B------:R-:W-:Y:S01]  /*3ae0*/  @!P2 MOV R4, 0x400 ;  /* 0x000004000004a802 */ /* 0x000fe20000000f00 */
[----:B------:R-:W-:Y:S01]  /*3af0*/  IMAD.MOV.U32 R3, RZ, RZ, R11 ;  /* 0x000000ffff037224 */ /* 0x000fe200078e000b */
[----:B------:R-:W0:Y:S01]  /*3b00*/  SHFL.DOWN PT, R7, R11, 0x2, 0x1f ;  /* 0x08401f000b077f89 */ /* 0x000e2200000e0000 */
[----:B------:R-:W-:Y:S01]  /*3b10*/  @!P2 SHF.R.U32.HI R0, RZ, 0x2, R5 ;  /* 0x00000002ff00a819 */ /* 0x000fe20000011605 */
[----:B------:R-:W1:Y:S03]  /*3b20*/  @!P2 S2R R13, SR_CgaCtaId ;  /* 0x00000000000da919 */ /* 0x000e660000008800 */
[----:B------:R-:W-:Y:S01]  /*3b30*/  @!P2 LOP3.LUT R0, R0, 0xf8, RZ, 0xc0, !PT ;  /* 0x000000f80000a812 */ /* 0x000fe200078ec0ff */
[----:B0-----:R-:W-:-:S06]  /*3b40*/  DSETP.GEU.AND P0, PT, R2, R6, PT ;  /* 0x000000060200722a */ /* 0x001fcc0003f0e000 */
[----:B------:R-:W-:Y:S02]  /*3b50*/  @!P1 FSEL R9, R6, R9, !P0 ;  /* 0x0000000906099208 */ /* 0x000fe40004000000 */
[----:B------:R-:W-:Y:S02]  /*3b60*/  @!P1 FSEL R11, R7, R11, !P0 ;  /* 0x0000000b070b9208 */ /* 0x000fe40004000000 */
[----:B------:R-:W-:Y:S01]  /*3b70*/  ISETP.GT.AND P1, PT, R8, 0x1b, PT ;  /* 0x0000001b0800780c */ /* 0x000fe20003f24270 */
[----:B------:R-:W-:Y:S01]  /*3b80*/  SHFL.DOWN PT, R2, R9, 0x4, 0x1f ;  /* 0x08801f0009027f89 */ /* 0x000fe200000e0000 */
[----:B------:R-:W-:Y:S01]  /*3b90*/  IMAD.MOV.U32 R6, RZ, RZ, R9 ;  /* 0x000000ffff067224 */ /* 0x000fe200078e0009 */
[----:B-1----:R-:W-:Y:S01]  /*3ba0*/  @!P2 LEA R13, R13, R4, 0x18 ;  /* 0x000000040d0da211 */ /* 0x002fe200078ec0ff */
[----:B------:R-:W-:Y:S01]  /*3bb0*/  IMAD.MOV.U32 R7, RZ, RZ, R11 ;  /* 0x000000ffff077224 */ /* 0x000fe200078e000b */
[----:B------:R-:W0:Y:S03]  /*3bc0*/  SHFL.DOWN PT, R3, R11, 0x4, 0x1f ;  /* 0x08801f000b037f89 */ /* 0x000e2600000e0000 */
[----:B------:R-:W-:-:S02]  /*3bd0*/  @!P2 IMAD.IADD R13, R0, 0x1, R13 ;  /* 0x00000001000da824 */ /* 0x000fc400078e020d */
[----:B0-----:R-:W-:-:S06]  /*3be0*/  DSETP.GEU.AND P0, PT, R6, R2, PT ;  /* 0x000000020600722a */ /* 0x001fcc0003f0e000 */
[----:B------:R-:W-:Y:S02]  /*3bf0*/  @!P1 FSEL R9, R2, R9, !P0 ;  /* 0x0000000902099208 */ /* 0x000fe40004000000 */
[----:B------:R-:W-:Y:S02]  /*3c00*/  @!P1 FSEL R11, R3, R11, !P0 ;  /* 0x0000000b030b9208 */ /* 0x000fe40004000000 */
[----:B------:R-:W-:Y:S01]  /*3c10*/  ISETP.GT.AND P1, PT, R8, 0x17, PT ;  /* 0x000000170800780c */ /* 0x000fe20003f24270 */
[----:B------:R-:W-:Y:S01]  /*3c20*/  SHFL.DOWN PT, R2, R9, 0x8, 0x1f ;  /* 0x09001f0009027f89 */ /* 0x000fe200000e0000 */
[----:B------:R-:W-:Y:S02]  /*3c30*/  IMAD.MOV.U32 R6, RZ, RZ, R9 ;  /* 0x000000ffff067224 */ /* 0x000fe400078e0009 */
[----:B------:R-:W-:Y:S01]  /*3c40*/  IMAD.MOV.U32 R7, RZ, RZ, R11 ;  /* 0x000000ffff077224 */ /* 0x000fe200078e000b */
[----:B------:R-:W0:Y:S05]  /*3c50*/  SHFL.DOWN PT, R3, R11, 0x8, 0x1f ;  /* 0x09001f000b037f89 */ /* 0x000e2a00000e0000 */
        /* <DEDUP_REMOVED lines=20> */
[----:B------:R-:W0:Y:S04]  /*3da0*/  LDS.128 R8, [UR4+0x10] ;  /* 0x00001004ff087984 */ /* 0x000e280008000c00 */
[----:B-1----:R-:W1:Y:S01]  /*3db0*/  LDS.128 R12, [UR4+0x20] ;  /* 0x00002004ff0c7984 */ /* 0x002e620008000c00 */
        /* <DEDUP_REMOVED lines=24> */
.L_x_43:
        /* <DEDUP_REMOVED lines=20> */
[----:B------:R-:W0:Y:S05]  /*4080*/  SHFL.DOWN PT, R7, R0, 0x2, R11 ;  /* 0x0840000000077989 */ /* 0x000e2a00000e000b */
[----:B0-----:R-:W-:-:S06]  /*4090*/  DSETP.GEU.AND P0, PT, R2, R6, PT ;  /* 0x000000060200722a */ /* 0x001fcc0003f0e000 */
[----:B------:R-:W-:Y:S01]  /*40a0*/  @!P1 FSEL R9, R6, R9, !P0 ;  /* 0x0000000906099208 */ /* 0x000fe20004000000 */
[----:B------:R-:W-:Y:S01]  /*40b0*/  VIADD R6, R8, 0x4 ;  /* 0x0000000408067836 */ /* 0x000fe20000000000 */
[----:B------:R-:W-:-:S03]  /*40c0*/  @!P1 FSEL R0, R7, R0, !P0 ;  /* 0x0000000007009208 */ /* 0x000fc60004000000 */
[----:B------:R-:W-:Y:S01]  /*40d0*/  SHFL.DOWN PT, R2, R9, 0x4, R11 ;  /* 0x0880000009027989 */ /* 0x000fe200000e000b */
[----:B------:R-:W-:Y:S01]  /*40e0*/  ISETP.GT.AND P1, PT, R6, R11, PT ;  /* 0x0000000b0600720c */ /* 0x000fe20003f24270 */
[----:B------:R-:W-:Y:S02]  /*40f0*/  IMAD.MOV.U32 R6, RZ, RZ, R9 ;  /* 0x000000ffff067224 */ /* 0x000fe400078e0009 */
[----:B------:R-:W0:Y:S01]  /*4100*/  SHFL.DOWN PT, R3, R0, 0x4, R11 ;  /* 0x0880000000037989 */ /* 0x000e2200000e000b */
[----:B------:R-:W-:-:S06]  /*4110*/  IMAD.MOV.U32 R7, RZ, RZ, R0 ;  /* 0x000000ffff077224 */ /* 0x000fcc00078e0000 */
[----:B0-----:R-:W-:Y:S01]  /*4120*/  DSETP.GEU.AND P0, PT, R6, R2, PT ;  /* 0x000000020600722a */ /* 0x001fe20003f0e000 */
[----:B------:R-:W-:-:S05]  /*4130*/  VIADD R6, R8, 0x8 ;  /* 0x0000000808067836 */ /* 0x000fca0000000000 */
        /* <DEDUP_REMOVED lines=15> */
[----:B------:R-:W-:Y:S02]  /*4230*/  IMAD.MOV.U32 R6, RZ, RZ, R9 ;  /* 0x000000ffff067224 */ /* 0x000fe400078e0009 */
[----:B------:R-:W-:Y:S01]  /*4240*/  IMAD.MOV.U32 R7, RZ, RZ, R0 ;  /* 0x000000ffff077224 */ /* 0x000fe200078e0000 */
[----:B------:R-:W0:Y:S05]  /*4250*/  SHFL.DOWN PT, R3, R0, 0x10, R11 ;  /* 0x0a00000000037989 */ /* 0x000e2a00000e000b */
[----:B0-----:R-:W-:Y:S01]  /*4260*/  DSETP.GEU.AND P1, PT, R6, R2, PT ;  /* 0x000000020600722a */ /* 0x001fe20003f2e000 */
[----:B------:R-:W-:-:S02]  /*4270*/  @!P0 MOV R7, 0x400 ;  /* 0x0000040000078802 */ /* 0x000fc40000000f00 */
[----:B------:R-:W-:Y:S02]  /*4280*/  @!P0 SHF.R.U32.HI R6, RZ, 0x2, R5 ;  /* 0x00000002ff068819 */ /* 0x000fe40000011605 */
[----:B-1----:R-:W-:Y:S02]  /*4290*/  @!P0 LEA R7, R10, R7, 0x18 ;  /* 0x000000070a078211 */ /* 0x002fe400078ec0ff */
[----:B------:R-:W-:Y:S02]  /*42a0*/  @!P0 LOP3.LUT R6, R6, 0xf8, RZ, 0xc0, !PT ;  /* 0x000000f806068812 */ /* 0x000fe400078ec0ff */
[----:B------:R-:W-:Y:S02]  /*42b0*/  @!P2 FSEL R9, R2, R9, !P1 ;  /* 0x000000090209a208 */ /* 0x000fe40004800000 */
[----:B------:R-:W-:Y:S01]  /*42c0*/  @!P2 FSEL R0, R3, R0, !P1 ;  /* 0x000000000300a208 */ /* 0x000fe20004800000 */
[----:B------:R-:W-:Y:S02]  /*42d0*/  @!P0 IMAD.IADD R3, R6, 0x1, R7 ;  /* 0x0000000106038824 */ /* 0x000fe400078e0207 */
[----:B------:R-:W-:-:S02]  /*42e0*/  IMAD.MOV.U32 R6, RZ, RZ, R9 ;  /* 0x000000ffff067224 */ /* 0x000fc400078e0009 */
[----:B------:R-:W-:-:S05]  /*42f0*/  IMAD.MOV.U32 R7, RZ, RZ, R0 ;  /* 0x000000ffff077224 */ /* 0x000fca00078e0000 */
[----:B------:R1:W-:Y:S01]  /*4300*/  @!P0 STS.64 [R3+0x8], R6 ;  /* 0x0000080603008388 */ /* 0x0003e20000000a00 */
[----:B------:R-:W-:Y:S01]  /*4310*/  BAR.SYNC.DEFER_BLOCKING 0x0 ;  /* 0x0000000000007b1d */ /* 0x000fe20000010000 */
[----:B------:R-:W-:-:S13]  /*4320*/  ISETP.NE.AND P0, PT, R5, RZ, PT ;  /* 0x000000ff0500720c */ /* 0x000fda0003f05270 */
[----:B-1----:R-:W-:Y:S05]  /*4330*/  @P0 BRA `(.L_x_17) ;  /* 0x0000001800340947 */ /* 0x002fea0003800000 */
[----:B------:R-:W0:Y:S01]  /*4340*/  S2UR UR5, SR_CgaCtaId ;  /* 0x00000000000579c3 */ /* 0x000e220000008800 */
[----:B------:R-:W-:Y:S01]  /*4350*/  UMOV UR4, 0x400 ;  /* 0x0000040000047882 */ /* 0x000fe20000000000 */
[C---:B------:R-:W-:Y:S02]  /*4360*/  ISETP.GT.AND P3, PT, R4.reuse, 0x20, PT ;  /* 0x000000200400780c */ /* 0x040fe40003f64270 */
        /* <DEDUP_REMOVED lines=10> */
[----:B------:R-:W-:Y:S01]  /*4410*/  ISETP.GT.AND P1, PT, R4, 0x60, PT ;  /* 0x000000600400780c */ /* 0x000fe20003f24270 */
[----:B------:R-:W-:Y:S02]  /*4420*/  IMAD.MOV.U32 R2, RZ, RZ, R6 ;  /* 0x000000ffff027224 */ /* 0x000fe400078e0006 */
        /* <DEDUP_REMOVED lines=29> */
.L_x_30:
[----:B------:R-:W0:Y:S01]  /*4600*/  S2R R41, SR_TID.X ;  /* 0x0000000000297919 */ /* 0x000e220000002100 */
[----:B------:R-:W0:Y:S02]  /*4610*/  LDC.64 R6, c[0x0][0x380] ;  /* 0x0000e000ff067b82 */ /* 0x000e240000000a00 */
[----:B0-----:R-:W-:-:S05]  /*4620*/  IMAD.WIDE.U32 R6, R41, 0x8, R6 ;  /* 0x0000000829067825 */ /* 0x001fca00078e0006 */
[----:B------:R-:W2:Y:S04]  /*4630*/  LDG.E.64.CONSTANT R20, desc[UR6][R6.64] ;  /* 0x0000000606147981 */ /* 0x000ea8000c1e9b00 */
[----:B------:R-:W2:Y:S04]  /*4640*/  LDG.E.64.CONSTANT R2, desc[UR6][R6.64+0x800] ;  /* 0x0008000606027981 */ /* 0x000ea8000c1e9b00 */
[----:B------:R-:W3:Y:S04]  /*4650*/  LDG.E.64.CONSTANT R8, desc[UR6][R6.64+0x1000] ;  /* 0x0010000606087981 */ /* 0x000ee8000c1e9b00 */
[----:B------:R-:W4:Y:S04]  /*4660*/  LDG.E.64.CONSTANT R10, desc[UR6][R6.64+0x1800] ;  /* 0x00180006060a7981 */ /* 0x000f28000c1e9b00 */
[----:B------:R-:W5:Y:S04]  /*4670*/  LDG.E.64.CONSTANT R12, desc[UR6][R6.64+0x2000] ;  /* 0x00200006060c7981 */ /* 0x000f68000c1e9b00 */
[----:B------:R-:W5:Y:S04]  /*4680*/  LDG.E.64.CONSTANT R14, desc[UR6][R6.64+0x2800] ;  /* 0x00280006060e7981 */ /* 0x000f68000c1e9b00 */
[----:B------:R-:W5:Y:S04]  /*4690*/  LDG.E.64.CONSTANT R16, desc[UR6][R6.64+0x3000] ;  /* 0x0030000606107981 */ /* 0x000f68000c1e9b00 */
[----:B------:R-:W5:Y:S01]  /*46a0*/  LDG.E.64.CONSTANT R18, desc[UR6][R6.64+0x3800] ;  /* 0x0038000606127981 */ /* 0x000f62000c1e9b00 */
[----:B------:R-:W-:Y:S01]  /*46b0*/  ISETP.GE.U32.AND P1, PT, R4, 0x1000, PT ;  /* 0x000010000400780c */ /* 0x000fe20003f26070 */
[----:B------:R-:W-:Y:S01]  /*46c0*/  IMAD.MOV.U32 R45, RZ, RZ, 0x800 ;  /* 0x00000800ff2d7424 */ /* 0x000fe200078e00ff */
[----:B--2---:R-:W-:-:S06]  /*46d0*/  DSETP.GEU.AND P0, PT, R20, R2, PT ;  /* 0x000000021400722a */ /* 0x004fcc0003f0e000 */
        /* <DEDUP_REMOVED lines=21> */
[----:B------:R-:W0:Y:S01]  /*4830*/  LDC R24, c[0x0][0x390] ;  /* 0x0000e400ff187b82 */ /* 0x000e220000000800 */
[----:B------:R-:W-:Y:S02]  /*4840*/  VIADD R0, R4, 0xfffff800 ;  /* 0xfffff80004007836 */ /* 0x000fe40000000000 */
[----:B------:R-:W-:-:S07]  /*4850*/  IMAD.MOV.U32 R45, RZ, RZ, 0x800 ;  /* 0x00000800ff2d7424 */ /* 0x000fce00078e00ff */
.L_x_46:
[----:B------:R-:W-:-:S05]  /*4860*/  IMAD.WIDE R4, R45, 0x8, R6 ;  /* 0x000000082d047825 */ /* 0x000fca00078e0206 */
[----:B------:R-:W2:Y:S04]  /*4870*/  LDG.E.64.CONSTANT R10, desc[UR6][R4.64] ;  /* 0x00000006040a7981 */ /* 0x000ea8000c1e9b00 */
[----:B------:R-:W3:Y:S04]  /*4880*/  LDG.E.64.CONSTANT R12, desc[UR6][R4.64+0x800] ;  /* 0x00080006040c7981 */ /* 0x000ee8000c1e9b00 */
[----:B------:R-:W4:Y:S04]  /*4890*/  LDG.E.64.CONSTANT R14, desc[UR6][R4.64+0x1000] ;  /* 0x00100006040e7981 */ /* 0x000f28000c1e9b00 */
[----:B------:R-:W5:Y:S04]  /*48a0*/  LDG.E.64.CONSTANT R16, desc[UR6][R4.64+0x1800] ;  /* 0x0018000604107981 */ /* 0x000f68000c1e9b00 */
[----:B------:R-:W5:Y:S04]  /*48b0*/  LDG.E.64.CONSTANT R18, desc[UR6][R4.64+0x2000] ;  /* 0x0020000604127981 */ /* 0x000f68000c1e9b00 */
[----:B------:R-:W5:Y:S04]  /*48c0*/  LDG.E.64.CONSTANT R20, desc[UR6][R4.64+0x2800] ;  /* 0x0028000604147981 */ /* 0x000f68000c1e9b00 */
[----:B------:R-:W5:Y:S04]  /*48d0*/  LDG.E.64.CONSTANT R22, desc[UR6][R4.64+0x3000] ;  /* 0x0030000604167981 */ /* 0x000f68000c1e9b00 */
[----:B------:R0:W5:Y:S02]  /*48e0*/  LDG.E.64.CONSTANT R8, desc[UR6][R4.64+0x3800] ;  /* 0x0038000604087981 */ /* 0x000164000c1e9b00 */
[----:B0-----:R-:W-:-:S04]  /*48f0*/  IMAD.MOV.U32 R4, RZ, RZ, R24 ;  /* 0x000000ffff047224 */ /* 0x001fc800078e0018 */
[----:B------:R-:W-:-:S05]  /*4900*/  IMAD.IADD R5, R4, 0x1, -R45 ;  /* 0x0000000104057824 */ /* 0x000fca00078e0a2d */
[----:B------:R-:W-:Y:S01]  /*4910*/  ISETP.GE.AND P1, PT, R5, 0x800, PT ;  /* 0x000008000500780c */ /* 0x000fe20003f26270 */
        /* <DEDUP_REMOVED lines=25> */
[----:B------:R-:W-:-:S05]  /*4ab0*/  VIADD R45, R45, 0x800 ;  /* 0x000008002d2d7836 */ /* 0x000fca0000000000 */
[----:B------:R-:W-:-:S13]  /*4ac0*/  ISETP.GT.AND P0, PT, R45, R0, PT ;  /* 0x000000002d00720c */ /* 0x000fda0003f04270 */
[----:B------:R-:W-:Y:S05]  /*4ad0*/  @!P0 BRA `(.L_x_46) ;  /* 0xfffffffc00608947 */ /* 0x000fea000383ffff */
.L_x_44:
[----:B------:R-:W-:-:S13]  /*4ae0*/  ISETP.GE.AND P0, PT, R45, R4, PT ;  /* 0x000000042d00720c */ /* 0x000fda0003f06270 */
[----:B------:R-:W-:Y:S05]  /*4af0*/  @P0 BRA `(.L_x_45) ;  /* 0x0000000800fc0947 */ /* 0x000fea0003800000 */
[----:B------:R-:W-:Y:S01]  /*4b00*/  IMAD.IADD R0, R4, 0x1, -R45 ;  /* 0x0000000104007824 */ /* 0x000fe200078e0a2d */
[----:B------:R-:W-:Y:S04]  /*4b10*/  BSSY.RECONVERGENT B1, `(.L_x_45) ;  /* 0x00000bd000017945 */ /* 0x000fe80003800200 */
[----:B------:R-:W-:-:S13]  /*4b20*/  ISETP.GE.AND P0, PT, R41, R0, PT ;  /* 0x000000002900720c */ /* 0x000fda0003f06270 */
[----:B------:R-:W-:Y:S05]  /*4b30*/  @P0 BRA `(.L_x_47) ;  /* 0x0000000800e80947 */ /* 0x000fea0003800000 */
[----:B------:R-:W-:Y:S01]  /*4b40*/  LOP3.LUT R5, RZ, R41, RZ, 0x33, !PT ;  /* 0x00000029ff057212 */ /* 0x000fe200078e33ff */
[----:B------:R-:W-:Y:S01]  /*4b50*/  BSSY.RECONVERGENT B2, `(.L_x_48) ;  /* 0x0000017000027945 */ /* 0x000fe20003800200 */
[----:B------:R-:W-:Y:S02]  /*4b60*/  IMAD.MOV.U32 R43, RZ, RZ, R41 ;  /* 0x000000ffff2b7224 */ /* 0x000fe400078e0029 */
[----:B------:R-:W-:-:S04]  /*4b70*/  IADD3 R4, PT, PT, -R45, R4, R5 ;  /* 0x000000042d047210 */ /* 0x000fc80007ffe105 */
[C---:B------:R-:W-:Y:S02]  /*4b80*/  LOP3.LUT R5, R4.reuse, 0x300, RZ, 0xc0, !PT ;  /* 0x0000030004057812 */ /* 0x040fe400078ec0ff */
[----:B------:R-:W-:Y:S02]  /*4b90*/  ISETP.GE.U32.AND P2, PT, R4, 0x300, PT ;  /* 0x000003000400780c */ /* 0x000fe40003f46070 */
[----:B------:R-:W-:-:S13]  /*4ba0*/  ISETP.NE.AND P0, PT, R5, 0x300, PT ;  /* 0x000003000500780c */ /* 0x000fda0003f05270 */
[----:B------:R-:W-:Y:S05]  /*4bb0*/  @!P0 BRA `(.L_x_49) ;  /* 0x0000000000408947 */ /* 0x000fea0003800000 */
[----:B------:R-:W0:Y:S01]  /*4bc0*/  LDC.64 R6, c[0x0][0x380] ;  /* 0x0000e000ff067b82 */ /* 0x000e220000000a00 */
[----:B------:R-:W-:Y:S01]  /*4bd0*/  LEA.HI R4, R4, 0x1, RZ, 0x18 ;  /* 0x0000000104047811 */ /* 0x000fe200078fc0ff */
[----:B------:R-:W-:Y:S02]  /*4be0*/  IMAD.IADD R9, R41, 0x1, R45 ;  /* 0x0000000129097824 */ /* 0x000fe400078e022d */
[----:B------:R-:W-:Y:S01]  /*4bf0*/  IMAD.MOV.U32 R43, RZ, RZ, R41 ;  /* 0x000000ffff2b7224 */ /* 0x000fe200078e0029 */
[----:B------:R-:W-:-:S05]  /*4c00*/  LOP3.LUT R4, R4, 0x3, RZ, 0xc0, !PT ;  /* 0x0000000304047812 */ /* 0x000fca00078ec0ff */
[----:B------:R-:W-:-:S07]  /*4c10*/  IMAD.MOV R8, RZ, RZ, -R4 ;  /* 0x000000ffff087224 */ /* 0x000fce00078e0a04 */
.L_x_50:
[----:B0-----:R-:W-:-:S06]  /*4c20*/  IMAD.WIDE.U32 R4, R9, 0x8, R6 ;  /* 0x0000000809047825 */ /* 0x001fcc00078e0006 */
        /* <DEDUP_REMOVED lines=9> */
.L_x_49:
[----:B------:R-:W-:Y:S05]  /*4cc0*/  BSYNC.RECONVERGENT B2 ;  /* 0x0000000000027941 */ /* 0x000fea0003800200 */
.L_x_48:
[----:B------:R-:W-:Y:S05]  /*4cd0*/  @!P2 BRA `(.L_x_47) ;  /* 0x000000080080a947 */ /* 0x000fea0003800000 */
[----:B------:R-:W0:Y:S01]  /*4ce0*/  LDCU.64 UR4, c[0x0][0x380] ;  /* 0x00007000ff0477ac */ /* 0x000e220008000a00 */
[----:B------:R-:W-:Y:S01]  /*4cf0*/  IMAD.IADD R7, R0, 0x1, -R43 ;  /* 0x0000000100077824 */ /* 0x000fe200078e0a2b */
[C---:B------:R-:W-:Y:S01]  /*4d00*/  IADD3 R5, P0, PT, R43.reuse, R45, RZ ;  /* 0x0000002d2b057210 */ /* 0x040fe20007f1e0ff */
[----:B------:R-:W-:Y:S01]  /*4d10*/  BSSY.RECONVERGENT B2, `(.L_x_51) ;  /* 0x000005a000027945 */ /* 0x000fe20003800200 */
[----:B------:R-:W-:Y:S02]  /*4d20*/  IMAD.IADD R45, R43, 0x1, R45 ;  /* 0x000000012b2d7824 */ /* 0x000fe400078e022d */
        /* <DEDUP_REMOVED lines=8> */
[----:B------:R-:W0:Y:S01]  /*4db0*/  LDC.64 R6, c[0x0][0x380] ;  /* 0x0000e000ff067b82 */ /* 0x000e220000000a00 */
[----:B------:R-:W-:Y:S01]  /*4dc0*/  PLOP3.LUT P0, PT, PT, PT, PT, 0x8, 0x80 ;  /* 0x000000000080781c */ /* 0x000fe20003f0e170 */
[----:B------:R-:W-:-:S12]  /*4dd0*/  VIADD R40, R0, 0xfffff400 ;  /* 0xfffff40000287836 */ /* 0x000fd80000000000 */
.L_x_53:
[C---:B0-----:R-:W-:Y:S01]  /*4de0*/  IMAD.WIDE.U32 R38, R45.reuse, 0x8, R6 ;  /* 0x000000082d267825 */ /* 0x041fe200078e0006 */
        /* <DEDUP_REMOVED lines=76> */
.L_x_52:
[----:B------:R-:W-:Y:S05]  /*52b0*/  BSYNC.RECONVERGENT B2 ;  /* 0x0000000000027941 */ /* 0x000fea0003800200 */
.L_x_51:
[----:B------:R-:W-:Y:S01]  /*52c0*/  IMAD.IADD R6, R0, 0x1, -R43 ;  /* 0x0000000100067824 */ /* 0x000fe200078e0a2b */
[----:B------:R-:W-:Y:S04]  /*52d0*/  BSSY.RECONVERGENT B2, `(.L_x_54) ;  /* 0x000002c000027945 */ /* 0x000fe80003800200 */
[----:B------:R-:W-:-:S13]  /*52e0*/  ISETP.GT.AND P1, PT, R6, 0x400, PT ;  /* 0x000004000600780c */ /* 0x000fda0003f24270 */
[----:B------:R-:W-:Y:S05]  /*52f0*/  @!P1 BRA `(.L_x_55) ;  /* 0x0000000000a49947 */ /* 0x000fea0003800000 */
[----:B------:R-:W0:Y:S01]  /*5300*/  LDC.64 R16, c[0x0][0x380] ;  /* 0x0000e000ff107b82 */ /* 0x000e220000000a00 */
[----:B------:R-:W2:Y:S04]  /*5310*/  LDG.E.64.CONSTANT R10, desc[UR6][R4.64+-0x800] ;  /* 0xfff80006040a7981 */ /* 0x000ea8000c1e9b00 */
[----:B------:R-:W3:Y:S01]  /*5320*/  LDG.E.64.CONSTANT R12, desc[UR6][R4.64] ;  /* 0x00000006040c7981 */ /* 0x000ee2000c1e9b00 */
[----:B------:R-:W-:-:S03]  /*5330*/  VIADD R7, R45, 0x400 ;  /* 0x000004002d077836 */ /* 0x000fc60000000000 */
[----:B------:R-:W4:Y:S04]  /*5340*/  LDG.E.64.CONSTANT R14, desc[UR6][R4.64+0x800] ;  /* 0x00080006040e7981 */ /* 0x000f28000c1e9b00 */
[----:B------:R-:W5:Y:S04]  /*5350*/  LDG.E.64.CONSTANT R18, desc[UR6][R4.64+0x1800] ;  /* 0x0018000604127981 */ /* 0x000f68000c1e9b00 */
[----:B------:R-:W5:Y:S01]  /*5360*/  LDG.E.64.CONSTANT R20, desc[UR6][R4.64+0x2000] ;  /* 0x0020000604147981 */ /* 0x000f62000c1e9b00 */
[----:B0-----:R-:W-:-:S06]  /*5370*/  IMAD.WIDE.U32 R8, R45, 0x8, R16 ;  /* 0x000000082d087825 */ /* 0x001fcc00078e0010 */
[----:B------:R-:W2:Y:S01]  /*5380*/  LDG.E.64.CONSTANT R8, desc[UR6][R8.64] ;  /* 0x0000000608087981 */ /* 0x000ea2000c1e9b00 */
[----:B------:R-:W-:-:S03]  /*5390*/  IMAD.WIDE.U32 R16, R7, 0x8, R16 ;  /* 0x0000000807107825 */ /* 0x000fc600078e0010 */
[----:B------:R0:W5:Y:S04]  /*53a0*/  LDG.E.64.CONSTANT R6, desc[UR6][R4.64+0x2800] ;  /* 0x0028000604067981 */ /* 0x000168000c1e9b00 */
[----:B------:R-:W5:Y:S01]  /*53b0*/  LDG.E.64.CONSTANT R16, desc[UR6][R16.64] ;  /* 0x0000000610107981 */ /* 0x000f62000c1e9b00 */
[----:B------:R-:W-:Y:S01]  /*53c0*/  VIADD R43, R43, 0x800 ;  /* 0x000008002b2b7836 */ /* 0x000fe20000000000 */
[----:B0-----:R-:W-:Y:S01]  /*53d0*/  IADD3 R4, P2, PT, R4, 0x4000, RZ ;  /* 0x0000400004047810 */ /* 0x001fe20007f5e0ff */
[----:B------:R-:W-:-:S04]  /*53e0*/  VIADD R45, R45, 0x800 ;  /* 0x000008002d2d7836 */ /* 0x000fc80000000000 */
[----:B------:R-:W-:Y:S01]  /*53f0*/  IMAD.X R5, RZ, RZ, R5, P2 ;  /* 0x000000ffff057224 */ /* 0x000fe200010e0605 */
        /* <DEDUP_REMOVED lines=25> */
.L_x_55:
[----:B------:R-:W-:Y:S05]  /*5590*/  BSYNC.RECONVERGENT B2 ;  /* 0x0000000000027941 */ /* 0x000fea0003800200 */
.L_x_54:
[----:B------:R-:W-:-:S13]  /*55a0*/  ISETP.LT.OR P0, PT, R43, R0, P0 ;  /* 0x000000002b00720c */ /* 0x000fda0000701670 */
[----:B------:R-:W-:Y:S05]  /*55b0*/  @!P0 BRA `(.L_x_47) ;  /* 0x0000000000488947 */ /* 0x000fea0003800000 */
[----:B------:R-:W0:Y:S01]  /*55c0*/  LDC.64 R6, c[0x0][0x380] ;  /* 0x0000e000ff067b82 */ /* 0x000e220000000a00 */
[----:B------:R-:W2:Y:S04]  /*55d0*/  LDG.E.64.CONSTANT R8, desc[UR6][R4.64+-0x800] ;  /* 0xfff8000604087981 */ /* 0x000ea8000c1e9b00 */
[----:B------:R-:W3:Y:S04]  /*55e0*/  LDG.E.64.CONSTANT R10, desc[UR6][R4.64] ;  /* 0x00000006040a7981 */ /* 0x000ee8000c1e9b00 */
[----:B------:R-:W4:Y:S01]  /*55f0*/  LDG.E.64.CONSTANT R12, desc[UR6][R4.64+0x800] ;  /* 0x00080006040c7981 */ /* 0x000f22000c1e9b00 */
[----:B0-----:R-:W-:-:S06]  /*5600*/  IMAD.WIDE.U32 R6, R45, 0x8, R6 ;  /* 0x000000082d067825 */ /* 0x001fcc00078e0006 */
[----:B------:R-:W5:Y:S02]  /*5610*/  LDG.E.64.CONSTANT R6, desc[UR6][R6.64] ;  /* 0x0000000606067981 */ /* 0x000f64000c1e9b00 */
[----:B-----5:R-:W-:-:S06]  /*5620*/  DSETP.GEU.AND P0, PT, R2, R6, PT ;  /* 0x000000060200722a */ /* 0x020fcc0003f0e000 */
        /* <DEDUP_REMOVED lines=10> */
[----:B------:R-:W-:-:S07]  /*56d0*/  FSEL R3, R13, R3, !P0 ;  /* 0x000000030d037208 */ /* 0x000fce0004000000 */
.L_x_47:
[----:B------:R-:W-:Y:S05]  /*56e0*/  BSYNC.RECONVERGENT B1 ;  /* 0x0000000000017941 */ /* 0x000fea0003800200 */
.L_x_45:
        /* <DEDUP_REMOVED lines=54> */
[----:B------:R-:W1:Y:S01]  /*5a50*/  S2UR UR5, SR_CgaCtaId ;  /* 0x00000000000579c3 */ /* 0x000e620000008800 */
[----:B------:R-:W-:Y:S02]  /*5a60*/  UMOV UR4, 0x400 ;  /* 0x0000040000047882 */ /* 0x000fe40000000000 */
[----:B-1----:R-:W-:-:S09]  /*5a70*/  ULEA UR4, UR5, UR4, 0x18 ;  /* 0x0000000405047291 */ /* 0x002fd2000f8ec0ff */
[----:B0-----:R-:W0:Y:S04]  /*5a80*/  LDS.128 R8, [UR4+0x10] ;  /* 0x00001004ff087984 */ /* 0x001e280008000c00 */
        /* <DEDUP_REMOVED lines=23> */
[----:B------:R-:W-:-:S07]  /*5c00*/  FSEL R7, R3, R5, !P1 ;  /* 0x0000000503077208 */ /* 0x000fce0004800000 */
.L_x_17:
[----:B------:R-:W-:Y:S05]  /*5c10*/  BSYNC.RECONVERGENT B0 ;  /* 0x0000000000007941 */ /* 0x000fea0003800200 */
.L_x_1:
[----:B------:R-:W-:Y:S05]  /*5c20*/  @P0 EXIT ;  /* 0x000000000000094d */ /* 0x000fea0003800000 */
[----:B------:R-:W4:Y:S01]  /*5c30*/  LDCU.64 UR8, c[0x0][0x398] ;  /* 0x00007300ff0877ac */ /* 0x000f220008000a00 */
[----:B---3--:R-:W3:Y:S01]  /*5c40*/  LDC.64 R4, c[0x0][0x388] ;  /* 0x0000e200ff047b82 */ /* 0x008ee20000000a00 */
[----:B------:R-:W0:Y:S01]  /*5c50*/  LDCU.64 UR4, c[0x0][0x398] ;  /* 0x00007300ff0477ac */ /* 0x000e220008000a00 */
[----:B----4-:R-:W-:-:S06]  /*5c60*/  DSETP.GT.AND P0, PT, R6, UR8, PT ;  /* 0x0000000806007e2a */ /* 0x010fcc000bf04000 */
[----:B012---:R-:W-:Y:S02]  /*5c70*/  FSEL R2, R6, UR4, P0 ;  /* 0x0000000406027c08 */ /* 0x007fe40008000000 */
[----:B------:R-:W-:-:S05]  /*5c80*/  FSEL R3, R7, UR5, P0 ;  /* 0x0000000507037c08 */ /* 0x000fca0008000000 */
[----:B---3--:R-:W-:Y:S01]  /*5c90*/  STG.E.64 desc[UR6][R4.64], R2 ;  /* 0x0000000204007986 */ /* 0x008fe2000c101b06 */
[----:B------:R-:W-:Y:S05]  /*5ca0*/  EXIT ;  /* 0x000000000000794d */ /* 0x000fea0003800000 */
.L_x_56:
[----:B------:R-:W-:-:S00]  /*5cb0*/  BRA `(.L_x_56) ;  /* 0xfffffffc00fc7947 */ /* 0x000fc0000383ffff */
[----:B------:R-:W-:-:S00]  /*5cc0*/  NOP ;  /* 0x0000000000007918 */ /* 0x000fc00000000000 */
        /* <DEDUP_REMOVED lines=11> */
.L_x_149:


//--------------------- .text._ZN3cub18CUB_300001_SM_10006detail6reduce18DeviceReduceKernelINS2_10policy_hubIdjN4cuda3__47maximumIvEEE10Policy1000EPdjS8_dNS5_3std3__410__identityEEEvT0_PT3_T1_NS0_13GridEvenShareISI_EET2_T4_ --------------------------
	.section	.text._ZN3cub18CUB_300001_SM_10006detail6reduce18DeviceReduceKernelINS2_10policy_hubIdjN4cuda3__47maximumIvEEE10Policy1000EPdjS8_dNS5_3std3__410__identityEEEvT0_PT3_T1_NS0_13GridEvenShareISI_EET2_T4_,"ax",@progbits
	.align	128
        .global         _ZN3cub18CUB_300001_SM_10006detail6reduce18DeviceReduceKernelINS2_10policy_hubIdjN4cuda3__47maximumIvEEE10Policy1000EPdjS8_dNS5_3std3__410__identityEEEvT0_PT3_T1_NS0_13GridEvenShareISI_EET2_T4_
        .type           _ZN3cub18CUB_300001_SM_10006detail6reduce18DeviceReduceKernelINS2_10policy_hubIdjN4cuda3__47maximumIvEEE10Policy1000EPdjS8_dNS5_3std3__410__identityEEEvT0_PT3_T1_NS0_13GridEvenShareISI_EET2_T4_,@function
        .size           _ZN3cub18CUB_300001_SM_10006detail6reduce18DeviceReduceKernelINS2_10policy_hubIdjN4cuda3__47maximumIvEEE10Policy1000EPdjS8_dNS5_3std3__410__identityEEEvT0_PT3_T1_NS0_13GridEvenShareISI_EET2_T4_,(.L_x_150 - _ZN3cub18CUB_300001_SM_10006detail6reduce18DeviceReduceKernelINS2_10policy_hubIdjN4cuda3__47maximumIvEEE10Policy1000EPdjS8_dNS5_3std3__410__identityEEEvT0_PT3_T1_NS0_13GridEvenShareISI_EET2_T4_)
        .other          _ZN3cub18CUB_300001_SM_10006detail6reduce18DeviceReduceKernelINS2_10policy_hubIdjN4cuda3__47maximumIvEEE10Policy1000EPdjS8_dNS5_3std3__410__identityEEEvT0_PT3_T1_NS0_13GridEvenShareISI_EET2_T4_,@"STO_CUDA_ENTRY STV_DEFAULT"
_ZN3cub18CUB_300001_SM_10006detail6reduce18DeviceReduceKernelINS2_10policy_hubIdjN4cuda3__47maximumIvEEE10Policy1000EPdjS8_dNS5_3std3__410__identityEEEvT0_PT3_T1_NS0_13GridEvenShareISI_EET2_T4_:
.text._ZN3cub18CUB_300001_SM_10006detail6reduce18DeviceReduceKernelINS2_10policy_hubIdjN4cuda3__47maximumIvEEE10Policy1000EPdjS8_dNS5_3std3__410__identityEEEvT0_PT3_T1_NS0_13GridEvenShareISI_EET2_T4_:
[----:B------:R-:W-:Y:S01]  /*0000*/  LDC R1, c[0x0][0x37c] ;  /* 0x0000df00ff017b82 */ /* 0x000fe20000000800 */
[----:B------:R-:W0:Y:S07]  /*0010*/  LDCU UR4, c[0x0][0x380] ;  /* 0x00007000ff0477ac */ /* 0x000e2e0008000800 */
[----:B------:R-:W1:Y:S01]  /*0020*/  S2UR UR16, SR_CTAID.X ;  /* 0x00000000001079c3 */ /* 0x000e620000002500 */
[----:B------:R-:W-:Y:S01]  /*0030*/  BSSY.RECONVERGENT B0, `(.L_x_57) ;  /* 0x00003fa000007945 */ /* 0x000fe20003800200 */
[----:B------:R-:W2:Y:S01]  /*0040*/  LDCU UR5, c[0x0][0x3ac] ;  /* 0x00007580ff0577ac */ /* 0x000ea20008000800 */
[----:B------:R-:W3:Y:S01]  /*0050*/  LDCU.64 UR10, c[0x0][0x358] ;  /* 0x00006b00ff0a77ac */ /* 0x000ee20008000a00 */
[----:B0-----:R-:W-:-:S02]  /*0060*/  ULOP3.LUT UP0, URZ, UR4, 0x1f, URZ, 0xc0, !UPT ;  /* 0x0000001f04ff7892 */ /* 0x001fc4000f80c0ff */
[----:B--2---:R-:W-:-:S07]  /*0070*/  USHF.L.U32 UR5, UR5, 0xb, URZ ;  /* 0x0000000b05057899 */ /* 0x004fce00080006ff */
[----:B---3--:R-:W-:Y:S05]  /*0080*/  BRA.U UP0, `(.L_x_58) ;  /* 0x0000001d00dc7547 */ /* 0x008fea000b800000 */
[----:B------:R-:W1:Y:S02]  /*0090*/  LDCU UR8, c[0x0][0x3a8] ;  /* 0x00007500ff0877ac */ /* 0x000e640008000800 */
[----:B-1----:R-:W-:-:S04]  /*00a0*/  UIMAD UR12, UR16, -0x800, UR8 ;  /* 0xfffff800100c78a4 */ /* 0x002fc8000f8e0208 */
[----:B------:R-:W-:-:S09]  /*00b0*/  UISETP.GT.U32.AND UP0, UPT, UR12, 0x7ff, UPT ;  /* 0x000007ff0c00788c */ /* 0x000fd2000bf04070 */
[----:B------:R-:W-:Y:S05]  /*00c0*/  BRA.U UP0, `(.L_x_59) ;  /* 0x0000001100407547 */ /* 0x000fea000b800000 */
[----:B------:R-:W0:Y:S01]  /*00d0*/  S2R R0, SR_TID.X ;  /* 0x0000000000007919 */ /* 0x000e220000002100 */
[----:B------:R-:W-:Y:S01]  /*00e0*/  BSSY.RECONVERGENT B1, `(.L_x_60) ;  /* 0x000000b000017945 */ /* 0x000fe20003800200 */
[----:B------:R-:W-:Y:S02]  /*00f0*/  CS2R R2, SRZ ;  /* 0x0000000000027805 */ /* 0x000fe4000001ff00 */
[----:B0-----:R-:W-:Y:S01]  /*0100*/  ISETP.GE.U32.AND P0, PT, R0, UR12, PT ;  /* 0x0000000c00007c0c */ /* 0x001fe2000bf06070 */
[----:B------:R-:W-:-:S12]  /*0110*/  IMAD.MOV.U32 R8, RZ, RZ, R0 ;  /* 0x000000ffff087224 */ /* 0x000fd800078e0000 */
[----:B------:R-:W-:Y:S05]  /*0120*/  @P0 BRA `(.L_x_61) ;  /* 0x0000000000180947 */ /* 0x000fea0003800000 */
[----:B------:R-:W0:Y:S01]  /*0130*/  LDC.64 R2, c[0x0][0x380] ;  /* 0x0000e000ff027b82 */ /* 0x000e220000000a00 */
[----:B------:R-:W-:-:S04]  /*0140*/  IMAD.U32 R5, RZ, RZ, UR16 ;  /* 0x00000010ff057e24 */ /* 0x000fc8000f8e00ff */
[----:B------:R-:W-:-:S04]  /*0150*/  IMAD R5, R5, 0x800, R0 ;  /* 0x0000080005057824 */ /* 0x000fc800078e0200 */
[----:B0-----:R-:W-:-:S06]  /*0160*/  IMAD.WIDE.U32 R2, R5, 0x8, R2 ;  /* 0x0000000805027825 */ /* 0x001fcc00078e0002 */
[----:B------:R-:W5:Y:S01]  /*0170*/  LDG.E.64.CONSTANT R2, desc[UR10][R2.64] ;  /* 0x0000000a02027981 */ /* 0x000f62000c1e9b00 */
[----:B------:R-:W-:-:S07]  /*0180*/  VIADD R8, R0, 0x100 ;  /* 0x0000010000087836 */ /* 0x000fce0000000000 */
.L_x_61:
[----:B------:R-:W-:Y:S05]  /*0190*/  BSYNC.RECONVERGENT B1 ;  /* 0x0000000000017941 */ /* 0x000fea0003800200 */
.L_x_60:
[----:B------:R-:W-:Y:S01]  /*01a0*/  ISETP.GE.U32.AND P0, PT, R8, UR12, PT ;  /* 0x0000000c08007c0c */ /* 0x000fe2000bf06070 */
[----:B------:R-:W-:-:S12]  /*01b0*/  BSSY.RECONVERGENT B1, `(.L_x_62) ;  /* 0x000003d000017945 */ /* 0x000fd80003800200 */
[----:B------:R-:W-:Y:S05]  /*01c0*/  @P0 BRA `(.L_x_63) ;  /* 0x0000000000ec0947 */ /* 0x000fea0003800000 */
[----:B------:R-:W-:Y:S01]  /*01d0*/  LOP3.LUT R4, RZ, R8, RZ, 0x33, !PT ;  /* 0x00000008ff047212 */ /* 0x000fe200078e33ff */
[----:B------:R-:W-:Y:S01]  /*01e0*/  IMAD.U32 R6, RZ, RZ, UR16 ;  /* 0x00000010ff067e24 */ /* 0x000fe2000f8e00ff */
[----:B------:R-:W-:Y:S03]  /*01f0*/  BSSY.RECONVERGENT B2, `(.L_x_64) ;  /* 0x0000017000027945 */ /* 0x000fe60003800200 */
[----:B------:R-:W-:-:S04]  /*0200*/  VIADD R5, R4, UR8 ;  /* 0x0000000804057c36 */ /* 0x000fc80008000000 */
[----:B------:R-:W-:Y:S01]  /*0210*/  IMAD R4, R6, -0x800, R5 ;  /* 0xfffff80006047824 */ /* 0x000fe200078e0205 */
[----:B------:R-:W-:-:S04]  /*0220*/  LOP3.LUT R6, R5, 0x300, RZ, 0xc0, !PT ;  /* 0x0000030005067812 */ /* 0x000fc800078ec0ff */
[----:B------:R-:W-:Y:S02]  /*0230*/  ISETP.NE.AND P0, PT, R6, 0x300, PT ;  /* 0x000003000600780c */ /* 0x000fe40003f05270 */
[----:B------:R-:W-:-:S11]  /*0240*/  ISETP.GE.U32.AND P2, PT, R4, 0x300, PT ;  /* 0x000003000400780c */ /* 0x000fd60003f46070 */
[----:B------:R-:W-:Y:S05]  /*0250*/  @!P0 BRA `(.L_x_65) ;  /* 0x0000000000408947 */ /* 0x000fea0003800000 */
[----:B------:R-:W0:Y:S01]  /*0260*/  LDC.64 R6, c[0x0][0x380] ;  /* 0x0000e000ff067b82 */ /* 0x000e220000000a00 */
[----:B------:R-:W-:Y:S01]  /*0270*/  LEA.HI R4, R5, 0x1, RZ, 0x18 ;  /* 0x0000000105047811 */ /* 0x000fe200078fc0ff */
[----:B------:R-:W-:-:S03]  /*0280*/  IMAD.U32 R9, RZ, RZ, UR16 ;  /* 0x00000010ff097e24 */ /* 0x000fc6000f8e00ff */
[----:B------:R-:W-:Y:S01]  /*0290*/  LOP3.LUT R4, R4, 0x3, RZ, 0xc0, !PT ;  /* 0x0000000304047812 */ /* 0x000fe200078ec0ff */
[----:B------:R-:W-:-:S04]  /*02a0*/  IMAD R9, R9, 0x800, R8 ;  /* 0x0000080009097824 */ /* 0x000fc800078e0208 */
[----:B------:R-:W-:-:S07]  /*02b0*/  IMAD.MOV R10, RZ, RZ, -R4 ;  /* 0x000000ffff0a7224 */ /* 0x000fce00078e0a04 */
.L_x_66:
[----:B0-----:R-:W-:-:S06]  /*02c0*/  IMAD.WIDE.U32 R4, R9, 0x8, R6 ;  /* 0x0000000809047825 */ /* 0x001fcc00078e0006 */
[----:B------:R-:W2:Y:S01]  /*02d0*/  LDG.E.64.CONSTANT R4, desc[UR10][R4.64] ;  /* 0x0000000a04047981 */ /* 0x000ea2000c1e9b00 */
[----:B------:R-:W-:Y:S02]  /*02e0*/  VIADD R10, R10, 0x1 ;  /* 0x000000010a0a7836 */ /* 0x000fe40000000000 */
[----:B------:R-:W-:Y:S02]  /*02f0*/  VIADD R8, R8, 0x100 ;  /* 0x0000010008087836 */ /* 0x000fe40000000000 */
[----:B------:R-:W-:Y:S01]  /*0300*/  VIADD R9, R9, 0x100 ;  /* 0x0000010009097836 */ /* 0x000fe20000000000 */
[----:B------:R-:W-:Y:S01]  /*0310*/  ISETP.NE.AND P1, PT, R10, RZ, PT ;  /* 0x000000ff0a00720c */ /* 0x000fe20003f25270 */
[----:B--2--5:R-:W-:-:S06]  /*0320*/  DSETP.GEU.AND P0, PT, R2, R4, PT ;  /* 0x000000040200722a */ /* 0x024fcc0003f0e000 */
[----:B------:R-:W-:Y:S02]  /*0330*/  FSEL R2, R4, R2, !P0 ;  /* 0x0000000204027208 */ /* 0x000fe40004000000 */
[----:B------:R-:W-:-:S04]  /*0340*/  FSEL R3, R5, R3, !P0 ;  /* 0x0000000305037208 */ /* 0x000fc80004000000 */
[----:B------:R-:W-:Y:S05]  /*0350*/  @P1 BRA `(.L_x_66) ;  /* 0xfffffffc00d81947 */ /* 0x000fea000383ffff */
.L_x_65:
[----:B------:R-:W-:Y:S05]  /*0360*/  BSYNC.RECONVERGENT B2 ;  /* 0x0000000000027941 */ /* 0x000fea0003800200 */
.L_x_64:
[----:B------:R-:W-:Y:S05]  /*0370*/  @!P2 BRA `(.L_x_63) ;  /* 0x000000000080a947 */ /* 0x000fea0003800000 */
[----:B------:R-:W0:Y:S01]  /*0380*/  LDC.64 R4, c[0x0][0x380] ;  /* 0x0000e000ff047b82 */ /* 0x000e220000000a00 */
[----:B------:R-:W-:Y:S02]  /*0390*/  IMAD.U32 R7, RZ, RZ, UR16 ;  /* 0x00000010ff077e24 */ /* 0x000fe4000f8e00ff */
[----:B------:R-:W-:Y:S02]  /*03a0*/  VIADD R6, R8, 0x200 ;  /* 0x0000020008067836 */ /* 0x000fe40000000000 */
[----:B------:R-:W-:-:S07]  /*03b0*/  IMAD R7, R7, 0x800, R8 ;  /* 0x0000080007077824 */ /* 0x000fce00078e0208 */
.L_x_67:
[----:B0-----:R-:W-:-:S04]  /*03c0*/  IMAD.WIDE.U32 R8, R7, 0x8, R4 ;  /* 0x0000000807087825 */ /* 0x001fc800078e0004 */
[----:B------:R-:W-:Y:S02]  /*03d0*/  VIADD R11, R7, 0x100 ;  /* 0x00000100070b7836 */ /* 0x000fe40000000000 */
[----:B------:R-:W2:Y:S02]  /*03e0*/  LDG.E.64.CONSTANT R8, desc[UR10][R8.64] ;  /* 0x0000000a08087981 */ /* 0x000ea4000c1e9b00 */
[----:B------:R-:W-:-:S04]  /*03f0*/  IMAD.WIDE.U32 R10, R11, 0x8, R4 ;  /* 0x000000080b0a7825 */ /* 0x000fc800078e0004 */
[----:B------:R-:W-:Y:S02]  /*0400*/  VIADD R13, R7, 0x200 ;  /* 0x00000200070d7836 */ /* 0x000fe40000000000 */
[----:B------:R-:W3:Y:S02]  /*0410*/  LDG.E.64.CONSTANT R10, desc[UR10][R10.64] ;  /* 0x0000000a0a0a7981 */ /* 0x000ee4000c1e9b00 */
[----:B------:R-:W-:-:S04]  /*0420*/  IMAD.WIDE.U32 R12, R13, 0x8, R4 ;  /* 0x000000080d0c7825 */ /* 0x000fc800078e0004 */
[----:B------:R-:W-:Y:S02]  /*0430*/  VIADD R15, R7, 0x300 ;  /* 0x00000300070f7836 */ /* 0x000fe40000000000 */
[----:B------:R-:W4:Y:S02]  /*0440*/  LDG.E.64.CONSTANT R12, desc[UR10][R12.64] ;  /* 0x0000000a0c0c7981 */ /* 0x000f24000c1e9b00 */
[----:B------:R-:W-:-:S06]  /*0450*/  IMAD.WIDE.U32 R14, R15, 0x8, R4 ;  /* 0x000000080f0e7825 */ /* 0x000fcc00078e0004 */
[----:B------:R-:W4:Y:S01]  /*0460*/  LDG.E.64.CONSTANT R14, desc[UR10][R14.64] ;  /* 0x0000000a0e0e7981 */ /* 0x000f22000c1e9b00 */
[----:B------:R-:W-:Y:S01]  /*0470*/  VIADD R7, R7, 0x400 ;  /* 0x0000040007077836 */ /* 0x000fe20000000000 */
[----:B--2--5:R-:W-:-:S06]  /*0480*/  DSETP.GEU.AND P0, PT, R2, R8, PT ;  /* 0x000000080200722a */ /* 0x024fcc0003f0e000 */
[----:B------:R-:W-:Y:S01]  /*0490*/  FSEL R2, R8, R2, !P0 ;  /* 0x0000000208027208 */ /* 0x000fe20004000000 */
[C---:B------:R-:W-:Y:S01]  /*04a0*/  VIADD R8, R6.reuse, 0x200 ;  /* 0x0000020006087836 */ /* 0x040fe20000000000 */
[----:B------:R-:W-:Y:S01]  /*04b0*/  FSEL R3, R9, R3, !P0 ;  /* 0x0000000309037208 */ /* 0x000fe20004000000 */
[----:B------:R-:W-:-:S03]  /*04c0*/  VIADD R6, R6, 0x400 ;  /* 0x0000040006067836 */ /* 0x000fc60000000000 */
[----:B------:R-:W-:Y:S02]  /*04d0*/  ISETP.GE.AND P1, PT, R8, UR12, PT ;  /* 0x0000000c08007c0c */ /* 0x000fe4000bf26270 */
        /* <DEDUP_REMOVED lines=8> */
[----:B------:R-:W-:Y:S01]  /*0560*/  FSEL R3, R15, R3, !P0 ;  /* 0x000000030f037208 */ /* 0x000fe20004000000 */
[----:B------:R-:W-:Y:S06]  /*0570*/  @!P1 BRA `(.L_x_67) ;  /* 0xfffffffc00909947 */ /* 0x000fec000383ffff */
.L_x_63:
[----:B------:R-:W-:Y:S05]  /*0580*/  BSYNC.RECONVERGENT B1 ;  /* 0x0000000000017941 */ /* 0x000fea0003800200 */
.L_x_62:
[----:B------:R-:W-:-:S09]  /*0590*/  UISETP.GE.U32.AND UP0, UPT, UR12, 0x100, UPT ;  /* 0x000001000c00788c */ /* 0x000fd2000bf06070 */
[----:B------:R-:W-:Y:S05]  /*05a0*/  BRA.U !UP0, `(.L_x_68) ;  /* 0x00000005082c7547 */ /* 0x000fea000b800000 */
        /* <DEDUP_REMOVED lines=11> */
[----:B------:R-:W-:Y:S04]  /*0660*/  SHFL.DOWN PT, R6, R4, 0x2, 0x1f ;  /* 0x08401f0004067f89 */ /* 0x000fe800000e0000 */
[----:B------:R-:W0:Y:S01]  /*0670*/  SHFL.DOWN PT, R7, R5, 0x2, 0x1f ;  /* 0x08401f0005077f89 */ /* 0x000e2200000e0000 */
[----:B------:R-:W1:Y:S01]  /*0680*/  @!P2 S2R R8, SR_CgaCtaId ;  /* 0x000000000008a919 */ /* 0x000e620000008800 */
[----:B0-----:R-:W-:-:S06]  /*0690*/  DSETP.GEU.AND P1, PT, R4, R6, PT ;  /* 0x000000060400722a */ /* 0x001fcc0003f2e000 */
[----:B------:R-:W-:Y:S02]  /*06a0*/  @!P0 FSEL R4, R6, R4, !P1 ;  /* 0x0000000406048208 */ /* 0x000fe40004800000 */
[----:B------:R-:W-:Y:S02]  /*06b0*/  @!P0 FSEL R5, R7, R5, !P1 ;  /* 0x0000000507058208 */ /* 0x000fe40004800000 */
[----:B------:R-:W-:Y:S01]  /*06c0*/  ISETP.GT.AND P0, PT, R9, 0x1b, PT ;  /* 0x0000001b0900780c */ /* 0x000fe20003f04270 */
[----:B------:R-:W-:Y:S01]  /*06d0*/  SHFL.DOWN PT, R2, R4, 0x4, 0x1f ;  /* 0x08801f0004027f89 */ /* 0x000fe200000e0000 */
[----:B------:R-:W-:Y:S02]  /*06e0*/  @!P2 MOV R7, 0x400 ;  /* 0x000004000007a802 */ /* 0x000fe40000000f00 */
[----:B------:R-:W-:Y:S01]  /*06f0*/  @!P2 SHF.R.U32.HI R6, RZ, 0x2, R0 ;  /* 0x00000002ff06a819 */ /* 0x000fe20000011600 */
[----:B------:R-:W0:Y:S01]  /*0700*/  SHFL.DOWN PT, R3, R5, 0x4, 0x1f ;  /* 0x08801f0005037f89 */ /* 0x000e2200000e0000 */
[----:B-1----:R-:W-:-:S02]  /*0710*/  @!P2 LEA R11, R8, R7, 0x18 ;  /* 0x00000007080ba211 */ /* 0x002fc400078ec0ff */
[----:B------:R-:W-:-:S05]  /*0720*/  @!P2 LOP3.LUT R8, R6, 0xf8, RZ, 0xc0, !PT ;  /* 0x000000f80608a812 */ /* 0x000fca00078ec0ff */
        /* <DEDUP_REMOVED lines=26> */
[----:B-1----:R-:W1:Y:S04]  /*08d0*/  LDS.128 R4, [UR4+0x20] ;  /* 0x00002004ff047984 */ /* 0x002e680008000c00 */
[----:B------:R-:W2:Y:S01]  /*08e0*/  LDS.128 R8, [UR4+0x30] ;  /* 0x00003004ff087984 */ /* 0x000ea20008000c00 */
        /* <DEDUP_REMOVED lines=8> */
[----:B------:R-:W-:Y:S02]  /*0970*/  FSEL R5, R5, R3, !P1 ;  /* 0x0000000305057208 */ /* 0x000fe40004800000 */
[----:B------:R-:W0:Y:S04]  /*0980*/  LDS.64 R2, [UR4+0x40] ;  /* 0x00004004ff027984 */ /* 0x000e280008000a00 */
[----:B------:R-:W-:-:S06]  /*0990*/  DSETP.GEU.AND P1, PT, R4, R6, PT ;  /* 0x000000060400722a */ /* 0x000fcc0003f2e000 */
[----:B------:R-:W-:Y:S02]  /*09a0*/  FSEL R4, R6, R4, !P1 ;  /* 0x0000000406047208 */ /* 0x000fe40004800000 */
[----:B------:R-:W-:-:S06]  /*09b0*/  FSEL R5, R7, R5, !P1 ;  /* 0x0000000507057208 */ /* 0x000fcc0004800000 */
[----:B--2---:R-:W-:-:S06]  /*09c0*/  DSETP.GEU.AND P1, PT, R4, R8, PT ;  /* 0x000000080400722a */ /* 0x004fcc0003f2e000 */
[----:B------:R-:W-:Y:S02]  /*09d0*/  FSEL R4, R8, R4, !P1 ;  /* 0x0000000408047208 */ /* 0x000fe40004800000 */
[----:B------:R-:W-:-:S06]  /*09e0*/  FSEL R5, R9, R5, !P1 ;  /* 0x0000000509057208 */ /* 0x000fcc0004800000 */
[----:B------:R-:W-:-:S06]  /*09f0*/  DSETP.GEU.AND P1, PT, R4, R10, PT ;  /* 0x0000000a0400722a */ /* 0x000fcc0003f2e000 */
[----:B------:R-:W-:Y:S02]  /*0a00*/  FSEL R4, R10, R4, !P1 ;  /* 0x000000040a047208 */ /* 0x000fe40004800000 */
[----:B------:R-:W-:-:S06]  /*0a10*/  FSEL R5, R11, R5, !P1 ;  /* 0x000000050b057208 */ /* 0x000fcc0004800000 */
[----:B0-----:R-:W-:-:S06]  /*0a20*/  DSETP.GEU.AND P1, PT, R4, R2, PT ;  /* 0x000000020400722a */ /* 0x001fcc0003f2e000 */
[----:B------:R-:W-:Y:S02]  /*0a30*/  FSEL R2, R2, R4, !P1 ;  /* 0x0000000402027208 */ /* 0x000fe40004800000 */
[----:B------:R-:W-:Y:S01]  /*0a40*/  FSEL R3, R3, R5, !P1 ;  /* 0x0000000503037208 */ /* 0x000fe20004800000 */
[----:B------:R-:W-:Y:S06]  /*0a50*/  BRA `(.L_x_69) ;  /* 0x00000034005c7947 */ /* 0x000fec0003800000 */
.L_x_68:
[----:B------:R-:W-:Y:S01]  /*0a60*/  LOP3.LUT R4, R0, 0x3e0, RZ, 0xc0, !PT ;  /* 0x000003e000047812 */ /* 0x000fe200078ec0ff */
[----:B------:R-:W0:Y:S04]  /*0a70*/  S2R R10, SR_LANEID ;  /* 0x00000000000a7919 */ /* 0x000e280000000000 */
[----:B------:R-:W-:Y:S01]  /*0a80*/  VIADD R5, R4, 0x20 ;  /* 0x0000002004057836 */ /* 0x000fe20000000000 */
[----:B------:R-:W-:-:S04]  /*0a90*/  LOP3.LUT R4, RZ, R4, RZ, 0x33, !PT ;  /* 0x00000004ff047212 */ /* 0x000fc800078e33ff */
[----:B------:R-:W-:Y:S01]  /*0aa0*/  ISETP.GT.U32.AND P0, PT, R5, UR12, PT ;  /* 0x0000000c05007c0c */ /* 0x000fe2000bf04070 */
[----:B------:R-:W-:-:S05]  /*0ab0*/  VIADD R4, R4, UR12 ;  /* 0x0000000c04047c36 */ /* 0x000fca0008000000 */
[----:B------:R-:W-:-:S05]  /*0ac0*/  SEL R5, R4, 0x1f, P0 ;  /* 0x0000001f04057807 */ /* 0x000fca0000000000 */
[----:B-----5:R-:W-:Y:S04]  /*0ad0*/  SHFL.DOWN PT, R6, R2, 0x1, R5 ;  /* 0x0820000002067989 */ /* 0x020fe800000e0005 */
[----:B------:R-:W1:Y:S01]  /*0ae0*/  SHFL.DOWN PT, R7, R3, 0x1, R5 ;  /* 0x0820000003077989 */ /* 0x000e6200000e0005 */
[----:B0-----:R-:W-:Y:S01]  /*0af0*/  ISETP.GE.AND P0, PT, R10, R5, PT ;  /* 0x000000050a00720c */ /* 0x001fe20003f06270 */
[----:B-1----:R-:W-:-:S06]  /*0b00*/  DSETP.GEU.AND P1, PT, R2, R6, PT ;  /* 0x000000060200722a */ /* 0x002fcc0003f2e000 */
[-C--:B------:R-:W-:Y:S01]  /*0b10*/  FSEL R9, R6, R2.reuse, !P1 ;  /* 0x0000000206097208 */ /* 0x080fe20004800000 */
[----:B------:R-:W-:Y:S01]  /*0b20*/  VIADD R6, R10, 0x2 ;  /* 0x000000020a067836 */ /* 0x000fe20000000000 */
[-C--:B------:R-:W-:Y:S02]  /*0b30*/  FSEL R7, R7, R3.reuse, !P1 ;  /* 0x0000000307077208 */ /* 0x080fe40004800000 */
[----:B------:R-:W-:Y:S02]  /*0b40*/  FSEL R4, R9, R2, !P0 ;  /* 0x0000000209047208 */ /* 0x000fe40004000000 */
[----:B------:R-:W-:Y:S02]  /*0b50*/  FSEL R7, R7, R3, !P0 ;  /* 0x0000000307077208 */ /* 0x000fe40004000000 */
[----:B------:R-:W-:Y:S01]  /*0b60*/  ISETP.GT.AND P0, PT, R6, R5, PT ;  /* 0x000000050600720c */ /* 0x000fe20003f04270 */
[----:B------:R-:W-:Y:S01]  /*0b70*/  SHFL.DOWN PT, R8, R4, 0x2, R5 ;  /* 0x0840000004087989 */ /* 0x000fe200000e0005 */
[----:B------:R-:W-:-:S03]  /*0b80*/  IMAD.MOV.U32 R6, RZ, RZ, R4 ;  /* 0x000000ffff067224 */ /* 0x000fc600078e0004 */
[----:B------:R-:W0:Y:S03]  /*0b90*/  SHFL.DOWN PT, R9, R7, 0x2, R5 ;  /* 0x0840000007097989 */ /* 0x000e2600000e0005 */
[----:B0-----:R-:W-:Y:S01]  /*0ba0*/  DSETP.GEU.AND P1, PT, R6, R8, PT ;  /* 0x000000080600722a */ /* 0x001fe20003f2e000 */
[----:B------:R-:W-:-:S05]  /*0bb0*/  VIADD R6, R10, 0x4 ;  /* 0x000000040a067836 */ /* 0x000fca0000000000 */
[----:B------:R-:W-:Y:S02]  /*0bc0*/  @!P0 FSEL R4, R8, R4, !P1 ;  /* 0x0000000408048208 */ /* 0x000fe40004800000 */
[----:B------:R-:W-:Y:S02]  /*0bd0*/  @!P0 FSEL R7, R9, R7, !P1 ;  /* 0x0000000709078208 */ /* 0x000fe40004800000 */
        /* <DEDUP_REMOVED lines=10> */
[----:B------:R-:W-:Y:S01]  /*0c80*/  IMAD.MOV.U32 R6, RZ, RZ, R4 ;  /* 0x000000ffff067224 */ /* 0x000fe200078e0004 */
[C---:B------:R-:W-:Y:S02]  /*0c90*/  ISETP.NE.AND P0, PT, R10.reuse, RZ, PT ;  /* 0x000000ff0a00720c */ /* 0x040fe40003f05270 */
[----:B------:R-:W0:Y:S11]  /*0ca0*/  SHFL.DOWN PT, R3, R7, 0x8, R5 ;  /* 0x0900000007037989 */ /* 0x000e3600000e0005 */
[----:B------:R-:W1:Y:S01]  /*0cb0*/  @!P0 S2R R9, SR_CgaCtaId ;  /* 0x0000000000098919 */ /* 0x000e620000008800 */
[----:B------:R-:W-:Y:S01]  /*0cc0*/  @!P0 MOV R8, 0x400 ;  /* 0x0000040000088802 */ /* 0x000fe20000000f00 */
[----:B0-----:R-:W-:Y:S01]  /*0cd0*/  DSETP.GEU.AND P2, PT, R6, R2, PT ;  /* 0x000000020600722a */ /* 0x001fe20003f4e000 */
[----:B------:R-:W-:-:S05]  /*0ce0*/  VIADD R6, R10, 0x10 ;  /* 0x000000100a067836 */ /* 0x000fca0000000000 */
[----:B------:R-:W-:Y:S02]  /*0cf0*/  @!P1 FSEL R4, R2, R4, !P2 ;  /* 0x0000000402049208 */ /* 0x000fe40005000000 */
[----:B------:R-:W-:Y:S02]  /*0d00*/  @!P1 FSEL R7, R3, R7, !P2 ;  /* 0x0000000703079208 */ /* 0x000fe40005000000 */
[----:B------:R-:W-:Y:S01]  /*0d10*/  ISETP.GT.AND P1, PT, R6, R5, PT ;  /* 0x000000050600720c */ /* 0x000fe20003f24270 */
[----:B------:R-:W-:Y:S01]  /*0d20*/  SHFL.DOWN PT, R2, R4, 0x10, R5 ;  /* 0x0a00000004027989 */ /* 0x000fe200000e0005 */
[----:B------:R-:W-:-:S03]  /*0d30*/  @!P0 SHF.R.U32.HI R6, RZ, 0x2, R0 ;  /* 0x00000002ff068819 */ /* 0x000fc60000011600 */
[----:B------:R0:W2:Y:S01]  /*0d40*/  SHFL.DOWN PT, R3, R7, 0x10, R5 ;  /* 0x0a00000007037989 */ /* 0x0000a200000e0005 */
[----:B------:R-:W-:Y:S02]  /*0d50*/  @!P0 LOP3.LUT R6, R6, 0xf8, RZ, 0xc0, !PT ;  /* 0x000000f806068812 */ /* 0x000fe400078ec0ff */
[----:B-1----:R-:W-:-:S05]  /*0d60*/  @!P0 LEA R9, R9, R8, 0x18 ;  /* 0x0000000809098211 */ /* 0x002fca00078ec0ff */
[----:B------:R-:W-:Y:S02]  /*0d70*/  @!P0 IMAD.IADD R9, R6, 0x1, R9 ;  /* 0x0000000106098824 */ /* 0x000fe400078e0209 */
[----:B0-----:R-:W-:-:S06]  /*0d80*/  IMAD.MOV.U32 R5, RZ, RZ, R7 ;  /* 0x000000ffff057224 */ /* 0x001fcc00078e0007 */
[----:B--2---:R-:W-:-:S06]  /*0d90*/  DSETP.GEU.AND P2, PT, R4, R2, PT ;  /* 0x000000020400722a */ /* 0x004fcc0003f4e000 */
[----:B------:R-:W-:Y:S02]  /*0da0*/  @!P1 FSEL R4, R2, R4, !P2 ;  /* 0x0000000402049208 */ /* 0x000fe40005000000 */
[----:B------:R-:W-:-:S03]  /*0db0*/  @!P1 FSEL R7, R3, R7, !P2 ;  /* 0x0000000703079208 */ /* 0x000fc60005000000 */
[----:B------:R-:W-:Y:S02]  /*0dc0*/  IMAD.MOV.U32 R2, RZ, RZ, R4 ;  /* 0x000000ffff027224 */ /* 0x000fe400078e0004 */
[----:B------:R-:W-:-:S05]  /*0dd0*/  IMAD.MOV.U32 R3, RZ, RZ, R7 ;  /* 0x000000ffff037224 */ /* 0x000fca00078e0007 */
[----:B------:R1:W-:Y:S01]  /*0de0*/  @!P0 STS.64 [R9+0x8], R2 ;  /* 0x0000080209008388 */ /* 0x0003e20000000a00 */
[----:B------:R-:W-:Y:S01]  /*0df0*/  BAR.SYNC.DEFER_BLOCKING 0x0 ;  /* 0x0000000000007b1d */ /* 0x000fe20000010000 */
[----:B------:R-:W-:-:S13]  /*0e00*/  ISETP.NE.AND P0, PT, R0, RZ, PT ;  /* 0x000000ff0000720c */ /* 0x000fda0003f05270 */
[----:B-1----:R-:W-:Y:S05]  /*0e10*/  @P0 BRA `(.L_x_69) ;  /* 0x00000030006c0947 */ /* 0x002fea0003800000 */
[----:B------:R-:W0:Y:S01]  /*0e20*/  S2UR UR5, SR_CgaCtaId ;  /* 0x00000000000579c3 */ /* 0x000e220000008800 */
[----:B------:R-:W-:Y:S01]  /*0e30*/  UMOV UR4, 0x400 ;  /* 0x0000040000047882 */ /* 0x000fe20000000000 */
[----:B------:R-:W-:Y:S02]  /*0e40*/  UISETP.GT.U32.AND UP0, UPT, UR12, 0x20, UPT ;  /* 0x000000200c00788c */ /* 0x000fe4000bf04070 */
[----:B------:R-:W-:-:S04]  /*0e50*/  UISETP.GT.U32.AND UP1, UPT, UR12, 0x40, UPT ;  /* 0x000000400c00788c */ /* 0x000fc8000bf24070 */
[----:B------:R-:W-:Y:S01]  /*0e60*/  PLOP3.LUT P3, PT, PT, PT, UP0, 0x80, 0x8 ;  /* 0x000000000008781c */ /* 0x000fe20003f6f008 */
[----:B------:R-:W-:Y:S01]  /*0e70*/  UISETP.GT.U32.AND UP0, UPT, UR12, 0x60, UPT ;  /* 0x000000600c00788c */ /* 0x000fe2000bf04070 */
[----:B------:R-:W-:Y:S01]  /*0e80*/  PLOP3.LUT P2, PT, PT, PT, UP1, 0x80, 0x8 ;  /* 0x000000000008781c */ /* 0x000fe20003f4f018 */
[----:B0-----:R-:W-:-:S09]  /*0e90*/  ULEA UR4, UR5, UR4, 0x18 ;  /* 0x0000000405047291 */ /* 0x001fd2000f8ec0ff */
[----:B------:R-:W0:Y:S04]  /*0ea0*/  LDS.128 R12, [UR4+0x10] ;  /* 0x00001004ff0c7984 */ /* 0x000e280008000c00 */
[----:B------:R-:W1:Y:S01]  /*0eb0*/  LDS.128 R4, [UR4+0x20] ;  /* 0x00002004ff047984 */ /* 0x000e620008000c00 */
[----:B0-----:R-:W-:-:S06]  /*0ec0*/  DSETP.GEU.AND P1, PT, R2, R12, PT ;  /* 0x0000000c0200722a */ /* 0x001fcc0003f2e000 */
[-C--:B------:R-:W-:Y:S02]  /*0ed0*/  FSEL R9, R12, R2.reuse, !P1 ;  /* 0x000000020c097208 */ /* 0x080fe40004800000 */
[-C--:B------:R-:W-:Y:S02]  /*0ee0*/  FSEL R11, R13, R3.reuse, !P1 ;  /* 0x000000030d0b7208 */ /* 0x080fe40004800000 */
[----:B------:R-:W-:Y:S02]  /*0ef0*/  FSEL R13, R9, R2, P3 ;  /* 0x00000002090d7208 */ /* 0x000fe40001800000 */
[----:B------:R-:W-:Y:S02]  /*0f00*/  FSEL R0, R11, R3, P3 ;  /* 0x000000030b007208 */ /* 0x000fe40001800000 */
[----:B------:R-:W-:Y:S01]  /*0f10*/  PLOP3.LUT P1, PT, PT, PT, UP0, 0x80, 0x8 ;  /* 0x000000000008781c */ /* 0x000fe20003f2f008 */
[----:B------:R-:W-:Y:S01]  /*0f20*/  IMAD.MOV.U32 R2, RZ, RZ, R13 ;  /* 0x000000ffff027224 */ /* 0x000fe200078e000d */
[----:B------:R-:W0:Y:S01]  /*0f30*/  LDS.128 R8, [UR4+0x30] ;  /* 0x00003004ff087984 */ /* 0x000e220008000c00 */
[----:B------:R-:W-:Y:S01]  /*0f40*/  IMAD.MOV.U32 R3, RZ, RZ, R0 ;  /* 0x000000ffff037224 */ /* 0x000fe200078e0000 */
[----:B------:R-:W-:-:S05]  /*0f50*/  UISETP.GT.U32.AND UP0, UPT, UR12, 0x80, UPT ;  /* 0x000000800c00788c */ /* 0x000fca000bf04070 */
[----:B------:R-:W-:-:S06]  /*0f60*/  DSETP.GEU.AND P3, PT, R2, R14, PT ;  /* 0x0000000e0200722a */ /* 0x000fcc0003f6e000 */
[----:B------:R-:W-:Y:S02]  /*0f70*/  @P2 FSEL R13, R14, R13, !P3 ;  /* 0x0000000d0e0d2208 */ /* 0x000fe40005800000 */
[----:B------:R-:W-:Y:S02]  /*0f80*/  @P2 FSEL R0, R15, R0, !P3 ;  /* 0x000000000f002208 */ /* 0x000fe40005800000 */
[----:B------:R-:W-:Y:S01]  /*0f90*/  PLOP3.LUT P2, PT, PT, PT, UP0, 0x80, 0x8 ;  /* 0x000000000008781c */ /* 0x000fe20003f4f008 */
[----:B------:R-:W-:Y:S01]  /*0fa0*/  IMAD.MOV.U32 R2, RZ, RZ, R13 ;  /* 0x000000ffff027224 */ /* 0x000fe200078e000d */
[----:B------:R-:W-:Y:S01]  /*0fb0*/  UISETP.GT.U32.AND UP0, UPT, UR12, 0xa0, UPT ;  /* 0x000000a00c00788c */ /* 0x000fe2000bf04070 */
[----:B------:R-:W-:-:S06]  /*0fc0*/  IMAD.MOV.U32 R3, RZ, RZ, R0 ;  /* 0x000000ffff037224 */ /* 0x000fcc00078e0000 */
[----:B-1----:R-:W-:Y:S01]  /*0fd0*/  DSETP.GEU.AND P3, PT, R2, R4, PT ;  /* 0x000000040200722a */ /* 0x002fe20003f6e000 */
[----:B------:R-:W1:Y:S05]  /*0fe0*/  LDS.64 R2, [UR4+0x40] ;  /* 0x00004004ff027984 */ /* 0x000e6a0008000a00 */
[----:B------:R-:W-:Y:S02]  /*0ff0*/  @P1 FSEL R13, R4, R13, !P3 ;  /* 0x0000000d040d1208 */ /* 0x000fe40005800000 */
[----:B------:R-:W-:Y:S02]  /*1000*/  @P1 FSEL R0, R5, R0, !P3 ;  /* 0x0000000005001208 */ /* 0x000fe40005800000 */
[----:B------:R-:W-:Y:S01]  /*1010*/  PLOP3.LUT P1, PT, PT, PT, UP0, 0x80, 0x8 ;  /* 0x000000000008781c */ /* 0x000fe20003f2f008 */
[----:B------:R-:W-:Y:S01]  /*1020*/  IMAD.MOV.U32 R4, RZ, RZ, R13 ;  /* 0x000000ffff047224 */ /* 0x000fe200078e000d */
[----:B------:R-:W-:Y:S01]  /*1030*/  UISETP.GT.U32.AND UP0, UPT, UR12, 0xc0, UPT ;  /* 0x000000c00c00788c */ /* 0x000fe2000bf04070 */
[----:B------:R-:W-:-:S06]  /*1040*/  IMAD.MOV.U32 R5, RZ, RZ, R0 ;  /* 0x000000ffff057224 */ /* 0x000fcc00078e0000 */
[----:B------:R-:W-:-:S06]  /*1050*/  DSETP.GEU.AND P3, PT, R4, R6, PT ;  /* 0x000000060400722a */ /* 0x000fcc0003f6e000 */
[----:B------:R-:W-:Y:S02]  /*1060*/  @P2 FSEL R13, R6, R13, !P3 ;  /* 0x0000000d060d2208 */ /* 0x000fe40005800000 */
[----:B------:R-:W-:Y:S02]  /*1070*/  @P2 FSEL R0, R7, R0, !P3 ;  /* 0x0000000007002208 */ /* 0x000fe40005800000 */
[----:B------:R-:W-:Y:S01]  /*1080*/  PLOP3.LUT P2, PT, PT, PT, UP0, 0x80, 0x8 ;  /* 0x000000000008781c */ /* 0x000fe20003f4f008 */
[----:B------:R-:W-:Y:S01]  /*1090*/  IMAD.MOV.U32 R4, RZ, RZ, R13 ;  /* 0x000000ffff047224 */ /* 0x000fe200078e000d */
[----:B------:R-:W-:Y:S01]  /*10a0*/  UISETP.GT.U32.AND UP0, UPT, UR12, 0xe0, UPT ;  /* 0x000000e00c00788c */ /* 0x000fe2000bf04070 */
[----:B------:R-:W-:-:S06]  /*10b0*/  IMAD.MOV.U32 R5, RZ, RZ, R0 ;  /* 0x000000ffff057224 */ /* 0x000fcc00078e0000 */
[----:B0-----:R-:W-:-:S06]  /*10c0*/  DSETP.GEU.AND P3, PT, R4, R8, PT ;  /* 0x000000080400722a */ /* 0x001fcc0003f6e000 */
[----:B------:R-:W-:Y:S02]  /*10d0*/  @P1 FSEL R13, R8, R13, !P3 ;  /* 0x0000000d080d1208 */ /* 0x000fe40005800000 */
[----:B------:R-:W-:Y:S02]  /*10e0*/  @P1 FSEL R0, R9, R0, !P3 ;  /* 0x0000000009001208 */ /* 0x000fe40005800000 */
[----:B------:R-:W-:Y:S01]  /*10f0*/  PLOP3.LUT P1, PT, PT, PT, UP0, 0x80, 0x8 ;  /* 0x000000000008781c */ /* 0x000fe20003f2f008 */
[----:B------:R-:W-:Y:S02]  /*1100*/  IMAD.MOV.U32 R4, RZ, RZ, R13 ;  /* 0x000000ffff047224 */ /* 0x000fe400078e000d */
[----:B------:R-:W-:-:S06]  /*1110*/  IMAD.MOV.U32 R5, RZ, RZ, R0 ;  /* 0x000000ffff057224 */ /* 0x000fcc00078e0000 */
[----:B------:R-:W-:-:S06]  /*1120*/  DSETP.GEU.AND P3, PT, R4, R10, PT ;  /* 0x0000000a0400722a */ /* 0x000fcc0003f6e000 */
[----:B------:R-:W-:Y:S02]  /*1130*/  @P2 FSEL R13, R10, R13, !P3 ;  /* 0x0000000d0a0d2208 */ /* 0x000fe40005800000 */
[----:B------:R-:W-:-:S03]  /*1140*/  @P2 FSEL R0, R11, R0, !P3 ;  /* 0x000000000b002208 */ /* 0x000fc60005800000 */
[----:B------:R-:W-:Y:S02]  /*1150*/  IMAD.MOV.U32 R4, RZ, RZ, R13 ;  /* 0x000000ffff047224 */ /* 0x000fe400078e000d */
[----:B------:R-:W-:-:S06]  /*1160*/  IMAD.MOV.U32 R5, RZ, RZ, R0 ;  /* 0x000000ffff057224 */ /* 0x000fcc00078e0000 */
[----:B-1----:R-:W-:-:S06]  /*1170*/  DSETP.GEU.AND P2, PT, R4, R2, PT ;  /* 0x000000020400722a */ /* 0x002fcc0003f4e000 */
[----:B------:R-:W-:Y:S02]  /*1180*/  @P1 FSEL R13, R2, R13, !P2 ;  /* 0x0000000d020d1208 */ /* 0x000fe40005000000 */
[----:B------:R-:W-:-:S03]  /*1190*/  @P1 FSEL R0, R3, R0, !P2 ;  /* 0x0000000003001208 */ /* 0x000fc60005000000 */
[----:B------:R-:W-:Y:S02]  /*11a0*/  IMAD.MOV.U32 R2, RZ, RZ, R13 ;  /* 0x000000ffff027224 */ /* 0x000fe400078e000d */
[----:B------:R-:W-:Y:S01]  /*11b0*/  IMAD.MOV.U32 R3, RZ, RZ, R0 ;  /* 0x000000ffff037224 */ /* 0x000fe200078e0000 */
[----:B------:R-:W-:Y:S06]  /*11c0*/  BRA `(.L_x_69) ;  /* 0x0000002c00807947 */ /* 0x000fec0003800000 */
.L_x_59:
[----:B------:R-:W0:Y:S01]  /*11d0*/  S2R R0, SR_TID.X ;  /* 0x0000000000007919 */ /* 0x000e220000002100 */
[----:B------:R-:W1:Y:S01]  /*11e0*/  LDC.64 R20, c[0x0][0x380] ;  /* 0x0000e000ff147b82 */ /* 0x000e620000000a00 */
[----:B------:R-:W-:Y:S02]  /*11f0*/  IMAD.U32 R3, RZ, RZ, UR16 ;  /* 0x00000010ff037e24 */ /* 0x000fe4000f8e00ff */
[----:B0-----:R-:W-:-:S04]  /*1200*/  IMAD.SHL.U32 R2, R0, 0x4, RZ ;  /* 0x0000000400027824 */ /* 0x001fc800078e00ff */
[----:B------:R-:W-:-:S04]  /*1210*/  IMAD R3, R3, 0x800, R2 ;  /* 0x0000080003037824 */ /* 0x000fc800078e0202 */
[----:B-1----:R-:W-:-:S05]  /*1220*/  IMAD.WIDE.U32 R20, R3, 0x8, R20 ;  /* 0x0000000803147825 */ /* 0x002fca00078e0014 */
[----:B------:R-:W2:Y:S04]  /*1230*/  LDG.E.128.CONSTANT R4, desc[UR10][R20.64] ;  /* 0x0000000a14047981 */ /* 0x000ea8000c1e9d00 */
[----:B------:R-:W3:Y:S04]  /*1240*/  LDG.E.128.CONSTANT R8, desc[UR10][R20.64+0x10] ;  /* 0x0000100a14087981 */ /* 0x000ee8000c1e9d00 */
[----:B------:R-:W4:Y:S04]  /*1250*/  LDG.E.128.CONSTANT R12, desc[UR10][R20.64+0x2000] ;  /* 0x0020000a140c7981 */ /* 0x000f28000c1e9d00 */
[----:B------:R-:W5:Y:S01]  /*1260*/  LDG.E.128.CONSTANT R16, desc[UR10][R20.64+0x2010] ;  /* 0x0020100a14107981 */ /* 0x000f62000c1e9d00 */
[----:B------:R-:W-:Y:S01]  /*1270*/  UISETP.GE.U32.AND UP0, UPT, UR12, UR5, UPT ;  /* 0x000000050c00728c */ /* 0x000fe2000bf06070 */
        /* <DEDUP_REMOVED lines=21> */
[----:B------:R-:W-:Y:S06]  /*13d0*/  BRA.U !UP0, `(.L_x_70) ;  /* 0x0000000508dc7547 */ /* 0x000fec000b800000 */
[----:B------:R-:W-:Y:S02]  /*13e0*/  ULEA UR6, UR16, UR5, 0xb ;  /* 0x0000000510067291 */ /* 0x000fe4000f8e58ff */
[----:B------:R-:W-:Y:S01]  /*13f0*/  UIADD3 UR14, UPT, UPT, UR8, -0x800, URZ ;  /* 0xfffff800080e7890 */ /* 0x000fe2000fffe0ff */
[----:B------:R-:W0:Y:S03]  /*1400*/  LDCU UR9, c[0x0][0x3a8] ;  /* 0x00007500ff0977ac */ /* 0x000e260008000800 */
[----:B------:R-:W-:Y:S01]  /*1410*/  VIADD R3, R0, UR6 ;  /* 0x0000000600037c36 */ /* 0x000fe20008000000 */
[----:B------:R-:W-:Y:S01]  /*1420*/  UISETP.GT.U32.AND UP0, UPT, UR6, UR14, UPT ;  /* 0x0000000e0600728c */ /* 0x000fe2000bf04070 */
[----:B------:R-:W1:Y:S01]  /*1430*/  LDCU.64 UR18, c[0x0][0x380] ;  /* 0x00007000ff1277ac */ /* 0x000e620008000a00 */
[----:B------:R-:W-:Y:S01]  /*1440*/  UIADD3 UR13, UPT, UPT, UR6, 0x100, URZ ;  /* 0x00000100060d7890 */ /* 0x000fe2000fffe0ff */
[----:B------:R-:W-:Y:S01]  /*1450*/  UMOV UR4, URZ ;  /* 0x000000ff00047c82 */ /* 0x000fe20008000000 */
[----:B------:R-:W-:-:S05]  /*1460*/  UMOV UR7, UR6 ;  /* 0x0000000600077c82 */ /* 0x000fca0008000000 */
[----:B------:R-:W-:Y:S05]  /*1470*/  BRA.U UP0, `(.L_x_71) ;  /* 0x0000000100a87547 */ /* 0x000fea000b800000 */
.L_x_72:
[----:B------:R-:W-:-:S05]  /*1480*/  IADD3 R4, P0, PT, R2, UR7, RZ ;  /* 0x0000000702047c10 */ /* 0x000fca000ff1e0ff */
[----:B------:R-:W-:Y:S01]  /*1490*/  IMAD.X R5, RZ, RZ, RZ, P0 ;  /* 0x000000ffff057224 */ /* 0x000fe200000e06ff */
[----:B-1----:R-:W-:-:S04]  /*14a0*/  LEA R22, P0, R4, UR18, 0x3 ;  /* 0x0000001204167c11 */ /* 0x002fc8000f8018ff */
[----:B------:R-:W-:-:S05]  /*14b0*/  LEA.HI.X R23, R4, UR19, R5, 0x3, P0 ;  /* 0x0000001304177c11 */ /* 0x000fca00080f1c05 */
[----:B------:R-:W2:Y:S04]  /*14c0*/  LDG.E.128.CONSTANT R4, desc[UR10][R22.64] ;  /* 0x0000000a16047981 */ /* 0x000ea8000c1e9d00 */
[----:B------:R-:W3:Y:S04]  /*14d0*/  LDG.E.128.CONSTANT R8, desc[UR10][R22.64+0x10] ;  /* 0x0000100a16087981 */ /* 0x000ee8000c1e9d00 */
[----:B------:R-:W4:Y:S04]  /*14e0*/  LDG.E.128.CONSTANT R12, desc[UR10][R22.64+0x2000] ;  /* 0x0020000a160c7981 */ /* 0x000f28000c1e9d00 */
[----:B------:R-:W5:Y:S01]  /*14f0*/  LDG.E.128.CONSTANT R16, desc[UR10][R22.64+0x2010] ;  /* 0x0020100a16107981 */ /* 0x000f62000c1e9d00 */
[----:B0-----:R-:W-:-:S02]  /*1500*/  UMOV UR8, UR9 ;  /* 0x0000000900087c82 */ /* 0x001fc40008000000 */
[----:B------:R-:W-:-:S04]  /*1510*/  UIADD3 UR15, UPT, UPT, -UR7, UR8, URZ ;  /* 0x00000008070f7290 */ /* 0x000fc8000fffe1ff */
[----:B------:R-:W-:Y:S01]  /*1520*/  UISETP.GE.U32.AND UP0, UPT, UR15, UR5, UPT ;  /* 0x000000050f00728c */ /* 0x000fe2000bf06070 */
        /* <DEDUP_REMOVED lines=25> */
[----:B------:R-:W-:Y:S02]  /*16c0*/  UIADD3 UR7, UPT, UPT, UR5, UR7, URZ ;  /* 0x0000000705077290 */ /* 0x000fe4000fffe0ff */
[----:B------:R-:W-:Y:S01]  /*16d0*/  VIADD R3, R3, UR5 ;  /* 0x0000000503037c36 */ /* 0x000fe20008000000 */
[----:B------:R-:W-:Y:S02]  /*16e0*/  UIADD3 UR4, UPT, UPT, UR4, 0x1, URZ ;  /* 0x0000000104047890 */ /* 0x000fe4000fffe0ff */
[----:B------:R-:W-:Y:S02]  /*16f0*/  UISETP.GT.U32.AND UP0, UPT, UR7, UR14, UPT ;  /* 0x0000000e0700728c */ /* 0x000fe4000bf04070 */
[----:B------:R-:W-:-:S07]  /*1700*/  UIADD3 UR13, UPT, UPT, UR5, UR13, URZ ;  /* 0x0000000d050d7290 */ /* 0x000fce000fffe0ff */
[----:B------:R-:W-:Y:S05]  /*1710*/  BRA.U !UP0, `(.L_x_72) ;  /* 0xfffffffd08587547 */ /* 0x000fea000b83ffff */
.L_x_71:
[----:B------:R-:W-:-:S09]  /*1720*/  UISETP.GE.U32.AND UP0, UPT, UR7, UR8, UPT ;  /* 0x000000080700728c */ /* 0x000fd2000bf06070 */
[----:B------:R-:W-:Y:S05]  /*1730*/  BRA.U UP0, `(.L_x_70) ;  /* 0x0000000500047547 */ /* 0x000fea000b800000 */
[----:B------:R-:W-:Y:S01]  /*1740*/  UIADD3 UR5, UPT, UPT, -UR7, UR8, URZ ;  /* 0x0000000807057290 */ /* 0x000fe2000fffe1ff */
[----:B------:R-:W-:Y:S05]  /*1750*/  BSSY.RECONVERGENT B1, `(.L_x_70) ;  /* 0x000003f000017945 */ /* 0x000fea0003800200 */
[----:B------:R-:W-:-:S13]  /*1760*/  ISETP.GE.AND P0, PT, R0, UR5, PT ;  /* 0x0000000500007c0c */ /* 0x000fda000bf06270 */
[----:B------:R-:W-:Y:S05]  /*1770*/  @P0 BRA `(.L_x_73) ;  /* 0x0000000000f00947 */ /* 0x000fea0003800000 */
[----:B------:R-:W2:Y:S01]  /*1780*/  LDC R5, c[0x0][0x3ac] ;  /* 0x0000eb00ff057b82 */ /* 0x000ea20000000800 */
[----:B------:R-:W-:Y:S01]  /*1790*/  LOP3.LUT R2, RZ, R0, RZ, 0x33, !PT ;  /* 0x00000000ff027212 */ /* 0x000fe200078e33ff */
[----:B------:R-:W-:Y:S01]  /*17a0*/  BSSY.RECONVERGENT B2, `(.L_x_74) ;  /* 0x0000019000027945 */ /* 0x000fe20003800200 */
[----:B------:R-:W-:-:S03]  /*17b0*/  IMAD.MOV.U32 R8, RZ, RZ, R0 ;  /* 0x000000ffff087224 */ /* 0x000fc600078e0000 */
[----:B------:R-:W-:-:S04]  /*17c0*/  VIADD R2, R2, UR8 ;  /* 0x0000000802027c36 */ /* 0x000fc80008000000 */
[C---:B------:R-:W-:Y:S01]  /*17d0*/  VIADD R4, R2.reuse, -UR6 ;  /* 0x8000000602047c36 */ /* 0x040fe20008000000 */
[C---:B------:R-:W-:Y:S02]  /*17e0*/  LOP3.LUT R6, R2.reuse, 0x300, RZ, 0xc0, !PT ;  /* 0x0000030002067812 */ /* 0x040fe400078ec0ff */
[----:B------:R-:W-:Y:S02]  /*17f0*/  LEA.HI R2, R2, 0x1, RZ, 0x18 ;  /* 0x0000000102027811 */ /* 0x000fe400078fc0ff */
[----:B------:R-:W-:Y:S01]  /*1800*/  ISETP.NE.AND P0, PT, R6, 0x300, PT ;  /* 0x000003000600780c */ /* 0x000fe20003f05270 */
[----:B--2---:R-:W-:-:S04]  /*1810*/  IMAD R5, R5, UR4, RZ ;  /* 0x0000000405057c24 */ /* 0x004fc8000f8e02ff */
[----:B------:R-:W-:-:S05]  /*1820*/  IMAD R4, R5, -0x800, R4 ;  /* 0xfffff80005047824 */ /* 0x000fca00078e0204 */
[----:B------:R-:W-:-:S03]  /*1830*/  ISETP.GE.U32.AND P2, PT, R4, 0x300, PT ;  /* 0x000003000400780c */ /* 0x000fc60003f46070 */
[----:B------:R-:W-:Y:S10]  /*1840*/  @!P0 BRA `(.L_x_75) ;  /* 0x0000000000388947 */ /* 0x000ff40003800000 */
[----:B------:R-:W2:Y:S01]  /*1850*/  LDC.64 R6, c[0x0][0x380] ;  /* 0x0000e000ff067b82 */ /* 0x000ea20000000a00 */
[----:B------:R-:W-:Y:S01]  /*1860*/  LOP3.LUT R2, R2, 0x3, RZ, 0xc0, !PT ;  /* 0x0000000302027812 */ /* 0x000fe200078ec0ff */
[----:B------:R-:W-:-:S04]  /*1870*/  IMAD.MOV.U32 R8, RZ, RZ, R0 ;  /* 0x000000ffff087224 */ /* 0x000fc800078e0000 */
[----:B------:R-:W-:-:S07]  /*1880*/  IMAD.MOV R2, RZ, RZ, -R2 ;  /* 0x000000ffff027224 */ /* 0x000fce00078e0a02 */
.L_x_76:
[----:B--2---:R-:W-:-:S06]  /*1890*/  IMAD.WIDE.U32 R4, R3, 0x8, R6 ;  /* 0x0000000803047825 */ /* 0x004fcc00078e0006 */
        /* <DEDUP_REMOVED lines=9> */
.L_x_75:
[----:B01----:R-:W-:Y:S05]  /*1930*/  BSYNC.RECONVERGENT B2 ;  /* 0x0000000000027941 */ /* 0x003fea0003800200 */
.L_x_74:
[----:B------:R-:W-:Y:S05]  /*1940*/  @!P2 BRA `(.L_x_73) ;  /* 0x00000000007ca947 */ /* 0x000fea0003800000 */
[----:B------:R-:W0:Y:S01]  /*1950*/  LDC.64 R2, c[0x0][0x380] ;  /* 0x0000e000ff027b82 */ /* 0x000e220000000a00 */
[C---:B------:R-:W-:Y:S02]  /*1960*/  VIADD R4, R8.reuse, 0x200 ;  /* 0x0000020008047836 */ /* 0x040fe40000000000 */
[----:B------:R-:W-:-:S07]  /*1970*/  VIADD R5, R8, UR13 ;  /* 0x0000000d08057c36 */ /* 0x000fce0008000000 */
.L_x_77:
[----:B------:R-:W-:-:S04]  /*1980*/  VIADD R7, R5, 0xffffff00 ;  /* 0xffffff0005077836 */ /* 0x000fc80000000000 */
[----:B0-----:R-:W-:-:S06]  /*1990*/  IMAD.WIDE.U32 R6, R7, 0x8, R2 ;  /* 0x0000000807067825 */ /* 0x001fcc00078e0002 */
[----:B------:R-:W2:Y:S01]  /*19a0*/  LDG.E.64.CONSTANT R6, desc[UR10][R6.64] ;  /* 0x0000000a06067981 */ /* 0x000ea2000c1e9b00 */
[----:B------:R-:W-:-:S04]  /*19b0*/  IMAD.WIDE.U32 R8, R5, 0x8, R2 ;  /* 0x0000000805087825 */ /* 0x000fc800078e0002 */
[----:B------:R-:W-:Y:S02]  /*19c0*/  VIADD R11, R5, 0x100 ;  /* 0x00000100050b7836 */ /* 0x000fe40000000000 */
[----:B------:R-:W3:Y:S02]  /*19d0*/  LDG.E.64.CONSTANT R8, desc[UR10][R8.64] ;  /* 0x0000000a08087981 */ /* 0x000ee4000c1e9b00 */
[----:B------:R-:W-:-:S04]  /*19e0*/  IMAD.WIDE.U32 R10, R11, 0x8, R2 ;  /* 0x000000080b0a7825 */ /* 0x000fc800078e0002 */
[----:B------:R-:W-:Y:S02]  /*19f0*/  VIADD R13, R5, 0x200 ;  /* 0x00000200050d7836 */ /* 0x000fe40000000000 */
[----:B------:R-:W4:Y:S02]  /*1a00*/  LDG.E.64.CONSTANT R10, desc[UR10][R10.64] ;  /* 0x0000000a0a0a7981 */ /* 0x000f24000c1e9b00 */
[----:B------:R-:W-:-:S06]  /*1a10*/  IMAD.WIDE.U32 R12, R13, 0x8, R2 ;  /* 0x000000080d0c7825 */ /* 0x000fcc00078e0002 */
[----:B------:R-:W5:Y:S01]  /*1a20*/  LDG.E.64.CONSTANT R12, desc[UR10][R12.64] ;  /* 0x0000000a0c0c7981 */ /* 0x000f62000c1e9b00 */
[----:B------:R-:W-:Y:S01]  /*1a30*/  VIADD R5, R5, 0x400 ;  /* 0x0000040005057836 */ /* 0x000fe20000000000 */
[----:B--2---:R-:W-:-:S06]  /*1a40*/  DSETP.GEU.AND P0, PT, R20, R6, PT ;  /* 0x000000061400722a */ /* 0x004fcc0003f0e000 */
[----:B------:R-:W-:Y:S02]  /*1a50*/  FSEL R14, R6, R20, !P0 ;  /* 0x00000014060e7208 */ /* 0x000fe40004000000 */
[----:B------:R-:W-:-:S06]  /*1a60*/  FSEL R15, R7, R21, !P0 ;  /* 0x00000015070f7208 */ /* 0x000fcc0004000000 */
[----:B---3--:R-:W-:-:S06]  /*1a70*/  DSETP.GEU.AND P0, PT, R14, R8, PT ;  /* 0x000000080e00722a */ /* 0x008fcc0003f0e000 */
[----:B------:R-:W-:Y:S01]  /*1a80*/  FSEL R6, R8, R14, !P0 ;  /* 0x0000000e08067208 */ /* 0x000fe20004000000 */
[C---:B------:R-:W-:Y:S01]  /*1a90*/  VIADD R8, R4.reuse, 0x200 ;  /* 0x0000020004087836 */ /* 0x040fe20000000000 */
[----:B------:R-:W-:Y:S01]  /*1aa0*/  FSEL R7, R9, R15, !P0 ;  /* 0x0000000f09077208 */ /* 0x000fe20004000000 */
[----:B------:R-:W-:-:S05]  /*1ab0*/  VIADD R4, R4, 0x400 ;  /* 0x0000040004047836 */ /* 0x000fca0000000000 */
[----:B----4-:R-:W-:-:S06]  /*1ac0*/  DSETP.GEU.AND P0, PT, R6, R10, PT ;  /* 0x0000000a0600722a */ /* 0x010fcc0003f0e000 */
[----:B------:R-:W-:Y:S02]  /*1ad0*/  FSEL R6, R10, R6, !P0 ;  /* 0x000000060a067208 */ /* 0x000fe40004000000 */
[----:B------:R-:W-:-:S06]  /*1ae0*/  FSEL R7, R11, R7, !P0 ;  /* 0x000000070b077208 */ /* 0x000fcc0004000000 */
[----:B-----5:R-:W-:-:S06]  /*1af0*/  DSETP.GEU.AND P0, PT, R6, R12, PT ;  /* 0x0000000c0600722a */ /* 0x020fcc0003f0e000 */
[----:B------:R-:W-:Y:S02]  /*1b00*/  FSEL R20, R12, R6, !P0 ;  /* 0x000000060c147208 */ /* 0x000fe40004000000 */
[----:B------:R-:W-:Y:S02]  /*1b10*/  FSEL R21, R13, R7, !P0 ;  /* 0x000000070d157208 */ /* 0x000fe40004000000 */
[----:B------:R-:W-:-:S13]  /*1b20*/  ISETP.GE.AND P0, PT, R8, UR5, PT ;  /* 0x0000000508007c0c */ /* 0x000fda000bf06270 */
[----:B------:R-:W-:Y:S05]  /*1b30*/  @!P0 BRA `(.L_x_77) ;  /* 0xfffffffc00908947 */ /* 0x000fea000383ffff */
.L_x_73:
[----:B01----:R-:W-:Y:S05]  /*1b40*/  BSYNC.RECONVERGENT B1 ;  /* 0x0000000000017941 */ /* 0x003fea0003800200 */
.L_x_70:
[----:B------:R-:W2:Y:S01]  /*1b50*/  S2R R7, SR_LANEID ;  /* 0x0000000000077919 */ /* 0x000ea20000000000 */
[----:B------:R-:W-:Y:S04]  /*1b60*/  SHFL.DOWN PT, R2, R20, 0x1, 0x1f ;  /* 0x08201f0014027f89 */ /* 0x000fe800000e0000 */
[----:B------:R-:W3:Y:S02]  /*1b70*/  SHFL.DOWN PT, R3, R21, 0x1, 0x1f ;  /* 0x08201f0015037f89 */ /* 0x000ee400000e0000 */
[----:B---3--:R-:W-:Y:S01]  /*1b80*/  DSETP.GEU.AND P0, PT, R20, R2, PT ;  /* 0x000000021400722a */ /* 0x008fe20003f0e000 */
[C---:B--2---:R-:W-:Y:S02]  /*1b90*/  ISETP.GT.AND P1, PT, R7.reuse, 0x1e, PT ;  /* 0x0000001e0700780c */ /* 0x044fe40003f24270 */
        /* <DEDUP_REMOVED lines=9> */
[----:B------:R-:W2:Y:S03]  /*1c30*/  SHFL.DOWN PT, R5, R3, 0x2, 0x1f ;  /* 0x08401f0003057f89 */ /* 0x000ea600000e0000 */
[----:B------:R-:W-:Y:S01]  /*1c40*/  @!P2 LOP3.LUT R6, R6, 0xf8, RZ, 0xc0, !PT ;  /* 0x000000f80606a812 */ /* 0x000fe200078ec0ff */
[----:B------:R-:W3:Y:S01]  /*1c50*/  @!P2 S2R R9, SR_CgaCtaId ;  /* 0x000000000009a919 */ /* 0x000ee20000008800 */
[----:B--2---:R-:W-:-:S06]  /*1c60*/  DSETP.GEU.AND P0, PT, R2, R4, PT ;  /* 0x000000040200722a */ /* 0x004fcc0003f0e000 */
[----:B------:R-:W-:Y:S02]  /*1c70*/  @!P1 FSEL R2, R4, R2, !P0 ;  /* 0x0000000204029208 */ /* 0x000fe40004000000 */
[----:B------:R-:W-:Y:S02]  /*1c80*/  @!P1 FSEL R3, R5, R3, !P0 ;  /* 0x0000000305039208 */ /* 0x000fe40004000000 */
[----:B------:R-:W-:Y:S01]  /*1c90*/  ISETP.GT.AND P1, PT, R7, 0x1b, PT ;  /* 0x0000001b0700780c */ /* 0x000fe20003f24270 */
[----:B------:R-:W-:Y:S01]  /*1ca0*/  SHFL.DOWN PT, R4, R2, 0x4, 0x1f ;  /* 0x08801f0002047f89 */ /* 0x000fe200000e0000 */
[----:B---3--:R-:W-:-:S03]  /*1cb0*/  @!P2 LEA R9, R9, R8, 0x18 ;  /* 0x000000080909a211 */ /* 0x008fc600078ec0ff */
[----:B------:R-:W2:Y:S02]  /*1cc0*/  SHFL.DOWN PT, R5, R3, 0x4, 0x1f ;  /* 0x08801f0003057f89 */ /* 0x000ea400000e0000 */
[----:B------:R-:W-:Y:S01]  /*1cd0*/  @!P2 IMAD.IADD R9, R6, 0x1, R9 ;  /* 0x000000010609a824 */ /* 0x000fe200078e0209 */
[----:B--2---:R-:W-:-:S06]  /*1ce0*/  DSETP.GEU.AND P0, PT, R2, R4, PT ;  /* 0x000000040200722a */ /* 0x004fcc0003f0e000 */
[----:B------:R-:W-:Y:S02]  /*1cf0*/  @!P1 FSEL R2, R4, R2, !P0 ;  /* 0x0000000204029208 */ /* 0x000fe40004000000 */
[----:B------:R-:W-:Y:S02]  /*1d00*/  @!P1 FSEL R3, R5, R3, !P0 ;  /* 0x0000000305039208 */ /* 0x000fe40004000000 */
[----:B------:R-:W-:Y:S01]  /*1d10*/  ISETP.GT.AND P1, PT, R7, 0x17, PT ;  /* 0x000000170700780c */ /* 0x000fe20003f24270 */
[----:B------:R-:W-:Y:S04]  /*1d20*/  SHFL.DOWN PT, R4, R2, 0x8, 0x1f ;  /* 0x09001f0002047f89 */ /* 0x000fe800000e0000 */
[----:B------:R-:W2:Y:S02]  /*1d30*/  SHFL.DOWN PT, R5, R3, 0x8, 0x1f ;  /* 0x09001f0003057f89 */ /* 0x000ea400000e0000 */
[----:B--2---:R-:W-:-:S06]  /*1d40*/  DSETP.GEU.AND P0, PT, R2, R4, PT ;  /* 0x000000040200722a */ /* 0x004fcc0003f0e000 */
[----:B------:R-:W-:Y:S02]  /*1d50*/  @!P1 FSEL R2, R4, R2, !P0 ;  /* 0x0000000204029208 */ /* 0x000fe40004000000 */
[----:B------:R-:W-:Y:S02]  /*1d60*/  @!P1 FSEL R3, R5, R3, !P0 ;  /* 0x0000000305039208 */ /* 0x000fe40004000000 */
[----:B------:R-:W-:Y:S01]  /*1d70*/  ISETP.GT.AND P1, PT, R7, 0xf, PT ;  /* 0x0000000f0700780c */ /* 0x000fe20003f24270 */
[----:B------:R-:W-:Y:S04]  /*1d80*/  SHFL.DOWN PT, R4, R2, 0x10, 0x1f ;  /* 0x0a001f0002047f89 */ /* 0x000fe800000e0000 */
[----:B------:R-:W2:Y:S02]  /*1d90*/  SHFL.DOWN PT, R5, R3, 0x10, 0x1f ;  /* 0x0a001f0003057f89 */ /* 0x000ea400000e0000 */
[----:B--2---:R-:W-:-:S06]  /*1da0*/  DSETP.GEU.AND P0, PT, R2, R4, PT ;  /* 0x000000040200722a */ /* 0x004fcc0003f0e000 */
        /* <DEDUP_REMOVED lines=8> */
[----:B------:R-:W3:Y:S01]  /*1e30*/  S2UR UR5, SR_CgaCtaId ;  /* 0x00000000000579c3 */ /* 0x000ee20000008800 */
[----:B------:R-:W-:Y:S02]  /*1e40*/  UMOV UR4, 0x400 ;  /* 0x0000040000047882 */ /* 0x000fe40000000000 */
[----:B---3--:R-:W-:-:S09]  /*1e50*/  ULEA UR4, UR5, UR4, 0x18 ;  /* 0x0000000405047291 */ /* 0x008fd2000f8ec0ff */
[----:B------:R-:W3:Y:S04]  /*1e60*/  LDS.128 R12, [UR4+0x10] ;  /* 0x00001004ff0c7984 */ /* 0x000ee80008000c00 */
[----:B--2---:R-:W2:Y:S04]  /*1e70*/  LDS.128 R4, [UR4+0x20] ;  /* 0x00002004ff047984 */ /* 0x004ea80008000c00 */
[----:B------:R-:W4:Y:S01]  /*1e80*/  LDS.128 R8, [UR4+0x30] ;  /* 0x00003004ff087984 */ /* 0x000f220008000c00 */
[----:B---3--:R-:W-:-:S06]  /*1e90*/  DSETP.GEU.AND P1, PT, R2, R12, PT ;  /* 0x0000000c0200722a */ /* 0x008fcc0003f2e000 */
[----:B------:R-:W-:Y:S02]  /*1ea0*/  FSEL R2, R12, R2, !P1 ;  /* 0x000000020c027208 */ /* 0x000fe40004800000 */
[----:B------:R-:W-:-:S06]  /*1eb0*/  FSEL R3, R13, R3, !P1 ;  /* 0x000000030d037208 */ /* 0x000fcc0004800000 */
[----:B------:R-:W-:-:S06]  /*1ec0*/  DSETP.GEU.AND P1, PT, R2, R14, PT ;  /* 0x0000000e0200722a */ /* 0x000fcc0003f2e000 */
[----:B------:R-:W-:Y:S02]  /*1ed0*/  FSEL R2, R14, R2, !P1 ;  /* 0x000000020e027208 */ /* 0x000fe40004800000 */
[----:B------:R-:W-:-:S06]  /*1ee0*/  FSEL R3, R15, R3, !P1 ;  /* 0x000000030f037208 */ /* 0x000fcc0004800000 */
[----:B--2---:R-:W-:-:S06]  /*1ef0*/  DSETP.GEU.AND P1, PT, R2, R4, PT ;  /* 0x000000040200722a */ /* 0x004fcc0003f2e000 */
[----:B------:R-:W-:Y:S02]  /*1f00*/  FSEL R4, R4, R2, !P1 ;  /* 0x0000000204047208 */ /* 0x000fe40004800000 */
[----:B------:R-:W-:Y:S02]  /*1f10*/  FSEL R5, R5, R3, !P1 ;  /* 0x0000000305057208 */ /* 0x000fe40004800000 */
[----:B------:R-:W2:Y:S04]  /*1f20*/  LDS.64 R2, [UR4+0x40] ;  /* 0x00004004ff027984 */ /* 0x000ea80008000a00 */
        /* <DEDUP_REMOVED lines=9> */
[----:B--2---:R-:W-:-:S06]  /*1fc0*/  DSETP.GEU.AND P1, PT, R4, R2, PT ;  /* 0x000000020400722a */ /* 0x004fcc0003f2e000 */
[----:B------:R-:W-:Y:S02]  /*1fd0*/  FSEL R2, R2, R4, !P1 ;  /* 0x0000000402027208 */ /* 0x000fe40004800000 */
[----:B------:R-:W-:Y:S01]  /*1fe0*/  FSEL R3, R3, R5, !P1 ;  /* 0x0000000503037208 */ /* 0x000fe20004800000 */
[----:B------:R-:W-:Y:S06]  /*1ff0*/  BRA `(.L_x_69) ;  /* 0x0000001c00f47947 */ /* 0x000fec0003800000 */
.L_x_58:
        /* <DEDUP_REMOVED lines=16> */
.L_x_80:
[----:B------:R-:W-:Y:S05]  /*2100*/  BSYNC.RECONVERGENT B1 ;  /* 0x0000000000017941 */ /* 0x000fea0003800200 */
.L_x_79:
        /* <DEDUP_REMOVED lines=18> */
.L_x_85:
        /* <DEDUP_REMOVED lines=10> */
.L_x_84:
[----:B------:R-:W-:Y:S05]  /*22d0*/  BSYNC.RECONVERGENT B2 ;  /* 0x0000000000027941 */ /* 0x000fea0003800200 */
.L_x_83:
[----:B------:R-:W-:Y:S05]  /*22e0*/  @!P2 BRA `(.L_x_82) ;  /* 0x000000000080a947 */ /* 0x000fea0003800000 */
[----:B------:R-:W0:Y:S01]  /*22f0*/  LDC.64 R4, c[0x0][0x380] ;  /* 0x0000e000ff047b82 */ /* 0x000e220000000a00 */
[----:B------:R-:W-:Y:S02]  /*2300*/  IMAD.U32 R7, RZ, RZ, UR16 ;  /* 0x00000010ff077e24 */ /* 0x000fe4000f8e00ff */
[----:B------:R-:W-:Y:S02]  /*2310*/  VIADD R6, R8, 0x200 ;  /* 0x0000020008067836 */ /* 0x000fe40000000000 */
[----:B------:R-:W-:-:S07]  /*2320*/  IMAD R7, R7, 0x800, R8 ;  /* 0x0000080007077824 */ /* 0x000fce00078e0208 */
.L_x_86:
        /* <DEDUP_REMOVED lines=28> */
.L_x_82:
[----:B------:R-:W-:Y:S05]  /*24f0*/  BSYNC.RECONVERGENT B1 ;  /* 0x0000000000017941 */ /* 0x000fea0003800200 */
.L_x_81:
        /* <DEDUP_REMOVED lines=45> */
[----:B------:R-:W-:-:S03]  /*27d0*/  FSEL R5, R5, R3, P1 ;  /* 0x0000000305057208 */ /* 0x000fc60000800000 */
[----:B0-----:R-:W-:Y:S02]  /*27e0*/  IMAD.MOV.U32 R2, RZ, RZ, R4 ;  /* 0x000000ffff027224 */ /* 0x001fe400078e0004 */
[----:B------:R-:W-:Y:S01]  /*27f0*/  IMAD.MOV.U32 R3, RZ, RZ, R5 ;  /* 0x000000ffff037224 */ /* 0x000fe200078e0005 */
[----:B------:R-:W-:Y:S06]  /*2800*/  BAR.SYNC.DEFER_BLOCKING 0x0 ;  /* 0x0000000000007b1d */ /* 0x000fec0000010000 */
[----:B------:R-:W-:Y:S05]  /*2810*/  @P0 BRA `(.L_x_69) ;  /* 0x0000001400ec0947 */ /* 0x000fea0003800000 */
[----:B------:R-:W0:Y:S01]  /*2820*/  S2UR UR5, SR_CgaCtaId ;  /* 0x00000000000579c3 */ /* 0x000e220000008800 */
[----:B------:R-:W-:Y:S02]  /*2830*/  UMOV UR4, 0x400 ;  /* 0x0000040000047882 */ /* 0x000fe40000000000 */
[----:B0-----:R-:W-:-:S09]  /*2840*/  ULEA UR4, UR5, UR4, 0x18 ;  /* 0x0000000405047291 */ /* 0x001fd2000f8ec0ff */
[----:B------:R-:W0:Y:S04]  /*2850*/  LDS.128 R12, [UR4+0x10] ;  /* 0x00001004ff0c7984 */ /* 0x000e280008000c00 */
[----:B------:R-:W1:Y:S04]  /*2860*/  LDS.128 R4, [UR4+0x20] ;  /* 0x00002004ff047984 */ /* 0x000e680008000c00 */
        /* <DEDUP_REMOVED lines=24> */
.L_x_87:
        /* <DEDUP_REMOVED lines=36> */
[----:B------:R-:W-:Y:S01]  /*2c30*/  VIADD R10, R10, 0x10 ;  /* 0x000000100a0a7836 */ /* 0x000fe20000000000 */
[----:B------:R-:W0:Y:S11]  /*2c40*/  SHFL.DOWN PT, R3, R7, 0x8, R5 ;  /* 0x0900000007037989 */ /* 0x000e3600000e0005 */
[----:B------:R-:W1:Y:S01]  /*2c50*/  @!P0 S2R R9, SR_CgaCtaId ;  /* 0x0000000000098919 */ /* 0x000e620000008800 */
[----:B------:R-:W-:Y:S01]  /*2c60*/  @!P0 MOV R8, 0x400 ;  /* 0x0000040000088802 */ /* 0x000fe20000000f00 */
[----:B0-----:R-:W-:Y:S01]  /*2c70*/  DSETP.GEU.AND P1, PT, R6, R2, PT ;  /* 0x000000020600722a */ /* 0x001fe20003f2e000 */
[----:B------:R-:W-:-:S05]  /*2c80*/  @!P0 SHF.R.U32.HI R6, RZ, 0x2, R0 ;  /* 0x00000002ff068819 */ /* 0x000fca0000011600 */
[----:B------:R-:W-:Y:S02]  /*2c90*/  @!P2 FSEL R4, R2, R4, !P1 ;  /* 0x000000040204a208 */ /* 0x000fe40004800000 */
[----:B------:R-:W-:Y:S02]  /*2ca0*/  @!P2 FSEL R7, R3, R7, !P1 ;  /* 0x000000070307a208 */ /* 0x000fe40004800000 */
[----:B------:R-:W-:Y:S01]  /*2cb0*/  ISETP.GT.AND P2, PT, R10, R5, PT ;  /* 0x000000050a00720c */ /* 0x000fe20003f44270 */
[----:B------:R-:W-:Y:S01]  /*2cc0*/  SHFL.DOWN PT, R2, R4, 0x10, R5 ;  /* 0x0a00000004027989 */ /* 0x000fe200000e0005 */
[----:B------:R-:W-:-:S03]  /*2cd0*/  @!P0 LOP3.LUT R6, R6, 0xf8, RZ, 0xc0, !PT ;  /* 0x000000f806068812 */ /* 0x000fc600078ec0ff */
[----:B------:R0:W2:Y:S01]  /*2ce0*/  SHFL.DOWN PT, R3, R7, 0x10, R5 ;  /* 0x0a00000007037989 */ /* 0x0000a200000e0005 */
        /* <DEDUP_REMOVED lines=11> */
[----:B0-----:R-:W-:Y:S05]  /*2da0*/  @P0 BRA `(.L_x_69) ;  /* 0x0000001000880947 */ /* 0x001fea0003800000 */
        /* <DEDUP_REMOVED lines=59> */
.L_x_78:
[----:B------:R-:W0:Y:S01]  /*3160*/  S2R R0, SR_TID.X ;  /* 0x0000000000007919 */ /* 0x000e220000002100 */
[----:B------:R-:W1:Y:S01]  /*3170*/  LDCU.64 UR8, c[0x0][0x380] ;  /* 0x00007000ff0877ac */ /* 0x000e620008000a00 */
[----:B------:R-:W-:Y:S02]  /*3180*/  IMAD.U32 R19, RZ, RZ, UR16 ;  /* 0x00000010ff137e24 */ /* 0x000fe4000f8e00ff */
[----:B-1----:R-:W-:Y:S02]  /*3190*/  IMAD.U32 R2, RZ, RZ, UR8 ;  /* 0x00000008ff027e24 */ /* 0x002fe4000f8e00ff */
[----:B------:R-:W-:Y:S02]  /*31a0*/  IMAD.U32 R3, RZ, RZ, UR9 ;  /* 0x00000009ff037e24 */ /* 0x000fe4000f8e00ff */
[----:B0-----:R-:W-:-:S04]  /*31b0*/  IMAD R19, R19, 0x800, R0 ;  /* 0x0000080013137824 */ /* 0x001fc800078e0200 */
[----:B------:R-:W-:-:S05]  /*31c0*/  IMAD.WIDE.U32 R18, R19, 0x8, R2 ;  /* 0x0000000813127825 */ /* 0x000fca00078e0002 */
        /* <DEDUP_REMOVED lines=8> */
[----:B------:R-:W-:Y:S01]  /*3250*/  UISETP.GE.U32.AND UP0, UPT, UR13, UR5, UPT ;  /* 0x000000050d00728c */ /* 0x000fe2000bf06070 */
        /* <DEDUP_REMOVED lines=21> */
[----:B------:R-:W-:Y:S06]  /*33b0*/  BRA.U !UP0, `(.L_x_88) ;  /* 0x0000000508dc7547 */ /* 0x000fec000b800000 */
[----:B------:R-:W-:Y:S02]  /*33c0*/  ULEA UR8, UR16, UR5, 0xb ;  /* 0x0000000510087291 */ /* 0x000fe4000f8e58ff */
[----:B------:R-:W-:Y:S02]  /*33d0*/  UIADD3 UR14, UPT, UPT, UR7, -0x800, URZ ;  /* 0xfffff800070e7890 */ /* 0x000fe4000fffe0ff */
[----:B------:R-:W-:Y:S02]  /*33e0*/  UIADD3 UR9, UPT, UPT, UR8, 0x100, URZ ;  /* 0x0000010008097890 */ /* 0x000fe4000fffe0ff */
[----:B------:R-:W-:Y:S02]  /*33f0*/  UISETP.GT.U32.AND UP0, UPT, UR8, UR14, UPT ;  /* 0x0000000e0800728c */ /* 0x000fe4000bf04070 */
[----:B------:R-:W-:Y:S01]  /*3400*/  VIADD R7, R0, UR8 ;  /* 0x0000000800077c36 */ /* 0x000fe20008000000 */
[----:B------:R-:W-:Y:S01]  /*3410*/  UMOV UR4, URZ ;  /* 0x000000ff00047c82 */ /* 0x000fe20008000000 */
[----:B------:R-:W-:-:S05]  /*3420*/  UMOV UR6, UR8 ;  /* 0x0000000800067c82 */ /* 0x000fca0008000000 */
[----:B------:R-:W-:Y:S05]  /*3430*/  BRA.U UP0, `(.L_x_89) ;  /* 0x0000000100b87547 */ /* 0x000fea000b800000 */
[----:B------:R-:W0:Y:S01]  /*3440*/  LDC.64 R2, c[0x0][0x380] ;  /* 0x0000e000ff027b82 */ /* 0x000e220000000a00 */
[----:B------:R-:W1:Y:S01]  /*3450*/  LDCU UR7, c[0x0][0x3a8] ;  /* 0x00007500ff0777ac */ /* 0x000e620008000800 */
[----:B------:R-:W-:Y:S01]  /*3460*/  NOP ;  /* 0x0000000000007918 */ /* 0x000fe20000000000 */
.L_x_90:
[----:B------:R-:W-:-:S04]  /*3470*/  VIADD R23, R0, UR6 ;  /* 0x0000000600177c36 */ /* 0x000fc80008000000 */
[----:B0-----:R-:W-:-:S05]  /*3480*/  IMAD.WIDE.U32 R22, R23, 0x8, R2 ;  /* 0x0000000817167825 */ /* 0x001fca00078e0002 */
[----:B------:R-:W2:Y:S04]  /*3490*/  LDG.E.64.CONSTANT R24, desc[UR10][R22.64] ;  /* 0x0000000a16187981 */ /* 0x000ea8000c1e9b00 */
[----:B------:R-:W3:Y:S04]  /*34a0*/  LDG.E.64.CONSTANT R18, desc[UR10][R22.64+0x800] ;  /* 0x0008000a16127981 */ /* 0x000ee8000c1e9b00 */
[----:B------:R-:W4:Y:S04]  /*34b0*/  LDG.E.64.CONSTANT R16, desc[UR10][R22.64+0x1000] ;  /* 0x0010000a16107981 */ /* 0x000f28000c1e9b00 */
[----:B------:R-:W5:Y:S04]  /*34c0*/  LDG.E.64.CONSTANT R14, desc[UR10][R22.64+0x1800] ;  /* 0x0018000a160e7981 */ /* 0x000f68000c1e9b00 */
[----:B------:R-:W5:Y:S04]  /*34d0*/  LDG.E.64.CONSTANT R12, desc[UR10][R22.64+0x2000] ;  /* 0x0020000a160c7981 */ /* 0x000f68000c1e9b00 */
[----:B------:R-:W5:Y:S04]  /*34e0*/  LDG.E.64.CONSTANT R10, desc[UR10][R22.64+0x2800] ;  /* 0x0028000a160a7981 */ /* 0x000f68000c1e9b00 */
[----:B------:R-:W5:Y:S04]  /*34f0*/  LDG.E.64.CONSTANT R8, desc[UR10][R22.64+0x3000] ;  /* 0x0030000a16087981 */ /* 0x000f68000c1e9b00 */
[----:B------:R-:W5:Y:S01]  /*3500*/  LDG.E.64.CONSTANT R20, desc[UR10][R22.64+0x3800] ;  /* 0x0038000a16147981 */ /* 0x000f62000c1e9b00 */
[----:B-1----:R-:W-:-:S04]  /*3510*/  UIADD3 UR12, UPT, UPT, -UR6, UR7, URZ ;  /* 0x00000007060c7290 */ /* 0x002fc8000fffe1ff */
        /* <DEDUP_REMOVED lines=32> */
.L_x_89:
[----:B------:R-:W-:-:S09]  /*3720*/  UISETP.GE.U32.AND UP0, UPT, UR6, UR7, UPT ;  /* 0x000000070600728c */ /* 0x000fd2000bf06070 */
[----:B------:R-:W-:Y:S05]  /*3730*/  BRA.U UP0, `(.L_x_88) ;  /* 0x0000000100fc7547 */ /* 0x000fea000b800000 */
[----:B------:R-:W-:Y:S01]  /*3740*/  UIADD3 UR5, UPT, UPT, -UR6, UR7, URZ ;  /* 0x0000000706057290 */ /* 0x000fe2000fffe1ff */
[----:B------:R-:W-:Y:S05]  /*3750*/  BSSY.RECONVERGENT B1, `(.L_x_88) ;  /* 0x000003d000017945 */ /* 0x000fea0003800200 */
[----:B------:R-:W-:-:S13]  /*3760*/  ISETP.GE.AND P0, PT, R0, UR5, PT ;  /* 0x0000000500007c0c */ /* 0x000fda000bf06270 */
[----:B------:R-:W-:Y:S05]  /*3770*/  @P0 BRA `(.L_x_91) ;  /* 0x0000000000e80947 */ /* 0x000fea0003800000 */
[----:B------:R-:W0:Y:S01]  /*3780*/  LDC R10, c[0x0][0x3ac] ;  /* 0x0000eb00ff0a7b82 */ /* 0x000e220000000800 */
[----:B------:R-:W-:Y:S01]  /*3790*/  LOP3.LUT R6, RZ, R0, RZ, 0x33, !PT ;  /* 0x00000000ff067212 */ /* 0x000fe200078e33ff */
[----:B------:R-:W-:Y:S04]  /*37a0*/  BSSY.RECONVERGENT B2, `(.L_x_92) ;  /* 0x0000018000027945 */ /* 0x000fe80003800200 */
[----:B------:R-:W-:-:S04]  /*37b0*/  VIADD R8, R6, UR7 ;  /* 0x0000000706087c36 */ /* 0x000fc80008000000 */
[----:B------:R-:W-:Y:S02]  /*37c0*/  VIADD R9, R8, -UR8 ;  /* 0x8000000808097c36 */ /* 0x000fe40008000000 */
[----:B0-----:R-:W-:Y:S01]  /*37d0*/  IMAD R6, R10, UR4, RZ ;  /* 0x000000040a067c24 */ /* 0x001fe2000f8e02ff */
[C---:B------:R-:W-:Y:S02]  /*37e0*/  LOP3.LUT R10, R8.reuse, 0x300, RZ, 0xc0, !PT ;  /* 0x00000300080a7812 */ /* 0x040fe400078ec0ff */
[----:B------:R-:W-:Y:S01]  /*37f0*/  LEA.HI R8, R8, 0x1, RZ, 0x18 ;  /* 0x0000000108087811 */ /* 0x000fe200078fc0ff */
[----:B------:R-:W-:Y:S01]  /*3800*/  IMAD R6, R6, -0x800, R9 ;  /* 0xfffff80006067824 */ /* 0x000fe200078e0209 */
[----:B------:R-:W-:Y:S01]  /*3810*/  ISETP.NE.AND P0, PT, R10, 0x300, PT ;  /* 0x000003000a00780c */ /* 0x000fe20003f05270 */
[----:B------:R-:W-:-:S03]  /*3820*/  IMAD.MOV.U32 R10, RZ, RZ, R0 ;  /* 0x000000ffff0a7224 */ /* 0x000fc600078e0000 */
[----:B------:R-:W-:-:S09]  /*3830*/  ISETP.GE.U32.AND P2, PT, R6, 0x300, PT ;  /* 0x000003000600780c */ /* 0x000fd20003f46070 */
[----:B------:R-:W-:Y:S05]  /*3840*/  @!P0 BRA `(.L_x_93) ;  /* 0x0000000000348947 */ /* 0x000fea0003800000 */
[----:B------:R-:W-:Y:S01]  /*3850*/  LOP3.LUT R8, R8, 0x3, RZ, 0xc0, !PT ;  /* 0x0000000308087812 */ /* 0x000fe200078ec0ff */
[----:B------:R-:W-:-:S04]  /*3860*/  IMAD.MOV.U32 R10, RZ, RZ, R0 ;  /* 0x000000ffff0a7224 */ /* 0x000fc800078e0000 */
[----:B------:R-:W-:-:S07]  /*3870*/  IMAD.MOV R6, RZ, RZ, -R8 ;  /* 0x000000ffff067224 */ /* 0x000fce00078e0a08 */
.L_x_94:
        /* <DEDUP_REMOVED lines=10> */
.L_x_93:
[----:B------:R-:W-:Y:S05]  /*3920*/  BSYNC.RECONVERGENT B2 ;  /* 0x0000000000027941 */ /* 0x000fea0003800200 */
.L_x_92:
[----:B------:R-:W-:Y:S05]  /*3930*/  @!P2 BRA `(.L_x_91) ;  /* 0x000000000078a947 */ /* 0x000fea0003800000 */
[C---:B------:R-:W-:Y:S02]  /*3940*/  VIADD R6, R10.reuse, 0x200 ;  /* 0x000002000a067836 */ /* 0x040fe40000000000 */
[----:B------:R-:W-:-:S07]  /*3950*/  VIADD R7, R10, UR9 ;  /* 0x000000090a077c36 */ /* 0x000fce0008000000 */
.L_x_95:
[----:B------:R-:W-:-:S04]  /*3960*/  VIADD R9, R7, 0xffffff00 ;  /* 0xffffff0007097836 */ /* 0x000fc80000000000 */
[----:B------:R-:W-:-:S06]  /*3970*/  IMAD.WIDE.U32 R8, R9, 0x8, R2 ;  /* 0x0000000809087825 */ /* 0x000fcc00078e0002 */
        /* <DEDUP_REMOVED lines=11> */
[----:B------:R-:W-:Y:S01]  /*3a30*/  FSEL R4, R8, R4, !P0 ;  /* 0x0000000408047208 */ /* 0x000fe20004000000 */
[C---:B------:R-:W-:Y:S01]  /*3a40*/  VIADD R8, R6.reuse, 0x200 ;  /* 0x0000020006087836 */ /* 0x040fe20000000000 */
[----:B------:R-:W-:Y:S01]  /*3a50*/  FSEL R5, R9, R5, !P0 ;  /* 0x0000000509057208 */ /* 0x000fe20004000000 */
[----:B------:R-:W-:-:S05]  /*3a60*/  VIADD R6, R6, 0x400 ;  /* 0x0000040006067836 */ /* 0x000fca0000000000 */
        /* <DEDUP_REMOVED lines=11> */
.L_x_91:
[----:B------:R-:W-:Y:S05]  /*3b20*/  BSYNC.RECONVERGENT B1 ;  /* 0x0000000000017941 */ /* 0x000fea0003800200 */
.L_x_88:
        /* <DEDUP_REMOVED lines=49> */
[----:B------:R-:W1:Y:S04]  /*3e40*/  LDS.128 R12, [UR4+0x10] ;  /* 0x00001004ff0c7984 */ /* 0x000e680008000c00 */
[----:B0-----:R-:W0:Y:S04]  /*3e50*/  LDS.128 R4, [UR4+0x20] ;  /* 0x00002004ff047984 */ /* 0x001e280008000c00 */
[----:B------:R-:W2:Y:S01]  /*3e60*/  LDS.128 R8, [UR4+0x30] ;  /* 0x00003004ff087984 */ /* 0x000ea20008000c00 */
[----:B-1----:R-:W-:-:S06]  /*3e70*/  DSETP.GEU.AND P1, PT, R2, R12, PT ;  /* 0x0000000c0200722a */ /* 0x002fcc0003f2e000 */
[----:B------:R-:W-:Y:S02]  /*3e80*/  FSEL R2, R12, R2, !P1 ;  /* 0x000000020c027208 */ /* 0x000fe40004800000 */
[----:B------:R-:W-:-:S06]  /*3e90*/  FSEL R3, R13, R3, !P1 ;  /* 0x000000030d037208 */ /* 0x000fcc0004800000 */
[----:B------:R-:W-:-:S06]  /*3ea0*/  DSETP.GEU.AND P1, PT, R2, R14, PT ;  /* 0x0000000e0200722a */ /* 0x000fcc0003f2e000 */
[----:B------:R-:W-:Y:S02]  /*3eb0*/  FSEL R2, R14, R2, !P1 ;  /* 0x000000020e027208 */ /* 0x000fe40004800000 */
[----:B------:R-:W-:-:S06]  /*3ec0*/  FSEL R3, R15, R3, !P1 ;  /* 0x000000030f037208 */ /* 0x000fcc0004800000 */
[----:B0-----:R-:W-:-:S06]  /*3ed0*/  DSETP.GEU.AND P1, PT, R2, R4, PT ;  /* 0x000000040200722a */ /* 0x001fcc0003f2e000 */
        /* <DEDUP_REMOVED lines=14> */
[----:B------:R-:W-:-:S07]  /*3fc0*/  FSEL R3, R3, R5, !P1 ;  /* 0x0000000503037208 */ /* 0x000fce0004800000 */
.L_x_69:
[----:B01----:R-:W-:Y:S05]  /*3fd0*/  BSYNC.RECONVERGENT B0 ;  /* 0x0000000000007941 */ /* 0x003fea0003800200 */
.L_x_57:
[----:B------:R-:W-:Y:S05]  /*3fe0*/  @P0 EXIT ;  /* 0x000000000000094d */ /* 0x000fea0003800000 */
[----:B------:R-:W0:Y:S02]  /*3ff0*/  LDCU.64 UR4, c[0x0][0x388] ;  /* 0x00007100ff0477ac */ /* 0x000e240008000a00 */
[----:B0-----:R-:W-:-:S06]  /*4000*/  UIMAD.WIDE.U32 UR4, UR16, 0x8, UR4 ;  /* 0x00000008100478a5 */ /* 0x001fcc000f8e0004 */
[----:B--2---:R-:W-:Y:S02]  /*4010*/  IMAD.U32 R4, RZ, RZ, UR4 ;  /* 0x00000004ff047e24 */ /* 0x004fe4000f8e00ff */
[----:B------:R-:W-:-:S05]  /*4020*/  IMAD.U32 R5, RZ, RZ, UR5 ;  /* 0x00000005ff057e24 */ /* 0x000fca000f8e00ff */
[----:B------:R-:W-:Y:S01]  /*4030*/  STG.E.64 desc[UR10][R4.64], R2 ;  /* 0x0000000204007986 */ /* 0x000fe2000c101b0a */
[----:B------:R-:W-:Y:S05]  /*4040*/  EXIT ;  /* 0x000000000000794d */ /* 0x000fea0003800000 */
.L_x_96:
        /* <DEDUP_REMOVED lines=11> */
.L_x_150:


//--------------------- .text._ZN3cub18CUB_300001_SM_10006detail6reduce28DeviceReduceSingleTileKernelINS2_10policy_hubIdjN4cuda3__47maximumIvEEE10Policy1000EPdSB_jS8_ddNS5_3std3__410__identityEEEvT0_T1_T2_T3_T4_T6_ --------------------------
	.section	.text._ZN3cub18CUB_300001_SM_10006detail6reduce28DeviceReduceSingleTileKernelINS2_10policy_hubIdjN4cuda3__47maximumIvEEE10Policy1000EPdSB_jS8_ddNS5_3std3__410__identityEEEvT0_T1_T2_T3_T4_T6_,"ax",@progbits
	.align	128
        .global         _ZN3cub18CUB_300001_SM_10006detail6reduce28DeviceReduceSingleTileKernelINS2_10policy_hubIdjN4cuda3__47maximumIvEEE10Policy1000EPdSB_jS8_ddNS5_3std3__410__identityEEEvT0_T1_T2_T3_T4_T6_
        .type           _ZN3cub18CUB_300001_SM_10006detail6reduce28DeviceReduceSingleTileKernelINS2_10policy_hubIdjN4cuda3__47maximumIvEEE10Policy1000EPdSB_jS8_ddNS5_3std3__410__identityEEEvT0_T1_T2_T3_T4_T6_,@function
        .size           _ZN3cub18CUB_300001_SM_10006detail6reduce28DeviceReduceSingleTileKernelINS2_10policy_hubIdjN4cuda3__47maximumIvEEE10Policy1000EPdSB_jS8_ddNS5_3std3__410__identityEEEvT0_T1_T2_T3_T4_T6_,(.L_x_151 - _ZN3cub18CUB_300001_SM_10006detail6reduce28DeviceReduceSingleTileKernelINS2_10policy_hubIdjN4cuda3__47maximumIvEEE10Policy1000EPdSB_jS8_ddNS5_3std3__410__identityEEEvT0_T1_T2_T3_T4_T6_)
        .other          _ZN3cub18CUB_300001_SM_10006detail6reduce28DeviceReduceSingleTileKernelINS2_10policy_hubIdjN4cuda3__47maximumIvEEE10Policy1000EPdSB_jS8_ddNS5_3std3__410__identityEEEvT0_T1_T2_T3_T4_T6_,@"STO_CUDA_ENTRY STV_DEFAULT"
_ZN3cub18CUB_300001_SM_10006detail6reduce28DeviceReduceSingleTileKernelINS2_10policy_hubIdjN4cuda3__47maximumIvEEE10Policy1000EPdSB_jS8_ddNS5_3std3__410__identityEEEvT0_T1_T2_T3_T4_T6_:
.text._ZN3cub18CUB_300001_SM_10006detail6reduce28DeviceReduceSingleTileKernelINS2_10policy_hubIdjN4cuda3__47maximumIvEEE10Policy1000EPdSB_jS8_ddNS5_3std3__410__identityEEEvT0_T1_T2_T3_T4_T6_:
        /* <DEDUP_REMOVED lines=13> */
.L_x_97:
[----:B------:R-:W0:Y:S01]  /*00d0*/  LDCU UR4, c[0x0][0x380] ;  /* 0x00007000ff0477ac */ /* 0x000e220008000800 */
[----:B------:R-:W-:Y:S01]  /*00e0*/  BSSY.RECONVERGENT B0, `(.L_x_98) ;  /* 0x00004ae000007945 */ /* 0x000fe20003800200 */
[----:B0-----:R-:W-:-:S09]  /*00f0*/  ULOP3.LUT UP0, URZ, UR4, 0x1f, URZ, 0xc0, !UPT ;  /* 0x0000001f04ff7892 */ /* 0x001fd2000f80c0ff */
[----:B------:R-:W-:Y:S05]  /*0100*/  BRA.U UP0, `(.L_x_99) ;  /* 0x0000002500447547 */ /* 0x000fea000b800000 */
[----:B------:R-:W-:-:S13]  /*0110*/  ISETP.GT.U32.AND P0, PT, R0, 0x7ff, PT ;  /* 0x000007ff0000780c */ /* 0x000fda0003f04070 */
[----:B------:R-:W-:Y:S05]  /*0120*/  @P0 BRA `(.L_x_100) ;  /* 0x0000001400f80947 */ /* 0x000fea0003800000 */
[----:B------:R-:W0:Y:S01]  /*0130*/  S2R R3, SR_TID.X ;  /* 0x0000000000037919 */ /* 0x000e220000002100 */
[----:B------:R-:W-:Y:S01]  /*0140*/  BSSY.RECONVERGENT B1, `(.L_x_101) ;  /* 0x0000009000017945 */ /* 0x000fe20003800200 */
[----:B------:R-:W-:Y:S02]  /*0150*/  CS2R R4, SRZ ;  /* 0x0000000000047805 */ /* 0x000fe4000001ff00 */
[----:B0-----:R-:W-:Y:S01]  /*0160*/  ISETP.GE.U32.AND P0, PT, R3, R0, PT ;  /* 0x000000000300720c */ /* 0x001fe20003f06070 */
[----:B------:R-:W-:-:S12]  /*0170*/  IMAD.MOV.U32 R9, RZ, RZ, R3 ;  /* 0x000000ffff097224 */ /* 0x000fd800078e0003 */
[----:B------:R-:W-:Y:S05]  /*0180*/  @P0 BRA `(.L_x_102) ;  /* 0x0000000000100947 */ /* 0x000fea0003800000 */
[----:B------:R-:W0:Y:S02]  /*0190*/  LDC.64 R4, c[0x0][0x380] ;  /* 0x0000e000ff047b82 */ /* 0x000e240000000a00 */
[----:B0-----:R-:W-:-:S06]  /*01a0*/  IMAD.WIDE.U32 R4, R3, 0x8, R4 ;  /* 0x0000000803047825 */ /* 0x001fcc00078e0004 */
[----:B------:R-:W5:Y:S01]  /*01b0*/  LDG.E.64.CONSTANT R4, desc[UR6][R4.64] ;  /* 0x0000000604047981 */ /* 0x000f62000c1e9b00 */
[----:B------:R-:W-:-:S07]  /*01c0*/  VIADD R9, R3, 0x100 ;  /* 0x0000010003097836 */ /* 0x000fce0000000000 */
.L_x_102:
[----:B------:R-:W-:Y:S05]  /*01d0*/  BSYNC.RECONVERGENT B1 ;  /* 0x0000000000017941 */ /* 0x000fea0003800200 */
.L_x_101:
[----:B------:R-:W-:Y:S01]  /*01e0*/  ISETP.GE.U32.AND P0, PT, R9, R0, PT ;  /* 0x000000000900720c */ /* 0x000fe20003f06070 */
        /* <DEDUP_REMOVED lines=16> */
.L_x_107:
        /* <DEDUP_REMOVED lines=12> */
.L_x_106:
[----:B------:R-:W-:Y:S05]  /*03b0*/  BSYNC.RECONVERGENT B2 ;  /* 0x0000000000027941 */ /* 0x000fea0003800200 */
.L_x_105:
[----:B------:R-:W-:Y:S05]  /*03c0*/  @!P0 BRA `(.L_x_104) ;  /* 0x0000000800288947 */ /* 0x000fea0003800000 */
[----:B------:R-:W0:Y:S01]  /*03d0*/  LDC.64 R6, c[0x0][0x380] ;  /* 0x0000e000ff067b82 */ /* 0x000e220000000a00 */
[----:B------:R-:W-:Y:S01]  /*03e0*/  IMAD.IADD R2, R0, 0x1, -R9 ;  /* 0x0000000100027824 */ /* 0x000fe200078e0a09 */
[----:B------:R-:W-:Y:S01]  /*03f0*/  BSSY.RECONVERGENT B2, `(.L_x_108) ;  /* 0x000004c000027945 */ /* 0x000fe20003800200 */
[----:B------:R-:W-:-:S03]  /*0400*/  PLOP3.LUT P0, PT, PT, PT, PT, 0x80, 0x8 ;  /* 0x000000000008781c */ /* 0x000fc60003f0f070 */
[----:B------:R-:W-:Y:S01]  /*0410*/  ISETP.GT.AND P1, PT, R2, 0xc00, PT ;  /* 0x00000c000200780c */ /* 0x000fe20003f24270 */
[----:B0-----:R-:W-:-:S12]  /*0420*/  IMAD.WIDE.U32 R6, R9, 0x8, R6 ;  /* 0x0000000809067825 */ /* 0x001fd800078e0006 */
[----:B------:R-:W-:Y:S05]  /*0430*/  @!P1 BRA `(.L_x_109) ;  /* 0x00000004001c9947 */ /* 0x000fea0003800000 */
[----:B------:R-:W-:Y:S01]  /*0440*/  PLOP3.LUT P0, PT, PT, PT, PT, 0x8, 0x80 ;  /* 0x000000000080781c */ /* 0x000fe20003f0e170 */
[----:B------:R-:W-:-:S12]  /*0450*/  VIADD R2, R0, 0xfffff400 ;  /* 0xfffff40000027836 */ /* 0x000fd80000000000 */
.L_x_110:
[----:B------:R-:W2:Y:S04]  /*0460*/  LDG.E.64.CONSTANT R40, desc[UR6][R6.64] ;  /* 0x0000000606287981 */ /* 0x000ea8000c1e9b00 */
[----:B------:R-:W3:Y:S04]  /*0470*/  LDG.E.64.CONSTANT R38, desc[UR6][R6.64+0x800] ;  /* 0x0008000606267981 */ /* 0x000ee8000c1e9b00 */
[----:B------:R-:W4:Y:S04]  /*0480*/  LDG.E.64.CONSTANT R36, desc[UR6][R6.64+0x1000] ;  /* 0x0010000606247981 */ /* 0x000f28000c1e9b00 */
        /* <DEDUP_REMOVED lines=12> */
[----:B------:R0:W4:Y:S01]  /*0550*/  LDG.E.64.CONSTANT R10, desc[UR6][R6.64+0x7800] ;  /* 0x00780006060a7981 */ /* 0x000122000c1e9b00 */
[----:B------:R-:W-:-:S05]  /*0560*/  VIADD R9, R9, 0x1000 ;  /* 0x0000100009097836 */ /* 0x000fca0000000000 */
[----:B------:R-:W-:Y:S02]  /*0570*/  ISETP.GE.AND P2, PT, R9, R2, PT ;  /* 0x000000020900720c */ /* 0x000fe40003f46270 */
[----:B0-----:R-:W-:-:S05]  /*0580*/  IADD3 R6, P3, PT, R6, 0x8000, RZ ;  /* 0x0000800006067810 */ /* 0x001fca0007f7e0ff */
[----:B------:R-:W-:Y:S01]  /*0590*/  IMAD.X R7, RZ, RZ, R7, P3 ;  /* 0x000000ffff077224 */ /* 0x000fe200018e0607 */
        /* <DEDUP_REMOVED lines=49> */
.L_x_109:
[----:B------:R-:W-:Y:S05]  /*08b0*/  BSYNC.RECONVERGENT B2 ;  /* 0x0000000000027941 */ /* 0x000fea0003800200 */
.L_x_108:
[----:B------:R-:W-:Y:S01]  /*08c0*/  IMAD.IADD R2, R0, 0x1, -R9 ;  /* 0x0000000100027824 */ /* 0x000fe200078e0a09 */
[----:B------:R-:W-:Y:S04]  /*08d0*/  BSSY.RECONVERGENT B2, `(.L_x_111) ;  /* 0x0000027000027945 */ /* 0x000fe80003800200 */
[----:B------:R-:W-:-:S13]  /*08e0*/  ISETP.GT.AND P1, PT, R2, 0x400, PT ;  /* 0x000004000200780c */ /* 0x000fda0003f24270 */
[----:B------:R-:W-:Y:S05]  /*08f0*/  @!P1 BRA `(.L_x_112) ;  /* 0x0000000000909947 */ /* 0x000fea0003800000 */
[----:B------:R-:W2:Y:S04]  /*0900*/  LDG.E.64.CONSTANT R12, desc[UR6][R6.64] ;  /* 0x00000006060c7981 */ /* 0x000ea8000c1e9b00 */
[----:B------:R-:W3:Y:S04]  /*0910*/  LDG.E.64.CONSTANT R14, desc[UR6][R6.64+0x800] ;  /* 0x00080006060e7981 */ /* 0x000ee8000c1e9b00 */
[----:B------:R-:W4:Y:S04]  /*0920*/  LDG.E.64.CONSTANT R16, desc[UR6][R6.64+0x1000] ;  /* 0x0010000606107981 */ /* 0x000f28000c1e9b00 */
[----:B------:R-:W4:Y:S04]  /*0930*/  LDG.E.64.CONSTANT R18, desc[UR6][R6.64+0x1800] ;  /* 0x0018000606127981 */ /* 0x000f28000c1e9b00 */
[----:B------:R-:W4:Y:S04]  /*0940*/  LDG.E.64.CONSTANT R20, desc[UR6][R6.64+0x2000] ;  /* 0x0020000606147981 */ /* 0x000f28000c1e9b00 */
[----:B------:R-:W4:Y:S04]  /*0950*/  LDG.E.64.CONSTANT R22, desc[UR6][R6.64+0x2800] ;  /* 0x0028000606167981 */ /* 0x000f28000c1e9b00 */
[----:B------:R-:W4:Y:S04]  /*0960*/  LDG.E.64.CONSTANT R24, desc[UR6][R6.64+0x3000] ;  /* 0x0030000606187981 */ /* 0x000f28000c1e9b00 */
[----:B------:R0:W4:Y:S01]  /*0970*/  LDG.E.64.CONSTANT R10, desc[UR6][R6.64+0x3800] ;  /* 0x00380006060a7981 */ /* 0x000122000c1e9b00 */
[----:B------:R-:W-:Y:S01]  /*0980*/  VIADD R9, R9, 0x800 ;  /* 0x0000080009097836 */ /* 0x000fe20000000000 */
        /* <DEDUP_REMOVED lines=27> */
.L_x_112:
[----:B------:R-:W-:Y:S05]  /*0b40*/  BSYNC.RECONVERGENT B2 ;  /* 0x0000000000027941 */ /* 0x000fea0003800200 */
.L_x_111:
[----:B------:R-:W-:-:S13]  /*0b50*/  ISETP.LT.OR P0, PT, R9, R0, P0 ;  /* 0x000000000900720c */ /* 0x000fda0000701670 */
[----:B------:R-:W-:Y:S05]  /*0b60*/  @!P0 BRA `(.L_x_104) ;  /* 0x0000000000408947 */ /* 0x000fea0003800000 */
        /* <DEDUP_REMOVED lines=16> */
.L_x_104:
[----:B------:R-:W-:Y:S05]  /*0c70*/  BSYNC.RECONVERGENT B1 ;  /* 0x0000000000017941 */ /* 0x000fea0003800200 */
.L_x_103:
[----:B------:R-:W-:-:S13]  /*0c80*/  ISETP.GE.U32.AND P0, PT, R0, 0x100, PT ;  /* 0x000001000000780c */ /* 0x000fda0003f06070 */
        /* <DEDUP_REMOVED lines=58> */
[----:B-1----:R-:W0:Y:S04]  /*1030*/  LDS.128 R8, [UR4+0x10] ;  /* 0x00001004ff087984 */ /* 0x002e280008000c00 */
        /* <DEDUP_REMOVED lines=25> */
.L_x_113:
[----:B------:R-:W-:Y:S01]  /*11d0*/  LOP3.LUT R2, R3, 0x3e0, RZ, 0xc0, !PT ;  /* 0x000003e003027812 */ /* 0x000fe200078ec0ff */
[----:B------:R-:W0:Y:S03]  /*11e0*/  S2R R10, SR_LANEID ;  /* 0x00000000000a7919 */ /* 0x000e260000000000 */
[----:B------:R-:W-:Y:S01]  /*11f0*/  LOP3.LUT R9, RZ, R2, RZ, 0x33, !PT ;  /* 0x00000002ff097212 */ /* 0x000fe200078e33ff */
[----:B------:R-:W-:-:S04]  /*1200*/  VIADD R7, R2, 0x20 ;  /* 0x0000002002077836 */ /* 0x000fc80000000000 */
[----:B------:R-:W-:Y:S01]  /*1210*/  IMAD.IADD R9, R9, 0x1, R0 ;  /* 0x0000000109097824 */ /* 0x000fe200078e0200 */
[----:B------:R-:W-:-:S04]  /*1220*/  ISETP.GT.U32.AND P0, PT, R7, R0, PT ;  /* 0x000000000700720c */ /* 0x000fc80003f04070 */
        /* <DEDUP_REMOVED lines=60> */
[----:B------:R-:W-:Y:S01]  /*15f0*/  ISETP.GT.U32.AND P2, PT, R0, 0x20, PT ;  /* 0x000000200000780c */ /* 0x000fe20003f44070 */
        /* <DEDUP_REMOVED lines=8> */
[C---:B------:R-:W-:Y:S01]  /*1680*/  ISETP.GT.U32.AND P1, PT, R0.reuse, 0x40, PT ;  /* 0x000000400000780c */ /* 0x040fe20003f24070 */
[----:B------:R-:W-:Y:S01]  /*1690*/  IMAD.MOV.U32 R2, RZ, RZ, R13 ;  /* 0x000000ffff027224 */ /* 0x000fe200078e000d */
[----:B------:R-:W-:Y:S01]  /*16a0*/  ISETP.GT.U32.AND P2, PT, R0, 0x60, PT ;  /* 0x000000600000780c */ /* 0x000fe20003f44070 */
[----:B------:R-:W-:Y:S01]  /*16b0*/  IMAD.MOV.U32 R3, RZ, RZ, R12 ;  /* 0x000000ffff037224 */ /* 0x000fe200078e000c */
[----:B------:R-:W0:Y:S05]  /*16c0*/  LDS.128 R4, [UR4+0x30] ;  /* 0x00003004ff047984 */ /* 0x000e2a0008000c00 */
[----:B------:R-:W-:-:S06]  /*16d0*/  DSETP.GEU.AND P3, PT, R2, R14, PT ;  /* 0x0000000e0200722a */ /* 0x000fcc0003f6e000 */
[----:B------:R-:W-:Y:S02]  /*16e0*/  @P1 FSEL R13, R14, R13, !P3 ;  /* 0x0000000d0e0d1208 */ /* 0x000fe40005800000 */
[----:B------:R-:W-:Y:S02]  /*16f0*/  @P1 FSEL R12, R15, R12, !P3 ;  /* 0x0000000c0f0c1208 */ /* 0x000fe40005800000 */
[----:B------:R-:W-:Y:S01]  /*1700*/  ISETP.GT.U32.AND P1, PT, R0, 0x80, PT ;  /* 0x000000800000780c */ /* 0x000fe20003f24070 */
[----:B------:R-:W-:Y:S02]  /*1710*/  IMAD.MOV.U32 R2, RZ, RZ, R13 ;  /* 0x000000ffff027224 */ /* 0x000fe400078e000d */
[----:B------:R-:W-:-:S06]  /*1720*/  IMAD.MOV.U32 R3, RZ, RZ, R12 ;  /* 0x000000ffff037224 */ /* 0x000fcc00078e000c */
[----:B-1----:R-:W-:Y:S01]  /*1730*/  DSETP.GEU.AND P3, PT, R2, R8, PT ;  /* 0x000000080200722a */ /* 0x002fe20003f6e000 */
[----:B------:R-:W1:Y:S05]  /*1740*/  LDS.64 R2, [UR4+0x40] ;  /* 0x00004004ff027984 */ /* 0x000e6a0008000a00 */
[----:B------:R-:W-:Y:S02]  /*1750*/  @P2 FSEL R13, R8, R13, !P3 ;  /* 0x0000000d080d2208 */ /* 0x000fe40005800000 */
[----:B------:R-:W-:Y:S02]  /*1760*/  @P2 FSEL R12, R9, R12, !P3 ;  /* 0x0000000c090c2208 */ /* 0x000fe40005800000 */
[----:B------:R-:W-:Y:S01]  /*1770*/  ISETP.GT.U32.AND P2, PT, R0, 0xa0, PT ;  /* 0x000000a00000780c */ /* 0x000fe20003f44070 */
[----:B------:R-:W-:-:S02]  /*1780*/  IMAD.MOV.U32 R8, RZ, RZ, R13 ;  /* 0x000000ffff087224 */ /* 0x000fc400078e000d */
[----:B------:R-:W-:-:S06]  /*1790*/  IMAD.MOV.U32 R9, RZ, RZ, R12 ;  /* 0x000000ffff097224 */ /* 0x000fcc00078e000c */
[----:B------:R-:W-:-:S06]  /*17a0*/  DSETP.GEU.AND P3, PT, R8, R10, PT ;  /* 0x0000000a0800722a */ /* 0x000fcc0003f6e000 */
[----:B------:R-:W-:Y:S02]  /*17b0*/  @P1 FSEL R13, R10, R13, !P3 ;  /* 0x0000000d0a0d1208 */ /* 0x000fe40005800000 */
[----:B------:R-:W-:Y:S02]  /*17c0*/  @P1 FSEL R12, R11, R12, !P3 ;  /* 0x0000000c0b0c1208 */ /* 0x000fe40005800000 */
[----:B------:R-:W-:Y:S01]  /*17d0*/  ISETP.GT.U32.AND P1, PT, R0, 0xc0, PT ;  /* 0x000000c00000780c */ /* 0x000fe20003f24070 */
[----:B------:R-:W-:Y:S02]  /*17e0*/  IMAD.MOV.U32 R8, RZ, RZ, R13 ;  /* 0x000000ffff087224 */ /* 0x000fe400078e000d */
[----:B------:R-:W-:-:S06]  /*17f0*/  IMAD.MOV.U32 R9, RZ, RZ, R12 ;  /* 0x000000ffff097224 */ /* 0x000fcc00078e000c */
[----:B0-----:R-:W-:-:S06]  /*1800*/  DSETP.GEU.AND P3, PT, R8, R4, PT ;  /* 0x000000040800722a */ /* 0x001fcc0003f6e000 */
[----:B------:R-:W-:Y:S02]  /*1810*/  @P2 FSEL R13, R4, R13, !P3 ;  /* 0x0000000d040d2208 */ /* 0x000fe40005800000 */
[----:B------:R-:W-:Y:S02]  /*1820*/  @P2 FSEL R12, R5, R12, !P3 ;  /* 0x0000000c050c2208 */ /* 0x000fe40005800000 */
[----:B------:R-:W-:Y:S01]  /*1830*/  ISETP.GT.U32.AND P2, PT, R0, 0xe0, PT ;  /* 0x000000e00000780c */ /* 0x000fe20003f44070 */
        /* <DEDUP_REMOVED lines=13> */
.L_x_100:
[----:B------:R-:W0:Y:S01]  /*1910*/  S2R R4, SR_TID.X ;  /* 0x0000000000047919 */ /* 0x000e220000002100 */
[----:B------:R-:W1:Y:S01]  /*1920*/  LDC.64 R2, c[0x0][0x380] ;  /* 0x0000e000ff027b82 */ /* 0x000e620000000a00 */
[----:B0-----:R-:W-:-:S04]  /*1930*/  IMAD.SHL.U32 R5, R4, 0x4, RZ ;  /* 0x0000000404057824 */ /* 0x001fc800078e00ff */
[----:B-1----:R-:W-:-:S05]  /*1940*/  IMAD.WIDE.U32 R2, R5, 0x8, R2 ;  /* 0x0000000805027825 */ /* 0x002fca00078e0002 */
[----:B------:R-:W2:Y:S04]  /*1950*/  LDG.E.128.CONSTANT R16, desc[UR6][R2.64] ;  /* 0x0000000602107981 */ /* 0x000ea8000c1e9d00 */
[----:B------:R-:W3:Y:S04]  /*1960*/  LDG.E.128.CONSTANT R20, desc[UR6][R2.64+0x10] ;  /* 0x0000100602147981 */ /* 0x000ee8000c1e9d00 */
[----:B------:R-:W4:Y:S04]  /*1970*/  LDG.E.128.CONSTANT R12, desc[UR6][R2.64+0x2000] ;  /* 0x00200006020c7981 */ /* 0x000f28000c1e9d00 */
[----:B------:R-:W5:Y:S01]  /*1980*/  LDG.E.128.CONSTANT R8, desc[UR6][R2.64+0x2010] ;  /* 0x0020100602087981 */ /* 0x000f62000c1e9d00 */
[----:B------:R-:W-:-:S02]  /*1990*/  VIADD R24, R0, 0xfffff800 ;  /* 0xfffff80000187836 */ /* 0x000fc40000000000 */
[----:B------:R-:W-:-:S03]  /*19a0*/  IMAD.MOV.U32 R5, RZ, RZ, 0x800 ;  /* 0x00000800ff057424 */ /* 0x000fc600078e00ff */
[----:B------:R-:W-:Y:S01]  /*19b0*/  ISETP.GE.U32.AND P1, PT, R24, 0x800, PT ;  /* 0x000008001800780c */ /* 0x000fe20003f26070 */
        /* <DEDUP_REMOVED lines=23> */
[----:B------:R-:W-:-:S07]  /*1b30*/  IMAD.MOV.U32 R5, RZ, RZ, 0x800 ;  /* 0x00000800ff057424 */ /* 0x000fce00078e00ff */
.L_x_117:
[----:B------:R-:W-:-:S05]  /*1b40*/  IMAD.WIDE.U32 R26, R5, 0x8, R2 ;  /* 0x00000008051a7825 */ /* 0x000fca00078e0002 */
[----:B------:R-:W2:Y:S04]  /*1b50*/  LDG.E.128.CONSTANT R20, desc[UR6][R26.64] ;  /* 0x000000061a147981 */ /* 0x000ea8000c1e9d00 */
[----:B------:R-:W3:Y:S04]  /*1b60*/  LDG.E.128.CONSTANT R16, desc[UR6][R26.64+0x10] ;  /* 0x000010061a107981 */ /* 0x000ee8000c1e9d00 */
[----:B------:R-:W4:Y:S04]  /*1b70*/  LDG.E.128.CONSTANT R12, desc[UR6][R26.64+0x2000] ;  /* 0x002000061a0c7981 */ /* 0x000f28000c1e9d00 */
[----:B------:R-:W5:Y:S01]  /*1b80*/  LDG.E.128.CONSTANT R8, desc[UR6][R26.64+0x2010] ;  /* 0x002010061a087981 */ /* 0x000f62000c1e9d00 */
        /* <DEDUP_REMOVED lines=20> */
[----:B0-----:R-:W-:Y:S01]  /*1cd0*/  IMAD.IADD R8, R0, 0x1, -R5 ;  /* 0x0000000100087824 */ /* 0x001fe200078e0a05 */
[----:B------:R-:W-:-:S04]  /*1ce0*/  FSEL R7, R9, R7, !P0 ;  /* 0x0000000709077208 */ /* 0x000fc80004000000 */
[----:B------:R-:W-:Y:S02]  /*1cf0*/  ISETP.GE.U32.AND P1, PT, R8, 0x800, PT ;  /* 0x000008000800780c */ /* 0x000fe40003f26070 */
[----:B------:R-:W-:-:S06]  /*1d00*/  DSETP.GEU.AND P0, PT, R6, R10, PT ;  /* 0x0000000a0600722a */ /* 0x000fcc0003f0e000 */
[----:B------:R-:W-:Y:S02]  /*1d10*/  FSEL R6, R10, R6, !P0 ;  /* 0x000000060a067208 */ /* 0x000fe40004000000 */
[----:B------:R-:W-:-:S03]  /*1d20*/  FSEL R7, R11, R7, !P0 ;  /* 0x000000070b077208 */ /* 0x000fc60004000000 */
[----:B------:R-:W-:Y:S05]  /*1d30*/  @!P1 BRA `(.L_x_116) ;  /* 0x00000004000c9947 */ /* 0x000fea0003800000 */
[----:B------:R-:W-:-:S05]  /*1d40*/  VIADD R5, R5, 0x800 ;  /* 0x0000080005057836 */ /* 0x000fca0000000000 */
[----:B------:R-:W-:-:S13]  /*1d50*/  ISETP.GT.U32.AND P0, PT, R5, R24, PT ;  /* 0x000000180500720c */ /* 0x000fda0003f04070 */
[----:B------:R-:W-:Y:S05]  /*1d60*/  @!P0 BRA `(.L_x_117) ;  /* 0xfffffffc00748947 */ /* 0x000fea000383ffff */
.L_x_115:
[----:B------:R-:W-:-:S13]  /*1d70*/  ISETP.GE.U32.AND P0, PT, R5, R0, PT ;  /* 0x000000000500720c */ /* 0x000fda0003f06070 */
[----:B------:R-:W-:Y:S05]  /*1d80*/  @P0 BRA `(.L_x_116) ;  /* 0x0000000000f80947 */ /* 0x000fea0003800000 */
[----:B------:R-:W-:Y:S01]  /*1d90*/  IMAD.IADD R3, R0, 0x1, -R5 ;  /* 0x0000000100037824 */ /* 0x000fe200078e0a05 */
[----:B------:R-:W-:Y:S04]  /*1da0*/  BSSY.RECONVERGENT B1, `(.L_x_116) ;  /* 0x000003c000017945 */ /* 0x000fe80003800200 */
[----:B------:R-:W-:-:S13]  /*1db0*/  ISETP.GE.AND P0, PT, R4, R3, PT ;  /* 0x000000030400720c */ /* 0x000fda0003f06270 */
[----:B------:R-:W-:Y:S05]  /*1dc0*/  @P0 BRA `(.L_x_118) ;  /* 0x0000000000e40947 */ /* 0x000fea0003800000 */
[----:B------:R-:W-:Y:S01]  /*1dd0*/  LOP3.LUT R2, RZ, R4, RZ, 0x33, !PT ;  /* 0x00000004ff027212 */ /* 0x000fe200078e33ff */
[----:B------:R-:W-:Y:S03]  /*1de0*/  BSSY.RECONVERGENT B2, `(.L_x_119) ;  /* 0x0000017000027945 */ /* 0x000fe60003800200 */
[----:B------:R-:W-:-:S04]  /*1df0*/  IADD3 R2, PT, PT, -R5, R0, R2 ;  /* 0x0000000005027210 */ /* 0x000fc80007ffe102 */
[C---:B------:R-:W-:Y:S02]  /*1e00*/  LOP3.LUT R0, R2.reuse, 0x300, RZ, 0xc0, !PT ;  /* 0x0000030002007812 */ /* 0x040fe400078ec0ff */
[----:B------:R-:W-:Y:S02]  /*1e10*/  ISETP.GE.U32.AND P2, PT, R2, 0x300, PT ;  /* 0x000003000200780c */ /* 0x000fe40003f46070 */
[----:B------:R-:W-:Y:S01]  /*1e20*/  ISETP.NE.AND P0, PT, R0, 0x300, PT ;  /* 0x000003000000780c */ /* 0x000fe20003f05270 */
[----:B------:R-:W-:-:S12]  /*1e30*/  IMAD.MOV.U32 R0, RZ, RZ, R4 ;  /* 0x000000ffff007224 */ /* 0x000fd800078e0004 */
[----:B------:R-:W-:Y:S05]  /*1e40*/  @!P0 BRA `(.L_x_120) ;  /* 0x0000000000408947 */ /* 0x000fea0003800000 */
[----:B------:R-:W0:Y:S01]  /*1e50*/  LDC.64 R10, c[0x0][0x380] ;  /* 0x0000e000ff0a7b82 */ /* 0x000e220000000a00 */
[----:B------:R-:W-:Y:S01]  /*1e60*/  LEA.HI R0, R2, 0x1, RZ, 0x18 ;  /* 0x0000000102007811 */ /* 0x000fe200078fc0ff */
[----:B------:R-:W-:-:S03]  /*1e70*/  IMAD.IADD R13, R4, 0x1, R5 ;  /* 0x00000001040d7824 */ /* 0x000fc600078e0205 */
[----:B------:R-:W-:Y:S01]  /*1e80*/  LOP3.LUT R2, R0, 0x3, RZ, 0xc0, !PT ;  /* 0x0000000300027812 */ /* 0x000fe200078ec0ff */
[----:B------:R-:W-:-:S04]  /*1e90*/  IMAD.MOV.U32 R0, RZ, RZ, R4 ;  /* 0x000000ffff007224 */ /* 0x000fc800078e0004 */
[----:B------:R-:W-:-:S07]  /*1ea0*/  IMAD.MOV R2, RZ, RZ, -R2 ;  /* 0x000000ffff027224 */ /* 0x000fce00078e0a02 */
.L_x_121:
        /* <DEDUP_REMOVED lines=10> */
.L_x_120:
[----:B------:R-:W-:Y:S05]  /*1f50*/  BSYNC.RECONVERGENT B2 ;  /* 0x0000000000027941 */ /* 0x000fea0003800200 */
.L_x_119:
[----:B------:R-:W-:Y:S05]  /*1f60*/  @!P2 BRA `(.L_x_118) ;  /* 0x00000000007ca947 */ /* 0x000fea0003800000 */
[----:B------:R-:W0:Y:S01]  /*1f70*/  LDC.64 R8, c[0x0][0x380] ;  /* 0x0000e000ff087b82 */ /* 0x000e220000000a00 */
[C---:B------:R-:W-:Y:S02]  /*1f80*/  IMAD.IADD R5, R0.reuse, 0x1, R5 ;  /* 0x0000000100057824 */ /* 0x040fe400078e0205 */
[----:B------:R-:W-:-:S07]  /*1f90*/  VIADD R0, R0, 0x200 ;  /* 0x0000020000007836 */ /* 0x000fce0000000000 */
.L_x_122:
        /* <DEDUP_REMOVED lines=11> */
[C---:B------:R-:W-:Y:S02]  /*2050*/  VIADD R2, R0.reuse, 0x200 ;  /* 0x0000020000027836 */ /* 0x040fe40000000000 */
[----:B------:R-:W-:Y:S02]  /*2060*/  VIADD R0, R0, 0x400 ;  /* 0x0000040000007836 */ /* 0x000fe40000000000 */
[----:B------:R-:W-:Y:S01]  /*2070*/  VIADD R5, R5, 0x400 ;  /* 0x0000040005057836 */ /* 0x000fe20000000000 */
[----:B------:R-:W-:Y:S01]  /*2080*/  ISETP.GE.AND P1, PT, R2, R3, PT ;  /* 0x000000030200720c */ /* 0x000fe20003f26270 */
        /* <DEDUP_REMOVED lines=11> */
[----:B------:R-:W-:Y:S01]  /*2140*/  FSEL R7, R17, R7, !P0 ;  /* 0x0000000711077208 */ /* 0x000fe20004000000 */
[----:B------:R-:W-:Y:S06]  /*2150*/  @!P1 BRA `(.L_x_122) ;  /* 0xfffffffc00909947 */ /* 0x000fec000383ffff */
.L_x_118:
[----:B------:R-:W-:Y:S05]  /*2160*/  BSYNC.RECONVERGENT B1 ;  /* 0x0000000000017941 */ /* 0x000fea0003800200 */
.L_x_116:
        /* <DEDUP_REMOVED lines=50> */
[----:B------:R-:W2:Y:S01]  /*2490*/  LDS.128 R12, [UR4+0x20] ;  /* 0x00002004ff0c7984 */ /* 0x000ea20008000c00 */
[----:B-1----:R-:W-:-:S06]  /*24a0*/  DSETP.GEU.AND P1, PT, R6, R8, PT ;  /* 0x000000080600722a */ /* 0x002fcc0003f2e000 */
[----:B0-----:R-:W-:Y:S02]  /*24b0*/  FSEL R2, R8, R6, !P1 ;  /* 0x0000000608027208 */ /* 0x001fe40004800000 */
[----:B------:R-:W-:Y:S02]  /*24c0*/  FSEL R3, R9, R7, !P1 ;  /* 0x0000000709037208 */ /* 0x000fe40004800000 */
[----:B------:R-:W0:Y:S04]  /*24d0*/  LDS.128 R4, [UR4+0x30] ;  /* 0x00003004ff047984 */ /* 0x000e280008000c00 */
[----:B------:R-:W-:-:S06]  /*24e0*/  DSETP.GEU.AND P1, PT, R2, R10, PT ;  /* 0x0000000a0200722a */ /* 0x000fcc0003f2e000 */
[----:B------:R-:W-:Y:S02]  /*24f0*/  FSEL R2, R10, R2, !P1 ;  /* 0x000000020a027208 */ /* 0x000fe40004800000 */
[----:B------:R-:W-:-:S06]  /*2500*/  FSEL R3, R11, R3, !P1 ;  /* 0x000000030b037208 */ /* 0x000fcc0004800000 */
[----:B--2---:R-:W-:-:S06]  /*2510*/  DSETP.GEU.AND P1, PT, R2, R12, PT ;  /* 0x0000000c0200722a */ /* 0x004fcc0003f2e000 */
        /* <DEDUP_REMOVED lines=16> */
.L_x_99:
        /* <DEDUP_REMOVED lines=12> */
.L_x_125:
[----:B------:R-:W-:Y:S05]  /*26e0*/  BSYNC.RECONVERGENT B1 ;  /* 0x0000000000017941 */ /* 0x000fea0003800200 */
.L_x_124:
        /* <DEDUP_REMOVED lines=17> */
.L_x_130:
        /* <DEDUP_REMOVED lines=12> */
.L_x_129:
[----:B------:R-:W-:Y:S05]  /*28c0*/  BSYNC.RECONVERGENT B2 ;  /* 0x0000000000027941 */ /* 0x000fea0003800200 */
.L_x_128:
        /* <DEDUP_REMOVED lines=10> */
.L_x_133:
        /* <DEDUP_REMOVED lines=69> */
.L_x_132:
[----:B------:R-:W-:Y:S05]  /*2dc0*/  BSYNC.RECONVERGENT B2 ;  /* 0x0000000000027941 */ /* 0x000fea0003800200 */
.L_x_131:
        /* <DEDUP_REMOVED lines=40> */
.L_x_135:
[----:B------:R-:W-:Y:S05]  /*3050*/  BSYNC.RECONVERGENT B2 ;  /* 0x0000000000027941 */ /* 0x000fea0003800200 */
.L_x_134:
        /* <DEDUP_REMOVED lines=18> */
.L_x_127:
[----:B------:R-:W-:Y:S05]  /*3180*/  BSYNC.RECONVERGENT B1 ;  /* 0x0000000000017941 */ /* 0x000fea0003800200 */
.L_x_126:
        /* <DEDUP_REMOVED lines=60> */
[----:B---3--:R-:W1:Y:S01]  /*3550*/  LDS.128 R12, [UR4+0x20] ;  /* 0x00002004ff0c7984 */ /* 0x008e620008000c00 */
        /* <DEDUP_REMOVED lines=24> */
.L_x_136:
        /* <DEDUP_REMOVED lines=63> */
[----:B----4-:R-:W-:Y:S05]  /*3ad0*/  @P0 BRA `(.L_x_114) ;  /* 0x0000001000380947 */ /* 0x010fea0003800000 */
[----:B------:R-:W0:Y:S01]  /*3ae0*/  S2UR UR5, SR_CgaCtaId ;  /* 0x00000000000579c3 */ /* 0x000e220000008800 */
[----:B------:R-:W-:Y:S01]  /*3af0*/  UMOV UR4, 0x400 ;  /* 0x0000040000047882 */ /* 0x000fe20000000000 */
[C---:B------:R-:W-:Y:S02]  /*3b00*/  ISETP.GT.U32.AND P3, PT, R0.reuse, 0x20, PT ;  /* 0x000000200000780c */ /* 0x040fe40003f64070 */
        /* <DEDUP_REMOVED lines=9> */
[----:B------:R-:W-:Y:S01]  /*3ba0*/  ISETP.GT.U32.AND P1, PT, R0, 0x60, PT ;  /* 0x000000600000780c */ /* 0x000fe20003f24070 */
[----:B------:R-:W-:Y:S01]  /*3bb0*/  IMAD.MOV.U32 R2, RZ, RZ, R13 ;  /* 0x000000ffff027224 */ /* 0x000fe200078e000d */
[----:B------:R-:W0:Y:S01]  /*3bc0*/  LDS.128 R4, [UR4+0x30] ;  /* 0x00003004ff047984 */ /* 0x000e220008000c00 */
[----:B------:R-:W-:-:S06]  /*3bd0*/  IMAD.MOV.U32 R3, RZ, RZ, R12 ;  /* 0x000000ffff037224 */ /* 0x000fcc00078e000c */
        /* <DEDUP_REMOVED lines=36> */
.L_x_123:
[----:B------:R-:W0:Y:S01]  /*3e20*/  S2R R7, SR_TID.X ;  /* 0x0000000000077919 */ /* 0x000e220000002100 */
[----:B------:R-:W1:Y:S02]  /*3e30*/  LDCU.64 UR4, c[0x0][0x380] ;  /* 0x00007000ff0477ac */ /* 0x000e640008000a00 */
[----:B-1----:R-:W-:Y:S02]  /*3e40*/  IMAD.U32 R2, RZ, RZ, UR4 ;  /* 0x00000004ff027e24 */ /* 0x002fe4000f8e00ff */
[----:B------:R-:W-:Y:S02]  /*3e50*/  IMAD.U32 R3, RZ, RZ, UR5 ;  /* 0x00000005ff037e24 */ /* 0x000fe4000f8e00ff */
        /* <DEDUP_REMOVED lines=9> */
[----:B------:R-:W-:-:S05]  /*3ef0*/  VIADD R6, R0, 0xfffff800 ;  /* 0xfffff80000067836 */ /* 0x000fca0000000000 */
[----:B------:R-:W-:Y:S01]  /*3f00*/  ISETP.GE.U32.AND P1, PT, R6, 0x800, PT ;  /* 0x000008000600780c */ /* 0x000fe20003f26070 */
[----:B--2---:R-:W-:-:S06]  /*3f10*/  DSETP.GEU.AND P0, PT, R22, R8, PT ;  /* 0x000000081600722a */ /* 0x004fcc0003f0e000 */
[----:B------:R-:W-:Y:S02]  /*3f20*/  FSEL R8, R8, R22, !P0 ;  /* 0x0000001608087208 */ /* 0x000fe40004000000 */
[----:B------:R-:W-:-:S06]  /*3f30*/  FSEL R9, R9, R23, !P0 ;  /* 0x0000001709097208 */ /* 0x000fcc0004000000 */
[----:B---3--:R-:W-:-:S06]  /*3f40*/  DSETP.GEU.AND P0, PT, R8, R10, PT ;  /* 0x0000000a0800722a */ /* 0x008fcc0003f0e000 */
[----:B------:R-:W-:Y:S02]  /*3f50*/  FSEL R8, R10, R8, !P0 ;  /* 0x000000080a087208 */ /* 0x000fe40004000000 */
[----:B------:R-:W-:Y:S01]  /*3f60*/  FSEL R9, R11, R9, !P0 ;  /* 0x000000090b097208 */ /* 0x000fe20004000000 */
[----:B------:R-:W-:-:S05]  /*3f70*/  IMAD.MOV.U32 R11, RZ, RZ, 0x800 ;  /* 0x00000800ff0b7424 */ /* 0x000fca00078e00ff */
        /* <DEDUP_REMOVED lines=18> */
[----:B------:R-:W1:Y:S02]  /*40a0*/  LDC.64 R2, c[0x0][0x380] ;  /* 0x0000e000ff027b82 */ /* 0x000e640000000a00 */
.L_x_139:
[----:B------:R-:W-:-:S04]  /*40b0*/  IMAD.IADD R17, R7, 0x1, R11 ;  /* 0x0000000107117824 */ /* 0x000fc800078e020b */
[----:B-1----:R-:W-:-:S06]  /*40c0*/  IMAD.WIDE.U32 R16, R17, 0x8, R2 ;  /* 0x0000000811107825 */ /* 0x002fcc00078e0002 */
[----:B------:R-:W2:Y:S01]  /*40d0*/  LDG.E.64.CONSTANT R16, desc[UR6][R16.64] ;  /* 0x0000000610107981 */ /* 0x000ea2000c1e9b00 */
[----:B------:R-:W-:-:S05]  /*40e0*/  IMAD.WIDE.U32 R18, R11, 0x8, R4 ;  /* 0x000000080b127825 */ /* 0x000fca00078e0004 */
[----:B------:R-:W3:Y:S04]  /*40f0*/  LDG.E.64.CONSTANT R20, desc[UR6][R18.64+0x800] ;  /* 0x0008000612147981 */ /* 0x000ee8000c1e9b00 */
[----:B------:R-:W4:Y:S04]  /*4100*/  LDG.E.64.CONSTANT R22, desc[UR6][R18.64+0x1000] ;  /* 0x0010000612167981 */ /* 0x000f28000c1e9b00 */
[----:B------:R-:W5:Y:S04]  /*4110*/  LDG.E.64.CONSTANT R24, desc[UR6][R18.64+0x1800] ;  /* 0x0018000612187981 */ /* 0x000f68000c1e9b00 */
[----:B------:R-:W5:Y:S04]  /*4120*/  LDG.E.64.CONSTANT R26, desc[UR6][R18.64+0x2000] ;  /* 0x00200006121a7981 */ /* 0x000f68000c1e9b00 */
[----:B------:R-:W5:Y:S04]  /*4130*/  LDG.E.64.CONSTANT R28, desc[UR6][R18.64+0x2800] ;  /* 0x00280006121c7981 */ /* 0x000f68000c1e9b00 */
[----:B------:R-:W5:Y:S04]  /*4140*/  LDG.E.64.CONSTANT R14, desc[UR6][R18.64+0x3000] ;  /* 0x00300006120e7981 */ /* 0x000f68000c1e9b00 */
[----:B------:R-:W5:Y:S01]  /*4150*/  LDG.E.64.CONSTANT R12, desc[UR6][R18.64+0x3800] ;  /* 0x00380006120c7981 */ /* 0x000f62000c1e9b00 */
[----:B0-----:R-:W-:-:S05]  /*4160*/  IMAD.IADD R10, R0, 0x1, -R11 ;  /* 0x00000001000a7824 */ /* 0x001fca00078e0a0b */
[----:B------:R-:W-:Y:S01]  /*4170*/  ISETP.GE.U32.AND P1, PT, R10, 0x800, PT ;  /* 0x000008000a00780c */ /* 0x000fe20003f26070 */
        /* <DEDUP_REMOVED lines=26> */
[----:B------:R-:W-:-:S13]  /*4320*/  ISETP.GT.U32.AND P0, PT, R11, R6, PT ;  /* 0x000000060b00720c */ /* 0x000fda0003f04070 */
[----:B------:R-:W-:Y:S05]  /*4330*/  @!P0 BRA `(.L_x_139) ;  /* 0xfffffffc005c8947 */ /* 0x000fea000383ffff */
.L_x_137:
        /* <DEDUP_REMOVED lines=14> */
[----:B------:R-:W-:Y:S01]  /*4420*/  LEA.HI R0, R5, 0x1, RZ, 0x18 ;  /* 0x0000000105007811 */ /* 0x000fe200078fc0ff */
[----:B------:R-:W-:-:S03]  /*4430*/  IMAD.IADD R15, R7, 0x1, R11 ;  /* 0x00000001070f7824 */ /* 0x000fc600078e020b */
[----:B------:R-:W-:Y:S01]  /*4440*/  LOP3.LUT R5, R0, 0x3, RZ, 0xc0, !PT ;  /* 0x0000000300057812 */ /* 0x000fe200078ec0ff */
[----:B------:R-:W-:-:S04]  /*4450*/  IMAD.MOV.U32 R0, RZ, RZ, R7 ;  /* 0x000000ffff007224 */ /* 0x000fc800078e0007 */
[----:B------:R-:W-:-:S07]  /*4460*/  IMAD.MOV R5, RZ, RZ, -R5 ;  /* 0x000000ffff057224 */ /* 0x000fce00078e0a05 */
.L_x_143:
        /* <DEDUP_REMOVED lines=10> */
.L_x_142:
[----:B------:R-:W-:Y:S05]  /*4510*/  BSYNC.RECONVERGENT B2 ;  /* 0x0000000000027941 */ /* 0x000fea0003800200 */
.L_x_141:
[----:B------:R-:W-:Y:S05]  /*4520*/  @!P2 BRA `(.L_x_140) ;  /* 0x000000000078a947 */ /* 0x000fea0003800000 */
[C---:B------:R-:W-:Y:S02]  /*4530*/  IMAD.IADD R5, R0.reuse, 0x1, R11 ;  /* 0x0000000100057824 */ /* 0x040fe400078e020b */
[----:B------:R-:W-:-:S07]  /*4540*/  VIADD R0, R0, 0x200 ;  /* 0x0000020000007836 */ /* 0x000fce0000000000 */
.L_x_144:
[----:B------:R-:W-:-:S04]  /*4550*/  IMAD.WIDE.U32 R10, R5, 0x8, R2 ;  /* 0x00000008050a7825 */ /* 0x000fc800078e0002 */
        /* <DEDUP_REMOVED lines=13> */
[----:B------:R-:W-:Y:S01]  /*4630*/  FSEL R9, R11, R9, !P0 ;  /* 0x000000090b097208 */ /* 0x000fe20004000000 */
[C---:B------:R-:W-:Y:S02]  /*4640*/  VIADD R11, R0.reuse, 0x200 ;  /* 0x00000200000b7836 */ /* 0x040fe40000000000 */
[----:B------:R-:W-:-:S03]  /*4650*/  VIADD R0, R0, 0x400 ;  /* 0x0000040000007836 */ /* 0x000fc60000000000 */
[----:B---3--:R-:W-:Y:S01]  /*4660*/  DSETP.GEU.AND P0, PT, R8, R12, PT ;  /* 0x0000000c0800722a */ /* 0x008fe20003f0e000 */
[----:B------:R-:W-:-:S05]  /*4670*/  ISETP.GE.AND P1, PT, R11, R4, PT ;  /* 0x000000040b00720c */ /* 0x000fca0003f26270 */
        /* <DEDUP_REMOVED lines=9> */
.L_x_140:
[----:B------:R-:W-:Y:S05]  /*4710*/  BSYNC.RECONVERGENT B1 ;  /* 0x0000000000017941 */ /* 0x000fea0003800200 */
.L_x_138:
        /* <DEDUP_REMOVED lines=74> */
.L_x_114:
[----:B------:R-:W-:Y:S05]  /*4bc0*/  BSYNC.RECONVERGENT B0 ;  /* 0x0000000000007941 */ /* 0x000fea0003800200 */
.L_x_98:
[----:B------:R-:W-:Y:S05]  /*4bd0*/  @P0 EXIT ;  /* 0x000000000000094d */ /* 0x000fea0003800000 */
[----:B------:R-:W4:Y:S01]  /*4be0*/  LDCU.64 UR8, c[0x0][0x398] ;  /* 0x00007300ff0877ac */ /* 0x000f220008000a00 */
[----:B01----:R-:W0:Y:S01]  /*4bf0*/  LDC.64 R4, c[0x0][0x388] ;  /* 0x0000e200ff047b82 */ /* 0x003e220000000a00 */
[----:B------:R-:W2:Y:S01]  /*4c00*/  LDCU.64 UR4, c[0x0][0x398] ;  /* 0x00007300ff0477ac */ /* 0x000ea20008000a00 */
[----:B----4-:R-:W-:-:S06]  /*4c10*/  DSETP.GT.AND P0, PT, R6, UR8, PT ;  /* 0x0000000806007e2a */ /* 0x010fcc000bf04000 */
[----:B--23--:R-:W-:Y:S02]  /*4c20*/  FSEL R2, R6, UR4, P0 ;  /* 0x0000000406027c08 */ /* 0x00cfe40008000000 */
[----:B------:R-:W-:-:S05]  /*4c30*/  FSEL R3, R7, UR5, P0 ;  /* 0x0000000507037c08 */ /* 0x000fca0008000000 */
[----:B0-----:R-:W-:Y:S01]  /*4c40*/  STG.E.64 desc[UR6][R4.64], R2 ;  /* 0x0000000204007986 */ /* 0x001fe2000c101b06 */
[----:B------:R-:W-:Y:S05]  /*4c50*/  EXIT ;  /* 0x000000000000794d */ /* 0x000fea0003800000 */
.L_x_145:
        /* <DEDUP_REMOVED lines=10> */
.L_x_151:


//--------------------- .text._ZN3cub18CUB_300001_SM_10006detail11EmptyKernelIvEEvv --------------------------
	.section	.text._ZN3cub18CUB_300001_SM_10006detail11EmptyKernelIvEEvv,"ax",@progbits
	.align	128
        .global         _ZN3cub18CUB_300001_SM_10006detail11EmptyKernelIvEEvv
        .type           _ZN3cub18CUB_300001_SM_10006detail11EmptyKernelIvEEvv,@function
        .size           _ZN3cub18CUB_300001_SM_10006detail11EmptyKernelIvEEvv,(.L_x_152 - _ZN3cub18CUB_300001_SM_10006detail11EmptyKernelIvEEvv)
        .other          _ZN3cub18CUB_300001_SM_10006detail11EmptyKernelIvEEvv,@"STO_CUDA_ENTRY STV_DEFAULT"
_ZN3cub18CUB_300001_SM_10006detail11EmptyKernelIvEEvv:
.text._ZN3cub18CUB_300001_SM_10006detail11EmptyKernelIvEEvv:
[----:B------:R-:W-:Y:S01]  /*0000*/  LDC R1, c[0x0][0x37c] ;  /* 0x0000df00ff017b82 */ /* 0x000fe20000000800 */
[----:B------:R-:W-:Y:S05]  /*0010*/  EXIT ;  /* 0x000000000000794d */ /* 0x000fea0003800000 */
.L_x_146:
        /* <DEDUP_REMOVED lines=14> */
.L_x_152:


//--------------------- .text._Z9get_errorPdS_S_  --------------------------
	.section	.text._Z9get_errorPdS_S_,"ax",@progbits
	.align	128
        .global         _Z9get_errorPdS_S_
        .type           _Z9get_errorPdS_S_,@function
        .size           _Z9get_errorPdS_S_,(.L_x_153 - _Z9get_errorPdS_S_)
        .other          _Z9get_errorPdS_S_,@"STO_CUDA_ENTRY STV_DEFAULT"
_Z9get_errorPdS_S_:
.text._Z9get_errorPdS_S_:
[----:B------:R-:W-:Y:S01]  /*0000*/  LDC R1, c[0x0][0x37c] ;  /* 0x0000df00ff017b82 */ /* 0x000fe20000000800 */
[----:B------:R-:W0:Y:S07]  /*0010*/  S2R R0, SR_TID.X ;  /* 0x0000000000007919 */ /* 0x000e2e0000002100 */
[----:B------:R-:W0:Y:S08]  /*0020*/  S2UR UR4, SR_CTAID.X ;  /* 0x00000000000479c3 */ /* 0x000e300000002500 */
[----:B------:R-:W0:Y:S02]  /*0030*/  LDC R13, c[0x0][0x360] ;  /* 0x0000d800ff0d7b82 */ /* 0x000e240000000800 */
[----:B0-----:R-:W-:-:S05]  /*0040*/  IMAD R13, R13, UR4, R0 ;  /* 0x000000040d0d7c24 */ /* 0x001fca000f8e0200 */
[----:B------:R-:W-:-:S13]  /*0050*/  ISETP.NE.AND P0, PT, R13, RZ, PT ;  /* 0x000000ff0d00720c */ /* 0x000fda0003f05270 */
[----:B------:R-:W-:Y:S05]  /*0060*/  @!P0 EXIT ;  /* 0x000000000000894d */ /* 0x000fea0003800000 */
[----:B------:R-:W0:Y:S01]  /*0070*/  LDC.64 R2, c[0x0][0x388] ;  /* 0x0000e200ff027b82 */ /* 0x000e220000000a00 */
[----:B------:R-:W1:Y:S07]  /*0080*/  LDCU.64 UR4, c[0x0][0x358] ;  /* 0x00006b00ff0477ac */ /* 0x000e6e0008000a00 */
[----:B------:R-:W2:Y:S08]  /*0090*/  LDC.64 R4, c[0x0][0x380] ;  /* 0x0000e000ff047b82 */ /* 0x000eb00000000a00 */
[----:B------:R-:W3:Y:S01]  /*00a0*/  LDC.64 R8, c[0x0][0x390] ;  /* 0x0000e400ff087b82 */ /* 0x000ee20000000a00 */
[----:B0-----:R-:W-:-:S06]  /*00b0*/  IMAD.WIDE.U32 R2, R13, 0x8, R2 ;  /* 0x000000080d027825 */ /* 0x001fcc00078e0002 */
[----:B-1----:R-:W4:Y:S01]  /*00c0*/  LDG.E.64 R2, desc[UR4][R2.64] ;  /* 0x0000000402027981 */ /* 0x002f22000c1e1b00 */
[----:B--2---:R-:W-:-:S06]  /*00d0*/  IMAD.WIDE.U32 R4, R13, 0x8, R4 ;  /* 0x000000080d047825 */ /* 0x004fcc00078e0004 */
[----:B------:R-:W4:Y:S02]  /*00e0*/  LDG.E.64 R4, desc[UR4][R4.64] ;  /* 0x0000000404047981 */ /* 0x000f24000c1e1b00 */
[----:B----4-:R-:W-:-:S08]  /*00f0*/  DADD R6, R2, -R4 ;  /* 0x0000000002067229 */ /* 0x010fd00000000804 */
[----:B------:R-:W-:Y:S01]  /*0100*/  DADD R10, -RZ, |R6| ;  /* 0x00000000ff0a7229 */ /* 0x000fe20000000506 */
[----:B---3--:R-:W-:-:S06]  /*0110*/  IMAD.WIDE.U32 R6, R13, 0x8, R8 ;  /* 0x000000080d067825 */ /* 0x008fcc00078e0008 */
[----:B------:R-:W-:Y:S01]  /*0120*/  STG.E.64 desc[UR4][R6.64], R10 ;  /* 0x0000000a06007986 */ /* 0x000fe2000c101b04 */
[----:B------:R-:W-:Y:S05]  /*0130*/  EXIT ;  /* 0x000000000000794d */ /* 0x000fea0003800000 */
.L_x_147:
        /* <DEDUP_REMOVED lines=12> */
.L_x_153:


//--------------------- .text._Z13heat_equationPdS_di --------------------------
	.section	.text._Z13heat_equationPdS_di,"ax",@progbits
	.align	128
        .global         _Z13heat_equationPdS_di
        .type           _Z13heat_equationPdS_di,@function
        .size           _Z13heat_equationPdS_di,(.L_x_154 - _Z13heat_equationPdS_di)
        .other          _Z13heat_equationPdS_di,@"STO_CUDA_ENTRY STV_DEFAULT"
_Z13heat_equationPdS_di:
.text._Z13heat_equationPdS_di:
[----:B------:R-:W-:Y:S01]  /*0000*/  LDC R1, c[0x0][0x37c] ;  /* 0x0000df00ff017b82 */ /* 0x000fe20000000800 */
[----:B------:R-:W0:Y:S07]  /*0010*/  S2R R5, SR_TID.X ;  /* 0x0000000000057919 */ /* 0x000e2e0000002100 */
[----:B------:R-:W1:Y:S01]  /*0020*/  S2UR UR4, SR_CTAID.X ;  /* 0x00000000000479c3 */ /* 0x000e620000002500 */
[----:B0-----:R-:W-:-:S04]  /*0030*/  ISETP.NE.AND P0, PT, R5, RZ, PT ;  /* 0x000000ff0500720c */ /* 0x001fc80003f05270 */
[----:B-1----:R-:W-:-:S13]  /*0040*/  ISETP.EQ.OR P0, PT, RZ, UR4, !P0 ;  /* 0x00000004ff007c0c */ /* 0x002fda000c702670 */
[----:B------:R-:W-:Y:S05]  /*0050*/  @P0 EXIT ;  /* 0x000000000000094d */ /* 0x000fea0003800000 */
[----:B------:R-:W0:Y:S01]  /*0060*/  LDC R13, c[0x0][0x398] ;  /* 0x0000e600ff0d7b82 */ /* 0x000e220000000800 */
[----:B------:R-:W1:Y:S01]  /*0070*/  LDCU.128 UR8, c[0x0][0x380] ;  /* 0x00007000ff0877ac */ /* 0x000e620008000c00 */
[----:B------:R-:W-:Y:S01]  /*0080*/  UMOV UR5, URZ ;  /* 0x000000ff00057c82 */ /* 0x000fe20008000000 */
[----:B------:R-:W2:Y:S01]  /*0090*/  LDCU.64 UR6, c[0x0][0x358] ;  /* 0x00006b00ff0677ac */ /* 0x000ea20008000a00 */
[----:B0-----:R-:W-:Y:S01]  /*00a0*/  SHF.R.S32.HI R0, RZ, 0x1f, R13 ;  /* 0x0000001fff007819 */ /* 0x001fe2000001140d */
[-C--:B------:R-:W-:Y:S01]  /*00b0*/  IMAD.WIDE.U32 R2, R5, R13.reuse, UR4 ;  /* 0x0000000405027e25 */ /* 0x080fe2000f8e000d */
[----:B------:R-:W-:-:S03]  /*00c0*/  IADD3 R6, P0, PT, RZ, -R13, RZ ;  /* 0x8000000dff067210 */ /* 0x000fc60007f1e0ff */
[----:B------:R-:W-:Y:S02]  /*00d0*/  IMAD R9, R0, R5, RZ ;  /* 0x0000000500097224 */ /* 0x000fe400078e02ff */
[----:B------:R-:W-:Y:S02]  /*00e0*/  IMAD.X R7, RZ, RZ, ~R0, P0 ;  /* 0x000000ffff077224 */ /* 0x000fe400000e0e00 */
[----:B------:R-:W-:Y:S02]  /*00f0*/  IMAD.IADD R3, R3, 0x1, R9 ;  /* 0x0000000103037824 */ /* 0x000fe400078e0209 */
[C---:B------:R-:W-:Y:S02]  /*0100*/  IMAD.SHL.U32 R0, R2.reuse, 0x8, RZ ;  /* 0x0000000802007824 */ /* 0x040fe400078e00ff */
[----:B------:R-:W-:Y:S01]  /*0110*/  IMAD.WIDE.U32 R6, R5, R13, R6 ;  /* 0x0000000d05067225 */ /* 0x000fe200078e0006 */
[----:B------:R-:W-:Y:S02]  /*0120*/  SHF.L.U64.HI R2, R2, 0x3, R3 ;  /* 0x0000000302027819 */ /* 0x000fe40000010203 */
[----:B-1----:R-:W-:-:S02]  /*0130*/  IADD3 R4, P0, PT, R0, UR8, RZ ;  /* 0x0000000800047c10 */ /* 0x002fc4000ff1e0ff */
[----:B------:R-:W-:Y:S02]  /*0140*/  IADD3 R3, P1, PT, R6, UR4, RZ ;  /* 0x0000000406037c10 */ /* 0x000fe4000ff3e0ff */
[----:B------:R-:W-:Y:S02]  /*0150*/  IADD3.X R5, PT, PT, R2, UR9, RZ, P0, !PT ;  /* 0x0000000902057c10 */ /* 0x000fe400087fe4ff */
[----:B------:R-:W-:Y:S01]  /*0160*/  LEA R10, P0, R3, UR8, 0x3 ;  /* 0x00000008030a7c11 */ /* 0x000fe2000f8018ff */
[----:B------:R-:W-:Y:S02]  /*0170*/  IMAD.X R12, R9, 0x1, R7, P1 ;  /* 0x00000001090c7824 */ /* 0x000fe400008e0607 */
[----:B--2---:R-:W2:Y:S04]  /*0180*/  LDG.E.64 R6, desc[UR6][R4.64+0x8] ;  /* 0x0000080604067981 */ /* 0x004ea8000c1e1b00 */
[----:B------:R-:W2:Y:S01]  /*0190*/  LDG.E.64 R8, desc[UR6][R4.64+-0x8] ;  /* 0xfffff80604087981 */ /* 0x000ea2000c1e1b00 */
[----:B------:R-:W-:Y:S01]  /*01a0*/  LEA.HI.X R11, R3, UR9, R12, 0x3, P0 ;  /* 0x00000009030b7c11 */ /* 0x000fe200080f1c0c */
[----:B------:R-:W-:Y:S01]  /*01b0*/  IMAD.WIDE R12, R13, 0x8, R4 ;  /* 0x000000080d0c7825 */ /* 0x000fe200078e0204 */
[----:B------:R-:W0:Y:S04]  /*01c0*/  LDCU.64 UR8, c[0x0][0x390] ;  /* 0x00007200ff0877ac */ /* 0x000e280008000a00 */
[----:B------:R-:W3:Y:S04]  /*01d0*/  LDG.E.64 R10, desc[UR6][R10.64] ;  /* 0x000000060a0a7981 */ /* 0x000ee8000c1e1b00 */
[----:B------:R-:W4:Y:S01]  /*01e0*/  LDG.E.64 R12, desc[UR6][R12.64] ;  /* 0x000000060c0c7981 */ /* 0x000f22000c1e1b00 */
[----:B--2---:R-:W-:Y:S01]  /*01f0*/  DADD R6, R6, R8 ;  /* 0x0000000006067229 */ /* 0x004fe20000000008 */
[----:B------:R-:W-:-:S04]  /*0200*/  IADD3 R8, P0, PT, R0, UR10, RZ ;  /* 0x0000000a00087c10 */ /* 0x000fc8000ff1e0ff */
[----:B------:R-:W-:-:S03]  /*0210*/  IADD3.X R9, PT, PT, R2, UR11, RZ, P0, !PT ;  /* 0x0000000b02097c10 */ /* 0x000fc600087fe4ff */
[----:B---3--:R-:W-:-:S08]  /*0220*/  DADD R6, R6, R10 ;  /* 0x0000000006067229 */ /* 0x008fd0000000000a */
[----:B----4-:R-:W-:-:S08]  /*0230*/  DADD R6, R6, R12 ;  /* 0x0000000006067229 */ /* 0x010fd0000000000c */
[----:B0-----:R-:W-:-:S07]  /*0240*/  DMUL R6, R6, UR8 ;  /* 0x0000000806067c28 */ /* 0x001fce0008000000 */
[----:B------:R-:W-:Y:S01]  /*0250*/  STG.E.64 desc[UR6][R8.64], R6 ;  /* 0x0000000608007986 */ /* 0x000fe2000c101b06 */
[----:B------:R-:W-:Y:S05]  /*0260*/  EXIT ;  /* 0x000000000000794d */ /* 0x000fea0003800000 */
.L_x_148:
        /* <DEDUP_REMOVED lines=9> */
.L_x_154:


//--------------------- .nv.shared._ZN3cub18CUB_300001_SM_10006detail6reduce28DeviceReduceSingleTileKernelINS2_10policy_hubIdjN4cuda3__47maximumIvEEE10Policy1000EPdSB_iS8_ddNS5_3std3__410__identityEEEvT0_T1_T2_T3_T4_T6_ --------------------------
	.section	.nv.shared._ZN3cub18CUB_300001_SM_10006detail6reduce28DeviceReduceSingleTileKernelINS2_10policy_hubIdjN4cuda3__47maximumIvEEE10Policy1000EPdSB_iS8_ddNS5_3std3__410__identityEEEvT0_T1_T2_T3_T4_T6_,"aw",@nobits
	.sectionflags	@""
	.align	8
.nv.shared._ZN3cub18CUB_300001_SM_10006detail6reduce28DeviceReduceSingleTileKernelINS2_10policy_hubIdjN4cuda3__47maximumIvEEE10Policy1000EPdSB_iS8_ddNS5_3std3__410__identityEEEvT0_T1_T2_T3_T4_T6_:
	.zero		1104


//--------------------- .nv.shared.reserved.0     --------------------------
	.section	.nv.shared.reserved.0,"aw",@nobits
	.weak		__nv_reservedSMEM_offset_0_alias
	.size		__nv_reservedSMEM_offset_0_alias, 0, 64
	.other		__nv_reservedSMEM_offset_0_alias,@"STO_CUDA_RESERVED_SHARED STV_DEFAULT"
__nv_reservedSMEM_offset_0_alias:
	.zero		0
	.zero		64


//--------------------- .nv.global                --------------------------
	.section	.nv.global,"aw",@nobits
.nv.global:
	.type		_ZN34_INTERNAL_1727e0cd_4_k_cu_d2da85856thrust24THRUST_300001_SM_1000_NS12placeholders2_5E,@object
	.size		_ZN34_INTERNAL_1727e0cd_4_k_cu_d2da85856thrust24THRUST_300001_SM_1000_NS12placeholders2_5E,(_ZN34_INTERNAL_1727e0cd_4_k_cu_d2da85854cuda3std3__45__cpo6cbeginE - _ZN34_INTERNAL_1727e0cd_4_k_cu_d2da85856thrust24THRUST_300001_SM_1000_NS12placeholders2_5E)
_ZN34_INTERNAL_1727e0cd_4_k_cu_d2da85856thrust24THRUST_300001_SM_1000_NS12placeholders2_5E:
	.zero		1
	.type		_ZN34_INTERNAL_1727e0cd_4_k_cu_d2da85854cuda3std3__45__cpo6cbeginE,@object
	.size		_ZN34_INTERNAL_1727e0cd_4_k_cu_d2da85854cuda3std3__45__cpo6cbeginE,(_ZN34_INTERNAL_1727e0cd_4_k_cu_d2da85854cuda3std6ranges3__45__cpo6cbeginE - _ZN34_INTERNAL_1727e0cd_4_k_cu_d2da85854cuda3std3__45__cpo6cbeginE)
_ZN34_INTERNAL_1727e0cd_4_k_cu_d2da85854cuda3std3__45__cpo6cbeginE:
	.zero		1
	.type		_ZN34_INTERNAL_1727e0cd_4_k_cu_d2da85854cuda3std6ranges3__45__cpo6cbeginE,@object
	.size		_ZN34_INTERNAL_1727e0cd_4_k_cu_d2da85854cuda3std6ranges3__45__cpo6cbeginE,(_ZN34_INTERNAL_1727e0cd_4_k_cu_d2da85854cuda3std3__48in_placeE - _ZN34_INTERNAL_1727e0cd_4_k_cu_d2da85854cuda3std6ranges3__45__cpo6cbeginE)
_ZN34_INTERNAL_1727e0cd_4_k_cu_d2da85854cuda3std6ranges3__45__cpo6cbeginE:
	.zero		1
	.type		_ZN34_INTERNAL_1727e0cd_4_k_cu_d2da85854cuda3std3__48in_placeE,@object
	.size		_ZN34_INTERNAL_1727e0cd_4_k_cu_d2da85854cuda3std3__48in_placeE,(_ZN34_INTERNAL_1727e0cd_4_k_cu_d2da85854cuda3std6ranges3__45__cpo4sizeE - _ZN34_INTERNAL_1727e0cd_4_k_cu_d2da85854cuda3std3__48in_placeE)
_ZN34_INTERNAL_1727e0cd_4_k_cu_d2da85854cuda3std3__48in_placeE:
	.zero		1
	.type		_ZN34_INTERNAL_1727e0cd_4_k_cu_d2da85854cuda3std6ranges3__45__cpo4sizeE,@object
	.size		_ZN34_INTERNAL_1727e0cd_4_k_cu_d2da85854cuda3std6ranges3__45__cpo4sizeE,(_ZN34_INTERNAL_1727e0cd_4_k_cu_d2da85856thrust24THRUST_300001_SM_1000_NS12placeholders2_9E - _ZN34_INTERNAL_1727e0cd_4_k_cu_d2da85854cuda3std6ranges3__45__cpo4sizeE)
_ZN34_INTERNAL_1727e0cd_4_k_cu_d2da85854cuda3std6ranges3__45__cpo4sizeE:
	.zero		1
	.type		_ZN34_INTERNAL_1727e0cd_4_k_cu_d2da85856thrust24THRUST_300001_SM_1000_NS12placeholders2_9E,@object
	.size		_ZN34_INTERNAL_1727e0cd_4_k_cu_d2da85856thrust24THRUST_300001_SM_1000_NS12placeholders2_9E,(_ZN34_INTERNAL_1727e0cd_4_k_cu_d2da85854cuda3std3__45__cpo7crbeginE - _ZN34_INTERNAL_1727e0cd_4_k_cu_d2da85856thrust24THRUST_300001_SM_1000_NS12placeholders2_9E)
_ZN34_INTERNAL_1727e0cd_4_k_cu_d2da85856thrust24THRUST_300001_SM_1000_NS12placeholders2_9E:
	.zero		1
	.type		_ZN34_INTERNAL_1727e0cd_4_k_cu_d2da85854cuda3std3__45__cpo7crbeginE,@object
	.size		_ZN34_INTERNAL_1727e0cd_4_k_cu_d2da85854cuda3std3__45__cpo7crbeginE,(_ZN34_INTERNAL_1727e0cd_4_k_cu_d2da85854cuda3std6ranges3__45__cpo4nextE - _ZN34_INTERNAL_1727e0cd_4_k_cu_d2da85854cuda3std3__45__cpo7crbeginE)
_ZN34_INTERNAL_1727e0cd_4_k_cu_d2da85854cuda3std3__45__cpo7crbeginE:
	.zero		1
	.type		_ZN34_INTERNAL_1727e0cd_4_k_cu_d2da85854cuda3std6ranges3__45__cpo4nextE,@object
	.size		_ZN34_INTERNAL_1727e0cd_4_k_cu_d2da85854cuda3std6ranges3__45__cpo4nextE,(_ZN34_INTERNAL_1727e0cd_4_k_cu_d2da85854cuda3std6ranges3__45__cpo4swapE - _ZN34_INTERNAL_1727e0cd_4_k_cu_d2da85854cuda3std6ranges3__45__cpo4nextE)
_ZN34_INTERNAL_1727e0cd_4_k_cu_d2da85854cuda3std6ranges3__45__cpo4nextE:
	.zero		1
	.type		_ZN34_INTERNAL_1727e0cd_4_k_cu_d2da85854cuda3std6ranges3__45__cpo4swapE,@object
	.size		_ZN34_INTERNAL_1727e0cd_4_k_cu_d2da85854cuda3std6ranges3__45__cpo4swapE,(_ZN34_INTERNAL_1727e0cd_4_k_cu_d2da85856thrust24THRUST_300001_SM_1000_NS12placeholders2_1E - _ZN34_INTERNAL_1727e0cd_4_k_cu_d2da85854cuda3std6ranges3__45__cpo4swapE)
_ZN34_INTERNAL_1727e0cd_4_k_cu_d2da85854cuda3std6ranges3__45__cpo4swapE:
	.zero		1
	.type		_ZN34_INTERNAL_1727e0cd_4_k_cu_d2da85856thrust24THRUST_300001_SM_1000_NS12placeholders2_1E,@object
	.size		_ZN34_INTERNAL_1727e0cd_4_k_cu_d2da85856thrust24THRUST_300001_SM_1000_NS12placeholders2_1E,(_ZN34_INTERNAL_1727e0cd_4_k_cu_d2da85856thrust24THRUST_300001_SM_1000_NS12placeholders2_3E - _ZN34_INTERNAL_1727e0cd_4_k_cu_d2da85856thrust24THRUST_300001_SM_1000_NS12placeholders2_1E)
_ZN34_INTERNAL_1727e0cd_4_k_cu_d2da85856thrust24THRUST_300001_SM_1000_NS12placeholders2_1E:
	.zero		1
	.type		_ZN34_INTERNAL_1727e0cd_4_k_cu_d2da85856thrust24THRUST_300001_SM_1000_NS12placeholders2_3E,@object
	.size		_ZN34_INTERNAL_1727e0cd_4_k_cu_d2da85856thrust24THRUST_300001_SM_1000_NS12placeholders2_3E,(_ZN34_INTERNAL_1727e0cd_4_k_cu_d2da85854cuda3std3__45__cpo5beginE - _ZN34_INTERNAL_1727e0cd_4_k_cu_d2da85856thrust24THRUST_300001_SM_1000_NS12placeholders2_3E)
_ZN34_INTERNAL_1727e0cd_4_k_cu_d2da85856thrust24THRUST_300001_SM_1000_NS12placeholders2_3E:
	.zero		1
	.type		_ZN34_INTERNAL_1727e0cd_4_k_cu_d2da85854cuda3std3__45__cpo5beginE,@object
	.size		_ZN34_INTERNAL_1727e0cd_4_k_cu_d2da85854cuda3std3__45__cpo5beginE,(_ZN34_INTERNAL_1727e0cd_4_k_cu_d2da85854cuda3std6ranges3__45__cpo5beginE - _ZN34_INTERNAL_1727e0cd_4_k_cu_d2da85854cuda3std3__45__cpo5beginE)
_ZN34_INTERNAL_1727e0cd_4_k_cu_d2da85854cuda3std3__45__cpo5beginE:
	.zero		1
	.type		_ZN34_INTERNAL_1727e0cd_4_k_cu_d2da85854cuda3std6ranges3__45__cpo5beginE,@object
	.size		_ZN34_INTERNAL_1727e0cd_4_k_cu_d2da85854cuda3std6ranges3__45__cpo5beginE,(_ZN34_INTERNAL_1727e0cd_4_k_cu_d2da85854cuda3std3__436_GLOBAL__N__1727e0cd_4_k_cu_d2da85856ignoreE - _ZN34_INTERNAL_1727e0cd_4_k_cu_d2da85854cuda3std6ranges3__45__cpo5beginE)
_ZN34_INTERNAL_1727e0cd_4_k_cu_d2da85854cuda3std6ranges3__45__cpo5beginE:
	.zero		1
	.type		_ZN34_INTERNAL_1727e0cd_4_k_cu_d2da85854cuda3std3__436_GLOBAL__N__1727e0cd_4_k_cu_d2da85856ignoreE,@object
	.size		_ZN34_INTERNAL_1727e0cd_4_k_cu_d2da85854cuda3std3__436_GLOBAL__N__1727e0cd_4_k_cu_d2da85856ignoreE,(_ZN34_INTERNAL_1727e0cd_4_k_cu_d2da85854cuda3std6ranges3__45__cpo4dataE - _ZN34_INTERNAL_1727e0cd_4_k_cu_d2da85854cuda3std3__436_GLOBAL__N__1727e0cd_4_k_cu_d2da85856ignoreE)
_ZN34_INTERNAL_1727e0cd_4_k_cu_d2da85854cuda3std3__436_GLOBAL__N__1727e0cd_4_k_cu_d2da85856ignoreE:
	.zero		1
	.type		_ZN34_INTERNAL_1727e0cd_4_k_cu_d2da85854cuda3std6ranges3__45__cpo4dataE,@object
	.size		_ZN34_INTERNAL_1727e0cd_4_k_cu_d2da85854cuda3std6ranges3__45__cpo4dataE,(_ZN34_INTERNAL_1727e0cd_4_k_cu_d2da85856thrust24THRUST_300001_SM_1000_NS12placeholders2_7E - _ZN34_INTERNAL_1727e0cd_4_k_cu_d2da85854cuda3std6ranges3__45__cpo4dataE)
_ZN34_INTERNAL_1727e0cd_4_k_cu_d2da85854cuda3std6ranges3__45__cpo4dataE:
	.zero		1
	.type		_ZN34_INTERNAL_1727e0cd_4_k_cu_d2da85856thrust24THRUST_300001_SM_1000_NS12placeholders2_7E,@object
	.size		_ZN34_INTERNAL_1727e0cd_4_k_cu_d2da85856thrust24THRUST_300001_SM_1000_NS12placeholders2_7E,(_ZN34_INTERNAL_1727e0cd_4_k_cu_d2da85854cuda3std3__45__cpo6rbeginE - _ZN34_INTERNAL_1727e0cd_4_k_cu_d2da85856thrust24THRUST_300001_SM_1000_NS12placeholders2_7E)
_ZN34_INTERNAL_1727e0cd_4_k_cu_d2da85856thrust24THRUST_300001_SM_1000_NS12placeholders2_7E:
	.zero		1
	.type		_ZN34_INTERNAL_1727e0cd_4_k_cu_d2da85854cuda3std3__45__cpo6rbeginE,@object
	.size		_ZN34_INTERNAL_1727e0cd_4_k_cu_d2da85854cuda3std3__45__cpo6rbeginE,(_ZN34_INTERNAL_1727e0cd_4_k_cu_d2da85854cuda3std6ranges3__45__cpo7advanceE - _ZN34_INTERNAL_1727e0cd_4_k_cu_d2da85854cuda3std3__45__cpo6rbeginE)
_ZN34_INTERNAL_1727e0cd_4_k_cu_d2da85854cuda3std3__45__cpo6rbeginE:
	.zero		1
	.type		_ZN34_INTERNAL_1727e0cd_4_k_cu_d2da85854cuda3std6ranges3__45__cpo7advanceE,@object
	.size		_ZN34_INTERNAL_1727e0cd_4_k_cu_d2da85854cuda3std6ranges3__45__cpo7advanceE,(_ZN34_INTERNAL_1727e0cd_4_k_cu_d2da85854cuda3std3__47nulloptE - _ZN34_INTERNAL_1727e0cd_4_k_cu_d2da85854cuda3std6ranges3__45__cpo7advanceE)
_ZN34_INTERNAL_1727e0cd_4_k_cu_d2da85854cuda3std6ranges3__45__cpo7advanceE:
	.zero		1
	.type		_ZN34_INTERNAL_1727e0cd_4_k_cu_d2da85854cuda3std3__47nulloptE,@object
	.size		_ZN34_INTERNAL_1727e0cd_4_k_cu_d2da85854cuda3std3__47nulloptE,(_ZN34_INTERNAL_1727e0cd_4_k_cu_d2da85854cuda3std6ranges3__45__cpo8distanceE - _ZN34_INTERNAL_1727e0cd_4_k_cu_d2da85854cuda3std3__47nulloptE)
_ZN34_INTERNAL_1727e0cd_4_k_cu_d2da85854cuda3std3__47nulloptE:
	.zero		1
	.type		_ZN34_INTERNAL_1727e0cd_4_k_cu_d2da85854cuda3std6ranges3__45__cpo8distanceE,@object
	.size		_ZN34_INTERNAL_1727e0cd_4_k_cu_d2da85854cuda3std6ranges3__45__cpo8distanceE,(_ZN34_INTERNAL_1727e0cd_4_k_cu_d2da85856thrust24THRUST_300001_SM_1000_NS12placeholders2_6E - _ZN34_INTERNAL_1727e0cd_4_k_cu_d2da85854cuda3std6ranges3__45__cpo8distanceE)
_ZN34_INTERNAL_1727e0cd_4_k_cu_d2da85854cuda3std6ranges3__45__cpo8distanceE:
	.zero		1
	.type		_ZN34_INTERNAL_1727e0cd_4_k_cu_d2da85856thrust24THRUST_300001_SM_1000_NS12placeholders2_6E,@object
	.size		_ZN34_INTERNAL_1727e0cd_4_k_cu_d2da85856thrust24THRUST_300001_SM_1000_NS12placeholders2_6E,(_ZN34_INTERNAL_1727e0cd_4_k_cu_d2da85854cuda3std3__45__cpo4cendE - _ZN34_INTERNAL_1727e0cd_4_k_cu_d2da85856thrust24THRUST_300001_SM_1000_NS12placeholders2_6E)
_ZN34_INTERNAL_1727e0cd_4_k_cu_d2da85856thrust24THRUST_300001_SM_1000_NS12placeholders2_6E:
	.zero		1
	.type		_ZN34_INTERNAL_1727e0cd_4_k_cu_d2da85854cuda3std3__45__cpo4cendE,@object
	.size		_ZN34_INTERNAL_1727e0cd_4_k_cu_d2da85854cuda3std3__45__cpo4cendE,(_ZN34_INTERNAL_1727e0cd_4_k_cu_d2da85854cuda3std6ranges3__45__cpo4cendE - _ZN34_INTERNAL_1727e0cd_4_k_cu_d2da85854cuda3std3__45__cpo4cendE)
_ZN34_INTERNAL_1727e0cd_4_k_cu_d2da85854cuda3std3__45__cpo4cendE:
	.zero		1
	.type		_ZN34_INTERNAL_1727e0cd_4_k_cu_d2da85854cuda3std6ranges3__45__cpo4cendE,@object
	.size		_ZN34_INTERNAL_1727e0cd_4_k_cu_d2da85854cuda3std6ranges3__45__cpo4cendE,(_ZN34_INTERNAL_1727e0cd_4_k_cu_d2da85854cuda3std3__420unreachable_sentinelE - _ZN34_INTERNAL_1727e0cd_4_k_cu_d2da85854cuda3std6ranges3__45__cpo4cendE)
_ZN34_INTERNAL_1727e0cd_4_k_cu_d2da85854cuda3std6ranges3__45__cpo4cendE:
	.zero		1
	.type		_ZN34_INTERNAL_1727e0cd_4_k_cu_d2da85854cuda3std3__420unreachable_sentinelE,@object
	.size		_ZN34_INTERNAL_1727e0cd_4_k_cu_d2da85854cuda3std3__420unreachable_sentinelE,(_ZN34_INTERNAL_1727e0cd_4_k_cu_d2da85854cuda3std6ranges3__45__cpo5ssizeE - _ZN34_INTERNAL_1727e0cd_4_k_cu_d2da85854cuda3std3__420unreachable_sentinelE)
_ZN34_INTERNAL_1727e0cd_4_k_cu_d2da85854cuda3std3__420unreachable_sentinelE:
	.zero		1
	.type		_ZN34_INTERNAL_1727e0cd_4_k_cu_d2da85854cuda3std6ranges3__45__cpo5ssizeE,@object
	.size		_ZN34_INTERNAL_1727e0cd_4_k_cu_d2da85854cuda3std6ranges3__45__cpo5ssizeE,(_ZN34_INTERNAL_1727e0cd_4_k_cu_d2da85856thrust24THRUST_300001_SM_1000_NS12placeholders3_10E - _ZN34_INTERNAL_1727e0cd_4_k_cu_d2da85854cuda3std6ranges3__45__cpo5ssizeE)
_ZN34_INTERNAL_1727e0cd_4_k_cu_d2da85854cuda3std6ranges3__45__cpo5ssizeE:
	.zero		1
	.type		_ZN34_INTERNAL_1727e0cd_4_k_cu_d2da85856thrust24THRUST_300001_SM_1000_NS12placeholders3_10E,@object
	.size		_ZN34_INTERNAL_1727e0cd_4_k_cu_d2da85856thrust24THRUST_300001_SM_1000_NS12placeholders3_10E,(_ZN34_INTERNAL_1727e0cd_4_k_cu_d2da85854cuda3std3__45__cpo5crendE - _ZN34_INTERNAL_1727e0cd_4_k_cu_d2da85856thrust24THRUST_300001_SM_1000_NS12placeholders3_10E)
_ZN34_INTERNAL_1727e0cd_4_k_cu_d2da85856thrust24THRUST_300001_SM_1000_NS12placeholders3_10E:
	.zero		1
	.type		_ZN34_INTERNAL_1727e0cd_4_k_cu_d2da85854cuda3std3__45__cpo5crendE,@object
	.size		_ZN34_INTERNAL_1727e0cd_4_k_cu_d2da85854cuda3std3__45__cpo5crendE,(_ZN34_INTERNAL_1727e0cd_4_k_cu_d2da85854cuda3std6ranges3__45__cpo4prevE - _ZN34_INTERNAL_1727e0cd_4_k_cu_d2da85854cuda3std3__45__cpo5crendE)
_ZN34_INTERNAL_1727e0cd_4_k_cu_d2da85854cuda3std3__45__cpo5crendE:
	.zero		1
	.type		_ZN34_INTERNAL_1727e0cd_4_k_cu_d2da85854cuda3std6ranges3__45__cpo4prevE,@object
	.size		_ZN34_INTERNAL_1727e0cd_4_k_cu_d2da85854cuda3std6ranges3__45__cpo4prevE,(_ZN34_INTERNAL_1727e0cd_4_k_cu_d2da85854cuda3std6ranges3__45__cpo9iter_moveE - _ZN34_INTERNAL_1727e0cd_4_k_cu_d2da85854cuda3std6ranges3__45__cpo4prevE)
_ZN34_INTERNAL_1727e0cd_4_k_cu_d2da85854cuda3std6ranges3__45__cpo4prevE:
	.zero		1
	.type		_ZN34_INTERNAL_1727e0cd_4_k_cu_d2da85854cuda3std6ranges3__45__cpo9iter_moveE,@object
	.size		_ZN34_INTERNAL_1727e0cd_4_k_cu_d2da85854cuda3std6ranges3__45__cpo9iter_moveE,(_ZN34_INTERNAL_1727e0cd_4_k_cu_d2da85856thrust24THRUST_300001_SM_1000_NS12placeholders2_2E - _ZN34_INTERNAL_1727e0cd_4_k_cu_d2da85854cuda3std6ranges3__45__cpo9iter_moveE)
_ZN34_INTERNAL_1727e0cd_4_k_cu_d2da85854cuda3std6ranges3__45__cpo9iter_moveE:
	.zero		1
	.type		_ZN34_INTERNAL_1727e0cd_4_k_cu_d2da85856thrust24THRUST_300001_SM_1000_NS12placeholders2_2E,@object
	.size		_ZN34_INTERNAL_1727e0cd_4_k_cu_d2da85856thrust24THRUST_300001_SM_1000_NS12placeholders2_2E,(_ZN34_INTERNAL_1727e0cd_4_k_cu_d2da85856thrust24THRUST_300001_SM_1000_NS12placeholders2_4E - _ZN34_INTERNAL_1727e0cd_4_k_cu_d2da85856thrust24THRUST_300001_SM_1000_NS12placeholders2_2E)
_ZN34_INTERNAL_1727e0cd_4_k_cu_d2da85856thrust24THRUST_300001_SM_1000_NS12placeholders2_2E:
	.zero		1
	.type		_ZN34_INTERNAL_1727e0cd_4_k_cu_d2da85856thrust24THRUST_300001_SM_1000_NS12placeholders2_4E,@object
	.size		_ZN34_INTERNAL_1727e0cd_4_k_cu_d2da85856thrust24THRUST_300001_SM_1000_NS12placeholders2_4E,(_ZN34_INTERNAL_1727e0cd_4_k_cu_d2da85854cuda3std3__45__cpo3endE - _ZN34_INTERNAL_1727e0cd_4_k_cu_d2da85856thrust24THRUST_300001_SM_1000_NS12placeholders2_4E)
_ZN34_INTERNAL_1727e0cd_4_k_cu_d2da85856thrust24THRUST_300001_SM_1000_NS12placeholders2_4E:
	.zero		1
	.type		_ZN34_INTERNAL_1727e0cd_4_k_cu_d2da85854cuda3std3__45__cpo3endE,@object
	.size		_ZN34_INTERNAL_1727e0cd_4_k_cu_d2da85854cuda3std3__45__cpo3endE,(_ZN34_INTERNAL_1727e0cd_4_k_cu_d2da85854cuda3std6ranges3__45__cpo3endE - _ZN34_INTERNAL_1727e0cd_4_k_cu_d2da85854cuda3std3__45__cpo3endE)
_ZN34_INTERNAL_1727e0cd_4_k_cu_d2da85854cuda3std3__45__cpo3endE:
	.zero		1
	.type		_ZN34_INTERNAL_1727e0cd_4_k_cu_d2da85854cuda3std6ranges3__45__cpo3endE,@object
	.size		_ZN34_INTERNAL_1727e0cd_4_k_cu_d2da85854cuda3std6ranges3__45__cpo3endE,(_ZN34_INTERNAL_1727e0cd_4_k_cu_d2da85854cuda3std3__419piecewise_constructE - _ZN34_INTERNAL_1727e0cd_4_k_cu_d2da85854cuda3std6ranges3__45__cpo3endE)
_ZN34_INTERNAL_1727e0cd_4_k_cu_d2da85854cuda3std6ranges3__45__cpo3endE:
	.zero		1
	.type		_ZN34_INTERNAL_1727e0cd_4_k_cu_d2da85854cuda3std3__419piecewise_constructE,@object
	.size		_ZN34_INTERNAL_1727e0cd_4_k_cu_d2da85854cuda3std3__419piecewise_constructE,(_ZN34_INTERNAL_1727e0cd_4_k_cu_d2da85854cuda3std6ranges3__45__cpo5cdataE - _ZN34_INTERNAL_1727e0cd_4_k_cu_d2da85854cuda3std3__419piecewise_constructE)
_ZN34_INTERNAL_1727e0cd_4_k_cu_d2da85854cuda3std3__419piecewise_constructE:
	.zero		1
	.type		_ZN34_INTERNAL_1727e0cd_4_k_cu_d2da85854cuda3std6ranges3__45__cpo5cdataE,@object
	.size		_ZN34_INTERNAL_1727e0cd_4_k_cu_d2da85854cuda3std6ranges3__45__cpo5cdataE,(_ZN34_INTERNAL_1727e0cd_4_k_cu_d2da85856thrust24THRUST_300001_SM_1000_NS12placeholders2_8E - _ZN34_INTERNAL_1727e0cd_4_k_cu_d2da85854cuda3std6ranges3__45__cpo5cdataE)
_ZN34_INTERNAL_1727e0cd_4_k_cu_d2da85854cuda3std6ranges3__45__cpo5cdataE:
	.zero		1
	.type		_ZN34_INTERNAL_1727e0cd_4_k_cu_d2da85856thrust24THRUST_300001_SM_1000_NS12placeholders2_8E,@object
	.size		_ZN34_INTERNAL_1727e0cd_4_k_cu_d2da85856thrust24THRUST_300001_SM_1000_NS12placeholders2_8E,(_ZN34_INTERNAL_1727e0cd_4_k_cu_d2da85854cuda3std3__45__cpo4rendE - _ZN34_INTERNAL_1727e0cd_4_k_cu_d2da85856thrust24THRUST_300001_SM_1000_NS12placeholders2_8E)
_ZN34_INTERNAL_1727e0cd_4_k_cu_d2da85856thrust24THRUST_300001_SM_1000_NS12placeholders2_8E:
	.zero		1
	.type		_ZN34_INTERNAL_1727e0cd_4_k_cu_d2da85854cuda3std3__45__cpo4rendE,@object
	.size		_ZN34_INTERNAL_1727e0cd_4_k_cu_d2da85854cuda3std3__45__cpo4rendE,(_ZN34_INTERNAL_1727e0cd_4_k_cu_d2da85854cuda3std6ranges3__45__cpo9iter_swapE - _ZN34_INTERNAL_1727e0cd_4_k_cu_d2da85854cuda3std3__45__cpo4rendE)
_ZN34_INTERNAL_1727e0cd_4_k_cu_d2da85854cuda3std3__45__cpo4rendE:
	.zero		1
	.type		_ZN34_INTERNAL_1727e0cd_4_k_cu_d2da85854cuda3std6ranges3__45__cpo9iter_swapE,@object
	.size		_ZN34_INTERNAL_1727e0cd_4_k_cu_d2da85854cuda3std6ranges3__45__cpo9iter_swapE,(_ZN34_INTERNAL_1727e0cd_4_k_cu_d2da85854cuda3std3__48unexpectE - _ZN34_INTERNAL_1727e0cd_4_k_cu_d2da85854cuda3std6ranges3__45__cpo9iter_swapE)
_ZN34_INTERNAL_1727e0cd_4_k_cu_d2da85854cuda3std6ranges3__45__cpo9iter_swapE:
	.zero		1
	.type		_ZN34_INTERNAL_1727e0cd_4_k_cu_d2da85854cuda3std3__48unexpectE,@object
	.size		_ZN34_INTERNAL_1727e0cd_4_k_cu_d2da85854cuda3std3__48unexpectE,(_ZN34_INTERNAL_1727e0cd_4_k_cu_d2da85856thrust24THRUST_300001_SM_1000_NS6system6detail10sequential3seqE - _ZN34_INTERNAL_1727e0cd_4_k_cu_d2da85854cuda3std3__48unexpectE)
_ZN34_INTERNAL_1727e0cd_4_k_cu_d2da85854cuda3std3__48unexpectE:
	.zero		1
	.type		_ZN34_INTERNAL_1727e0cd_4_k_cu_d2da85856thrust24THRUST_300001_SM_1000_NS6system6detail10sequential3seqE,@object
	.size		_ZN34_INTERNAL_1727e0cd_4_k_cu_d2da85856thrust24THRUST_300001_SM_1000_NS6system6detail10sequential3seqE,(.L_29 - _ZN34_INTERNAL_1727e0cd_4_k_cu_d2da85856thrust24THRUST_300001_SM_1000_NS6system6detail10sequential3seqE)
_ZN34_INTERNAL_1727e0cd_4_k_cu_d2da85856thrust24THRUST_300001_SM_1000_NS6system6detail10sequential3seqE:
	.zero		1
.L_29:


//--------------------- .nv.shared._ZN3cub18CUB_300001_SM_10006detail6reduce18DeviceReduceKernelINS2_10policy_hubIdjN4cuda3__47maximumIvEEE10Policy1000EPdjS8_dNS5_3std3__410__identityEEEvT0_PT3_T1_NS0_13GridEvenShareISI_EET2_T4_ --------------------------
	.section	.nv.shared._ZN3cub18CUB_300001_SM_10006detail6reduce18DeviceReduceKernelINS2_10policy_hubIdjN4cuda3__47maximumIvEEE10Policy1000EPdjS8_dNS5_3std3__410__identityEEEvT0_PT3_T1_NS0_13GridEvenShareISI_EET2_T4_,"aw",@nobits
	.sectionflags	@""
	.align	8
.nv.shared._ZN3cub18CUB_300001_SM_10006detail6reduce18DeviceReduceKernelINS2_10policy_hubIdjN4cuda3__47maximumIvEEE10Policy1000EPdjS8_dNS5_3std3__410__identityEEEvT0_PT3_T1_NS0_13GridEvenShareISI_EET2_T4_:
	.zero		1104


//--------------------- .nv.shared._ZN3cub18CUB_300001_SM_10006detail6reduce28DeviceReduceSingleTileKernelINS2_10policy_hubIdjN4cuda3__47maximumIvEEE10Policy1000EPdSB_jS8_ddNS5_3std3__410__identityEEEvT0_T1_T2_T3_T4_T6_ --------------------------
	.section	.nv.shared._ZN3cub18CUB_300001_SM_10006detail6reduce28DeviceReduceSingleTileKernelINS2_10policy_hubIdjN4cuda3__47maximumIvEEE10Policy1000EPdSB_jS8_ddNS5_3std3__410__identityEEEvT0_T1_T2_T3_T4_T6_,"aw",@nobits
	.sectionflags	@""
	.align	8
.nv.shared._ZN3cub18CUB_300001_SM_10006detail6reduce28DeviceReduceSingleTileKernelINS2_10policy_hubIdjN4cuda3__47maximumIvEEE10Policy1000EPdSB_jS8_ddNS5_3std3__410__identityEEEvT0_T1_T2_T3_T4_T6_:
	.zero		1104


//--------------------- .nv.constant0._ZN3cub18CUB_300001_SM_10006detail6reduce28DeviceReduceSingleTileKernelINS2_10policy_hubIdjN4cuda3__47maximumIvEEE10Policy1000EPdSB_iS8_ddNS5_3std3__410__identityEEEvT0_T1_T2_T3_T4_T6_ --------------------------
	.section	.nv.constant0._ZN3cub18CUB_300001_SM_10006detail6reduce28DeviceReduceSingleTileKernelINS2_10policy_hubIdjN4cuda3__47maximumIvEEE10Policy1000EPdSB_iS8_ddNS5_3std3__410__identityEEEvT0_T1_T2_T3_T4_T6_,"a",@progbits
	.sectionflags	@""
	.align	4
.nv.constant0._ZN3cub18CUB_300001_SM_10006detail6reduce28DeviceReduceSingleTileKernelINS2_10policy_hubIdjN4cuda3__47maximumIvEEE10Policy1000EPdSB_iS8_ddNS5_3std3__410__identityEEEvT0_T1_T2_T3_T4_T6_:
	.zero		929


//--------------------- .nv.constant0._ZN3cub18CUB_300001_SM_10006detail6reduce18DeviceReduceKernelINS2_10policy_hubIdjN4cuda3__47maximumIvEEE10Policy1000EPdjS8_dNS5_3std3__410__identityEEEvT0_PT3_T1_NS0_13GridEvenShareISI_EET2_T4_ --------------------------
	.section	.nv.constant0._ZN3cub18CUB_300001_SM_10006detail6reduce18DeviceReduceKernelINS2_10policy_hubIdjN4cuda3__47maximumIvEEE10Policy1000EPdjS8_dNS5_3std3__410__identityEEEvT0_PT3_T1_NS0_13GridEvenShareISI_EET2_T4_,"a",@progbits
	.sectionflags	@""
	.align	4
.nv.constant0._ZN3cub18CUB_300001_SM_10006detail6reduce18DeviceReduceKernelINS2_10policy_hubIdjN4cuda3__47maximumIvEEE10Policy1000EPdjS8_dNS5_3std3__410__identityEEEvT0_PT3_T1_NS0_13GridEvenShareISI_EET2_T4_:
	.zero		958


//--------------------- .nv.constant0._ZN3cub18CUB_300001_SM_10006detail6reduce28DeviceReduceSingleTileKernelINS2_10policy_hubIdjN4cuda3__47maximumIvEEE10Policy1000EPdSB_jS8_ddNS5_3std3__410__identityEEEvT0_T1_T2_T3_T4_T6_ --------------------------
	.section	.nv.constant0._ZN3cub18CUB_300001_SM_10006detail6reduce28DeviceReduceSingleTileKernelINS2_10policy_hubIdjN4cuda3__47maximumIvEEE10Policy1000EPdSB_jS8_ddNS5_3std3__410__identityEEEvT0_T1_T2_T3_T4_T6_,"a",@progbits
	.sectionflags	@""
	.align	4
.nv.constant0._ZN3cub18CUB_300001_SM_10006detail6reduce28DeviceReduceSingleTileKernelINS2_10policy_hubIdjN4cuda3__47maximumIvEEE10Policy1000EPdSB_jS8_ddNS5_3std3__410__identityEEEvT0_T1_T2_T3_T4_T6_:
	.zero		929


//--------------------- .nv.constant0._ZN3cub18CUB_300001_SM_10006detail11EmptyKernelIvEEvv --------------------------
	.section	.nv.constant0._ZN3cub18CUB_300001_SM_10006detail11EmptyKernelIvEEvv,"a",@progbits
	.sectionflags	@""
	.align	4
.nv.constant0._ZN3cub18CUB_300001_SM_10006detail11EmptyKernelIvEEvv:
	.zero		896


//--------------------- .nv.constant0._Z9get_errorPdS_S_ --------------------------
	.section	.nv.constant0._Z9get_errorPdS_S_,"a",@progbits
	.sectionflags	@""
	.align	4
.nv.constant0._Z9get_errorPdS_S_:
	.zero		920


//--------------------- .nv.constant0._Z13heat_equationPdS_di --------------------------
	.section	.nv.constant0._Z13heat_equationPdS_di,"a",@progbits
	.sectionflags	@""
	.align	4
.nv.constant0._Z13heat_equationPdS_di:
	.zero		924


//--------------------- SYMBOLS --------------------------

	.type		.nv.reservedSmem.offset0,@object
	.size		.nv.reservedSmem.offset0,0x4
	.type		.nv.reservedSmem.cap,@object
	.size		.nv.reservedSmem.cap,0x4
